//
// Generated by NVIDIA NVVM Compiler
//
// Compiler Build ID: CL-36424714
// Cuda compilation tools, release 13.0, V13.0.88
// Based on NVVM 20.0.0
//

.version 9.0
.target sm_100
.address_size 64

	// .globl	_Z7sortBlkPiiS_ii
// _ZZN3cub18CUB_300001_SM_10006detail10radix_sort31DeviceRadixSortSingleTileKernelINS1_5radix10policy_hubIjNS0_8NullTypeEyE10Policy1000ELNS0_9SortOrderE0EjS6_yNS1_21identity_decomposer_tEEEvPKT1_PSB_PKT2_PSF_T3_iiT4_E12temp_storage has been demoted
// _ZZN3cub18CUB_300001_SM_10006detail10radix_sort30DeviceRadixSortHistogramKernelINS1_5radix10policy_hubIjNS0_8NullTypeEyE10Policy1000ELNS0_9SortOrderE0EjyNS1_21identity_decomposer_tEEEvPT2_PKT1_SB_iiT3_E12temp_storage has been demoted
// _ZZN3cub18CUB_300001_SM_10006detail10radix_sort33DeviceRadixSortExclusiveSumKernelINS1_5radix10policy_hubIjNS0_8NullTypeEyE10Policy1000EyEEvPT0_E12temp_storage has been demoted
// _ZZN3cub18CUB_300001_SM_10006detail10radix_sort29DeviceRadixSortOnesweepKernelINS1_5radix10policy_hubIjNS0_8NullTypeEyE10Policy1000ELNS0_9SortOrderE0EjS6_yiiNS1_21identity_decomposer_tEEEvPT5_SC_PT3_PKSD_PT1_PKSH_PT2_PKSL_T4_iiT6_E1s has been demoted
.global .align 1 .b8 _ZN34_INTERNAL_949e2397_4_k_cu_7edce4c24cuda3std3__45__cpo5beginE[1];
.global .align 1 .b8 _ZN34_INTERNAL_949e2397_4_k_cu_7edce4c24cuda3std3__45__cpo3endE[1];
.global .align 1 .b8 _ZN34_INTERNAL_949e2397_4_k_cu_7edce4c24cuda3std3__45__cpo6cbeginE[1];
.global .align 1 .b8 _ZN34_INTERNAL_949e2397_4_k_cu_7edce4c24cuda3std3__45__cpo4cendE[1];
.global .align 1 .b8 _ZN34_INTERNAL_949e2397_4_k_cu_7edce4c24cuda3std3__45__cpo6rbeginE[1];
.global .align 1 .b8 _ZN34_INTERNAL_949e2397_4_k_cu_7edce4c24cuda3std3__45__cpo4rendE[1];
.global .align 1 .b8 _ZN34_INTERNAL_949e2397_4_k_cu_7edce4c24cuda3std3__45__cpo7crbeginE[1];
.global .align 1 .b8 _ZN34_INTERNAL_949e2397_4_k_cu_7edce4c24cuda3std3__45__cpo5crendE[1];
.global .align 1 .b8 _ZN34_INTERNAL_949e2397_4_k_cu_7edce4c24cuda3std3__436_GLOBAL__N__949e2397_4_k_cu_7edce4c26ignoreE[1];
.global .align 1 .b8 _ZN34_INTERNAL_949e2397_4_k_cu_7edce4c24cuda3std3__419piecewise_constructE[1];
.global .align 1 .b8 _ZN34_INTERNAL_949e2397_4_k_cu_7edce4c24cuda3std3__48in_placeE[1];
.global .align 1 .b8 _ZN34_INTERNAL_949e2397_4_k_cu_7edce4c24cuda3std3__420unreachable_sentinelE[1];
.global .align 1 .b8 _ZN34_INTERNAL_949e2397_4_k_cu_7edce4c24cuda3std3__47nulloptE[1];
.global .align 1 .b8 _ZN34_INTERNAL_949e2397_4_k_cu_7edce4c24cuda3std3__48unexpectE[1];
.global .align 1 .b8 _ZN34_INTERNAL_949e2397_4_k_cu_7edce4c24cuda3std6ranges3__45__cpo4swapE[1];
.global .align 1 .b8 _ZN34_INTERNAL_949e2397_4_k_cu_7edce4c24cuda3std6ranges3__45__cpo9iter_moveE[1];
.global .align 1 .b8 _ZN34_INTERNAL_949e2397_4_k_cu_7edce4c24cuda3std6ranges3__45__cpo5beginE[1];
.global .align 1 .b8 _ZN34_INTERNAL_949e2397_4_k_cu_7edce4c24cuda3std6ranges3__45__cpo3endE[1];
.global .align 1 .b8 _ZN34_INTERNAL_949e2397_4_k_cu_7edce4c24cuda3std6ranges3__45__cpo6cbeginE[1];
.global .align 1 .b8 _ZN34_INTERNAL_949e2397_4_k_cu_7edce4c24cuda3std6ranges3__45__cpo4cendE[1];
.global .align 1 .b8 _ZN34_INTERNAL_949e2397_4_k_cu_7edce4c24cuda3std6ranges3__45__cpo7advanceE[1];
.global .align 1 .b8 _ZN34_INTERNAL_949e2397_4_k_cu_7edce4c24cuda3std6ranges3__45__cpo9iter_swapE[1];
.global .align 1 .b8 _ZN34_INTERNAL_949e2397_4_k_cu_7edce4c24cuda3std6ranges3__45__cpo4nextE[1];
.global .align 1 .b8 _ZN34_INTERNAL_949e2397_4_k_cu_7edce4c24cuda3std6ranges3__45__cpo4prevE[1];
.global .align 1 .b8 _ZN34_INTERNAL_949e2397_4_k_cu_7edce4c24cuda3std6ranges3__45__cpo4dataE[1];
.global .align 1 .b8 _ZN34_INTERNAL_949e2397_4_k_cu_7edce4c24cuda3std6ranges3__45__cpo5cdataE[1];
.global .align 1 .b8 _ZN34_INTERNAL_949e2397_4_k_cu_7edce4c24cuda3std6ranges3__45__cpo4sizeE[1];
.global .align 1 .b8 _ZN34_INTERNAL_949e2397_4_k_cu_7edce4c24cuda3std6ranges3__45__cpo5ssizeE[1];
.global .align 1 .b8 _ZN34_INTERNAL_949e2397_4_k_cu_7edce4c24cuda3std6ranges3__45__cpo8distanceE[1];
.global .align 1 .b8 _ZN34_INTERNAL_949e2397_4_k_cu_7edce4c26thrust24THRUST_300001_SM_1000_NS8cuda_cub3parE[1];
.global .align 1 .b8 _ZN34_INTERNAL_949e2397_4_k_cu_7edce4c26thrust24THRUST_300001_SM_1000_NS8cuda_cub10par_nosyncE[1];
.global .align 1 .b8 _ZN34_INTERNAL_949e2397_4_k_cu_7edce4c26thrust24THRUST_300001_SM_1000_NS6system6detail10sequential3seqE[1];
.global .align 1 .b8 _ZN34_INTERNAL_949e2397_4_k_cu_7edce4c26thrust24THRUST_300001_SM_1000_NS6system3cpp3parE[1];
.global .align 1 .b8 _ZN34_INTERNAL_949e2397_4_k_cu_7edce4c26thrust24THRUST_300001_SM_1000_NS12placeholders2_1E[1];
.global .align 1 .b8 _ZN34_INTERNAL_949e2397_4_k_cu_7edce4c26thrust24THRUST_300001_SM_1000_NS12placeholders2_2E[1];
.global .align 1 .b8 _ZN34_INTERNAL_949e2397_4_k_cu_7edce4c26thrust24THRUST_300001_SM_1000_NS12placeholders2_3E[1];
.global .align 1 .b8 _ZN34_INTERNAL_949e2397_4_k_cu_7edce4c26thrust24THRUST_300001_SM_1000_NS12placeholders2_4E[1];
.global .align 1 .b8 _ZN34_INTERNAL_949e2397_4_k_cu_7edce4c26thrust24THRUST_300001_SM_1000_NS12placeholders2_5E[1];
.global .align 1 .b8 _ZN34_INTERNAL_949e2397_4_k_cu_7edce4c26thrust24THRUST_300001_SM_1000_NS12placeholders2_6E[1];
.global .align 1 .b8 _ZN34_INTERNAL_949e2397_4_k_cu_7edce4c26thrust24THRUST_300001_SM_1000_NS12placeholders2_7E[1];
.global .align 1 .b8 _ZN34_INTERNAL_949e2397_4_k_cu_7edce4c26thrust24THRUST_300001_SM_1000_NS12placeholders2_8E[1];
.global .align 1 .b8 _ZN34_INTERNAL_949e2397_4_k_cu_7edce4c26thrust24THRUST_300001_SM_1000_NS12placeholders2_9E[1];
.global .align 1 .b8 _ZN34_INTERNAL_949e2397_4_k_cu_7edce4c26thrust24THRUST_300001_SM_1000_NS12placeholders3_10E[1];
.global .align 1 .b8 _ZN34_INTERNAL_949e2397_4_k_cu_7edce4c26thrust24THRUST_300001_SM_1000_NS3seqE[1];
.global .align 1 .b8 _ZN34_INTERNAL_949e2397_4_k_cu_7edce4c26thrust24THRUST_300001_SM_1000_NS6deviceE[1];
.extern .shared .align 16 .b8 s[];

.visible .entry _Z7sortBlkPiiS_ii(
	.param .u64 .ptr .align 1 _Z7sortBlkPiiS_ii_param_0,
	.param .u32 _Z7sortBlkPiiS_ii_param_1,
	.param .u64 .ptr .align 1 _Z7sortBlkPiiS_ii_param_2,
	.param .u32 _Z7sortBlkPiiS_ii_param_3,
	.param .u32 _Z7sortBlkPiiS_ii_param_4
)
{
	.reg .pred 	%p<9>;
	.reg .b32 	%r<52>;
	.reg .b64 	%rd<9>;

	ld.param.u64 	%rd1, [_Z7sortBlkPiiS_ii_param_0];
	ld.param.u32 	%r16, [_Z7sortBlkPiiS_ii_param_1];
	ld.param.u64 	%rd2, [_Z7sortBlkPiiS_ii_param_2];
	ld.param.u32 	%r17, [_Z7sortBlkPiiS_ii_param_3];
	ld.param.u32 	%r18, [_Z7sortBlkPiiS_ii_param_4];
	mov.u32 	%r19, %ctaid.x;
	mov.u32 	%r1, %ntid.x;
	mov.u32 	%r2, %tid.x;
	mad.lo.s32 	%r3, %r19, %r1, %r2;
	setp.ge.s32 	%p1, %r3, %r16;
	shl.b32 	%r20, %r2, 2;
	mov.u32 	%r21, s;
	add.s32 	%r4, %r21, %r20;
	@%p1 bra 	$L__BB0_2;
	cvta.to.global.u64 	%rd3, %rd1;
	mul.wide.s32 	%rd4, %r3, 4;
	add.s64 	%rd5, %rd3, %rd4;
	ld.global.u32 	%r22, [%rd5];
	shr.s32 	%r23, %r22, %r17;
	add.s32 	%r24, %r18, -1;
	and.b32  	%r25, %r23, %r24;
	st.shared.u32 	[%r4], %r25;
$L__BB0_2:
	bar.sync 	0;
	add.s32 	%r5, %r1, -1;
	shl.b32 	%r27, %r1, 2;
	add.s32 	%r6, %r21, %r27;
	mov.b32 	%r48, 0;
$L__BB0_3:
	setp.lt.u32 	%p2, %r1, 2;
	ld.shared.u32 	%r8, [%r4];
	shr.u32 	%r29, %r8, %r48;
	and.b32  	%r9, %r29, 1;
	st.shared.u32 	[%r4], %r9;
	bar.sync 	0;
	@%p2 bra 	$L__BB0_10;
	mov.b32 	%r50, 1;
$L__BB0_5:
	setp.lt.u32 	%p3, %r2, %r50;
	@%p3 bra 	$L__BB0_7;
	sub.s32 	%r32, %r2, %r50;
	shl.b32 	%r33, %r32, 2;
	add.s32 	%r35, %r21, %r33;
	ld.shared.u32 	%r51, [%r35];
$L__BB0_7:
	setp.lt.u32 	%p4, %r2, %r50;
	bar.sync 	0;
	@%p4 bra 	$L__BB0_9;
	ld.shared.u32 	%r36, [%r4];
	add.s32 	%r37, %r36, %r51;
	st.shared.u32 	[%r4], %r37;
$L__BB0_9:
	bar.sync 	0;
	shl.b32 	%r50, %r50, 1;
	setp.lt.u32 	%p5, %r50, %r1;
	@%p5 bra 	$L__BB0_5;
$L__BB0_10:
	ld.shared.u32 	%r38, [%r4];
	ld.shared.u32 	%r39, [%r6+-4];
	bar.sync 	0;
	setp.eq.s32 	%p6, %r9, 0;
	sub.s32 	%r40, %r2, %r38;
	add.s32 	%r41, %r5, %r38;
	sub.s32 	%r42, %r41, %r39;
	selp.b32 	%r43, %r40, %r42, %p6;
	shl.b32 	%r44, %r43, 2;
	add.s32 	%r46, %r21, %r44;
	st.shared.u32 	[%r46], %r8;
	bar.sync 	0;
	add.s32 	%r48, %r48, 1;
	setp.ne.s32 	%p7, %r48, 32;
	@%p7 bra 	$L__BB0_3;
	setp.ge.s32 	%p8, %r3, %r16;
	bar.sync 	0;
	@%p8 bra 	$L__BB0_13;
	ld.shared.u32 	%r47, [%r4];
	cvta.to.global.u64 	%rd6, %rd2;
	mul.wide.s32 	%rd7, %r3, 4;
	add.s64 	%rd8, %rd6, %rd7;
	st.global.u32 	[%rd8], %r47;
$L__BB0_13:
	bar.sync 	0;
	ret;

}
	// .globl	_Z8sortBlk2PiiS_iii
.visible .entry _Z8sortBlk2PiiS_iii(
	.param .u64 .ptr .align 1 _Z8sortBlk2PiiS_iii_param_0,
	.param .u32 _Z8sortBlk2PiiS_iii_param_1,
	.param .u64 .ptr .align 1 _Z8sortBlk2PiiS_iii_param_2,
	.param .u32 _Z8sortBlk2PiiS_iii_param_3,
	.param .u32 _Z8sortBlk2PiiS_iii_param_4,
	.param .u32 _Z8sortBlk2PiiS_iii_param_5
)
{
	.reg .pred 	%p<10>;
	.reg .b32 	%r<49>;
	.reg .b64 	%rd<9>;

	ld.param.u64 	%rd1, [_Z8sortBlk2PiiS_iii_param_0];
	ld.param.u32 	%r17, [_Z8sortBlk2PiiS_iii_param_1];
	ld.param.u64 	%rd2, [_Z8sortBlk2PiiS_iii_param_2];
	ld.param.u32 	%r45, [_Z8sortBlk2PiiS_iii_param_3];
	ld.param.u32 	%r19, [_Z8sortBlk2PiiS_iii_param_5];
	mov.u32 	%r20, %ctaid.x;
	mov.u32 	%r1, %ntid.x;
	mov.u32 	%r2, %tid.x;
	mad.lo.s32 	%r3, %r20, %r1, %r2;
	setp.ge.s32 	%p1, %r3, %r17;
	shl.b32 	%r21, %r2, 2;
	mov.u32 	%r22, s;
	add.s32 	%r4, %r22, %r21;
	@%p1 bra 	$L__BB1_2;
	cvta.to.global.u64 	%rd3, %rd1;
	mul.wide.s32 	%rd4, %r3, 4;
	add.s64 	%rd5, %rd3, %rd4;
	ld.global.u32 	%r23, [%rd5];
	st.shared.u32 	[%r4], %r23;
$L__BB1_2:
	bar.sync 	0;
	setp.lt.s32 	%p2, %r19, 1;
	@%p2 bra 	$L__BB1_12;
	add.s32 	%r5, %r1, -1;
	shl.b32 	%r24, %r1, 2;
	add.s32 	%r6, %r22, %r24;
	add.s32 	%r7, %r19, %r45;
$L__BB1_4:
	setp.lt.u32 	%p3, %r1, 2;
	ld.shared.u32 	%r9, [%r4];
	shr.u32 	%r26, %r9, %r45;
	and.b32  	%r10, %r26, 1;
	st.shared.u32 	[%r4], %r10;
	bar.sync 	0;
	@%p3 bra 	$L__BB1_11;
	mov.b32 	%r47, 1;
$L__BB1_6:
	setp.lt.u32 	%p4, %r2, %r47;
	@%p4 bra 	$L__BB1_8;
	sub.s32 	%r29, %r2, %r47;
	shl.b32 	%r30, %r29, 2;
	add.s32 	%r32, %r22, %r30;
	ld.shared.u32 	%r48, [%r32];
$L__BB1_8:
	setp.lt.u32 	%p5, %r2, %r47;
	bar.sync 	0;
	@%p5 bra 	$L__BB1_10;
	ld.shared.u32 	%r33, [%r4];
	add.s32 	%r34, %r33, %r48;
	st.shared.u32 	[%r4], %r34;
$L__BB1_10:
	bar.sync 	0;
	shl.b32 	%r47, %r47, 1;
	setp.lt.u32 	%p6, %r47, %r1;
	@%p6 bra 	$L__BB1_6;
$L__BB1_11:
	ld.shared.u32 	%r35, [%r4];
	ld.shared.u32 	%r36, [%r6+-4];
	bar.sync 	0;
	setp.eq.s32 	%p7, %r10, 0;
	sub.s32 	%r37, %r2, %r35;
	add.s32 	%r38, %r5, %r35;
	sub.s32 	%r39, %r38, %r36;
	selp.b32 	%r40, %r37, %r39, %p7;
	shl.b32 	%r41, %r40, 2;
	add.s32 	%r43, %r22, %r41;
	st.shared.u32 	[%r43], %r9;
	bar.sync 	0;
	add.s32 	%r45, %r45, 1;
	setp.lt.s32 	%p8, %r45, %r7;
	@%p8 bra 	$L__BB1_4;
$L__BB1_12:
	setp.ge.s32 	%p9, %r3, %r17;
	bar.sync 	0;
	@%p9 bra 	$L__BB1_14;
	ld.shared.u32 	%r44, [%r4];
	cvta.to.global.u64 	%rd6, %rd2;
	mul.wide.s32 	%rd7, %r3, 4;
	add.s64 	%rd8, %rd6, %rd7;
	st.global.u32 	[%rd8], %r44;
$L__BB1_14:
	bar.sync 	0;
	ret;

}
	// .globl	_Z17computeHistKernelPiiS_ii
.visible .entry _Z17computeHistKernelPiiS_ii(
	.param .u64 .ptr .align 1 _Z17computeHistKernelPiiS_ii_param_0,
	.param .u32 _Z17computeHistKernelPiiS_ii_param_1,
	.param .u64 .ptr .align 1 _Z17computeHistKernelPiiS_ii_param_2,
	.param .u32 _Z17computeHistKernelPiiS_ii_param_3,
	.param .u32 _Z17computeHistKernelPiiS_ii_param_4
)
{
	.reg .pred 	%p<6>;
	.reg .b32 	%r<30>;
	.reg .b64 	%rd<9>;

	ld.param.u64 	%rd2, [_Z17computeHistKernelPiiS_ii_param_0];
	ld.param.u32 	%r10, [_Z17computeHistKernelPiiS_ii_param_1];
	ld.param.u64 	%rd3, [_Z17computeHistKernelPiiS_ii_param_2];
	ld.param.u32 	%r11, [_Z17computeHistKernelPiiS_ii_param_3];
	ld.param.u32 	%r12, [_Z17computeHistKernelPiiS_ii_param_4];
	mov.u32 	%r29, %tid.x;
	setp.ge.s32 	%p1, %r29, %r11;
	@%p1 bra 	$L__BB2_3;
	mov.u32 	%r2, %ntid.x;
	mov.u32 	%r14, s;
	mov.u32 	%r28, %r29;
$L__BB2_2:
	shl.b32 	%r13, %r28, 2;
	add.s32 	%r15, %r14, %r13;
	mov.b32 	%r16, 0;
	st.shared.u32 	[%r15], %r16;
	add.s32 	%r28, %r28, %r2;
	setp.lt.s32 	%p2, %r28, %r11;
	@%p2 bra 	$L__BB2_2;
$L__BB2_3:
	bar.sync 	0;
	mov.u32 	%r5, %ctaid.x;
	mov.u32 	%r6, %ntid.x;
	mad.lo.s32 	%r7, %r5, %r6, %r29;
	setp.ge.s32 	%p3, %r7, %r10;
	@%p3 bra 	$L__BB2_5;
	cvta.to.global.u64 	%rd4, %rd2;
	mul.wide.s32 	%rd5, %r7, 4;
	add.s64 	%rd6, %rd4, %rd5;
	ld.global.u32 	%r17, [%rd6];
	shl.b32 	%r18, %r17, 2;
	mov.u32 	%r19, s;
	add.s32 	%r20, %r19, %r18;
	atom.shared.add.u32 	%r21, [%r20], 1;
$L__BB2_5:
	setp.ge.s32 	%p4, %r29, %r11;
	bar.sync 	0;
	@%p4 bra 	$L__BB2_8;
	cvta.to.global.u64 	%rd1, %rd3;
	mov.u32 	%r24, s;
$L__BB2_7:
	mad.lo.s32 	%r22, %r29, %r12, %r5;
	mul.wide.u32 	%rd7, %r22, 4;
	add.s64 	%rd8, %rd1, %rd7;
	shl.b32 	%r23, %r29, 2;
	add.s32 	%r25, %r24, %r23;
	ld.shared.u32 	%r26, [%r25];
	atom.global.add.u32 	%r27, [%rd8], %r26;
	add.s32 	%r29, %r29, %r6;
	setp.lt.s32 	%p5, %r29, %r11;
	@%p5 bra 	$L__BB2_7;
$L__BB2_8:
	ret;

}
	// .globl	_Z13scanBlkKernelPiiS_
.visible .entry _Z13scanBlkKernelPiiS_(
	.param .u64 .ptr .align 1 _Z13scanBlkKernelPiiS__param_0,
	.param .u32 _Z13scanBlkKernelPiiS__param_1,
	.param .u64 .ptr .align 1 _Z13scanBlkKernelPiiS__param_2
)
{
	.reg .pred 	%p<7>;
	.reg .b32 	%r<30>;
	.reg .b64 	%rd<9>;

	ld.param.u64 	%rd2, [_Z13scanBlkKernelPiiS__param_0];
	ld.param.u32 	%r10, [_Z13scanBlkKernelPiiS__param_1];
	ld.param.u64 	%rd3, [_Z13scanBlkKernelPiiS__param_2];
	cvta.to.global.u64 	%rd1, %rd3;
	mov.u32 	%r11, %ctaid.x;
	mov.u32 	%r1, %ntid.x;
	mov.u32 	%r2, %tid.x;
	mad.lo.s32 	%r3, %r11, %r1, %r2;
	setp.ge.s32 	%p1, %r3, %r10;
	shl.b32 	%r12, %r2, 2;
	mov.u32 	%r13, s;
	add.s32 	%r4, %r13, %r12;
	@%p1 bra 	$L__BB3_2;
	cvta.to.global.u64 	%rd4, %rd2;
	mul.wide.s32 	%rd5, %r3, 4;
	add.s64 	%rd6, %rd4, %rd5;
	ld.global.u32 	%r15, [%rd6];
	st.shared.u32 	[%r4], %r15;
	bra.uni 	$L__BB3_3;
$L__BB3_2:
	mov.b32 	%r14, 0;
	st.shared.u32 	[%r4], %r14;
$L__BB3_3:
	bar.sync 	0;
	setp.lt.u32 	%p2, %r1, 2;
	@%p2 bra 	$L__BB3_10;
	mov.b32 	%r27, 1;
$L__BB3_5:
	setp.lt.u32 	%p3, %r2, %r27;
	@%p3 bra 	$L__BB3_7;
	sub.s32 	%r18, %r2, %r27;
	shl.b32 	%r19, %r18, 2;
	add.s32 	%r21, %r13, %r19;
	ld.shared.u32 	%r29, [%r21];
$L__BB3_7:
	setp.lt.u32 	%p4, %r2, %r27;
	bar.sync 	0;
	@%p4 bra 	$L__BB3_9;
	ld.shared.u32 	%r22, [%r4];
	add.s32 	%r23, %r22, %r29;
	st.shared.u32 	[%r4], %r23;
$L__BB3_9:
	bar.sync 	0;
	shl.b32 	%r27, %r27, 1;
	setp.lt.u32 	%p5, %r27, %r1;
	@%p5 bra 	$L__BB3_5;
$L__BB3_10:
	add.s32 	%r24, %r10, -1;
	setp.ge.s32 	%p6, %r3, %r24;
	@%p6 bra 	$L__BB3_12;
	ld.shared.u32 	%r25, [%r4];
	mul.wide.s32 	%rd7, %r3, 4;
	add.s64 	%rd8, %rd1, %rd7;
	st.global.u32 	[%rd8+4], %r25;
$L__BB3_12:
	mov.b32 	%r26, 0;
	st.global.u32 	[%rd1], %r26;
	ret;

}
	// .globl	_Z13scatterKernelPiiS_S_S_i
.visible .entry _Z13scatterKernelPiiS_S_S_i(
	.param .u64 .ptr .align 1 _Z13scatterKernelPiiS_S_S_i_param_0,
	.param .u32 _Z13scatterKernelPiiS_S_S_i_param_1,
	.param .u64 .ptr .align 1 _Z13scatterKernelPiiS_S_S_i_param_2,
	.param .u64 .ptr .align 1 _Z13scatterKernelPiiS_S_S_i_param_3,
	.param .u64 .ptr .align 1 _Z13scatterKernelPiiS_S_S_i_param_4,
	.param .u32 _Z13scatterKernelPiiS_S_S_i_param_5
)
{
	.reg .pred 	%p<26>;
	.reg .b32 	%r<119>;
	.reg .b64 	%rd<17>;

	ld.param.u64 	%rd2, [_Z13scatterKernelPiiS_S_S_i_param_0];
	ld.param.u32 	%r34, [_Z13scatterKernelPiiS_S_S_i_param_1];
	ld.param.u64 	%rd5, [_Z13scatterKernelPiiS_S_S_i_param_2];
	ld.param.u64 	%rd3, [_Z13scatterKernelPiiS_S_S_i_param_3];
	ld.param.u64 	%rd4, [_Z13scatterKernelPiiS_S_S_i_param_4];
	ld.param.u32 	%r33, [_Z13scatterKernelPiiS_S_S_i_param_5];
	cvta.to.global.u64 	%rd6, %rd5;
	mov.u32 	%r1, %ctaid.x;
	mov.u32 	%r35, %ntid.x;
	mov.u32 	%r2, %tid.x;
	mad.lo.s32 	%r3, %r1, %r35, %r2;
	setp.ge.s32 	%p1, %r3, %r34;
	mul.wide.s32 	%rd7, %r3, 4;
	add.s64 	%rd1, %rd6, %rd7;
	shl.b32 	%r36, %r2, 2;
	mov.u32 	%r37, s;
	add.s32 	%r4, %r37, %r36;
	@%p1 bra 	$L__BB4_2;
	ld.global.u32 	%r38, [%rd1];
	st.shared.u32 	[%r4], %r38;
$L__BB4_2:
	bar.sync 	0;
	setp.eq.s32 	%p2, %r2, 0;
	mov.b32 	%r118, 0;
	@%p2 bra 	$L__BB4_14;
	ld.shared.u32 	%r5, [%r4];
	and.b32  	%r6, %r2, 7;
	setp.lt.u32 	%p3, %r2, 8;
	mov.b32 	%r118, 0;
	mov.u32 	%r110, %r2;
	@%p3 bra 	$L__BB4_6;
	and.b32  	%r43, %r2, 1016;
	neg.s32 	%r106, %r43;
	add.s32 	%r46, %r36, %r37;
	add.s32 	%r105, %r46, -16;
	mov.b32 	%r118, 0;
	mov.u32 	%r110, %r2;
$L__BB4_5:
	.pragma "nounroll";
	ld.shared.u32 	%r47, [%r105+12];
	setp.eq.s32 	%p4, %r5, %r47;
	selp.u32 	%r48, 1, 0, %p4;
	add.s32 	%r49, %r118, %r48;
	ld.shared.u32 	%r50, [%r105+8];
	setp.eq.s32 	%p5, %r5, %r50;
	selp.u32 	%r51, 1, 0, %p5;
	add.s32 	%r52, %r49, %r51;
	ld.shared.u32 	%r53, [%r105+4];
	setp.eq.s32 	%p6, %r5, %r53;
	selp.u32 	%r54, 1, 0, %p6;
	add.s32 	%r55, %r52, %r54;
	ld.shared.u32 	%r56, [%r105];
	setp.eq.s32 	%p7, %r5, %r56;
	selp.u32 	%r57, 1, 0, %p7;
	add.s32 	%r58, %r55, %r57;
	ld.shared.u32 	%r59, [%r105+-4];
	setp.eq.s32 	%p8, %r5, %r59;
	selp.u32 	%r60, 1, 0, %p8;
	add.s32 	%r61, %r58, %r60;
	ld.shared.u32 	%r62, [%r105+-8];
	setp.eq.s32 	%p9, %r5, %r62;
	selp.u32 	%r63, 1, 0, %p9;
	add.s32 	%r64, %r61, %r63;
	ld.shared.u32 	%r65, [%r105+-12];
	setp.eq.s32 	%p10, %r5, %r65;
	selp.u32 	%r66, 1, 0, %p10;
	add.s32 	%r67, %r64, %r66;
	add.s32 	%r110, %r110, -8;
	ld.shared.u32 	%r68, [%r105+-16];
	setp.eq.s32 	%p11, %r5, %r68;
	selp.u32 	%r69, 1, 0, %p11;
	add.s32 	%r118, %r67, %r69;
	add.s32 	%r106, %r106, 8;
	add.s32 	%r105, %r105, -32;
	setp.ne.s32 	%p12, %r106, 0;
	@%p12 bra 	$L__BB4_5;
$L__BB4_6:
	setp.eq.s32 	%p13, %r6, 0;
	@%p13 bra 	$L__BB4_14;
	and.b32  	%r20, %r2, 3;
	setp.lt.u32 	%p14, %r6, 4;
	@%p14 bra 	$L__BB4_9;
	shl.b32 	%r71, %r110, 2;
	add.s32 	%r73, %r37, %r71;
	ld.shared.u32 	%r74, [%r73+-4];
	setp.eq.s32 	%p15, %r5, %r74;
	selp.u32 	%r75, 1, 0, %p15;
	add.s32 	%r76, %r118, %r75;
	ld.shared.u32 	%r77, [%r73+-8];
	setp.eq.s32 	%p16, %r5, %r77;
	selp.u32 	%r78, 1, 0, %p16;
	add.s32 	%r79, %r76, %r78;
	ld.shared.u32 	%r80, [%r73+-12];
	setp.eq.s32 	%p17, %r5, %r80;
	selp.u32 	%r81, 1, 0, %p17;
	add.s32 	%r82, %r79, %r81;
	add.s32 	%r110, %r110, -4;
	ld.shared.u32 	%r83, [%r73+-16];
	setp.eq.s32 	%p18, %r5, %r83;
	selp.u32 	%r84, 1, 0, %p18;
	add.s32 	%r118, %r82, %r84;
$L__BB4_9:
	setp.eq.s32 	%p19, %r20, 0;
	@%p19 bra 	$L__BB4_14;
	setp.eq.s32 	%p20, %r20, 1;
	@%p20 bra 	$L__BB4_12;
	shl.b32 	%r86, %r110, 2;
	add.s32 	%r88, %r37, %r86;
	ld.shared.u32 	%r89, [%r88+-4];
	setp.eq.s32 	%p21, %r5, %r89;
	selp.u32 	%r90, 1, 0, %p21;
	add.s32 	%r91, %r118, %r90;
	add.s32 	%r110, %r110, -2;
	ld.shared.u32 	%r92, [%r88+-8];
	setp.eq.s32 	%p22, %r5, %r92;
	selp.u32 	%r93, 1, 0, %p22;
	add.s32 	%r118, %r91, %r93;
$L__BB4_12:
	and.b32  	%r94, %r2, 1;
	setp.eq.b32 	%p23, %r94, 1;
	not.pred 	%p24, %p23;
	@%p24 bra 	$L__BB4_14;
	shl.b32 	%r95, %r110, 2;
	add.s32 	%r97, %r37, %r95;
	ld.shared.u32 	%r98, [%r97+-4];
	setp.eq.s32 	%p25, %r5, %r98;
	selp.u32 	%r99, 1, 0, %p25;
	add.s32 	%r118, %r118, %r99;
$L__BB4_14:
	cvta.to.global.u64 	%rd8, %rd3;
	cvta.to.global.u64 	%rd9, %rd2;
	cvta.to.global.u64 	%rd10, %rd4;
	bar.sync 	0;
	ld.global.u32 	%r100, [%rd1];
	mad.lo.s32 	%r101, %r100, %r33, %r1;
	mul.wide.s32 	%rd11, %r101, 4;
	add.s64 	%rd12, %rd8, %rd11;
	ld.global.u32 	%r102, [%rd12];
	add.s32 	%r103, %r102, %r118;
	add.s64 	%rd14, %rd9, %rd7;
	ld.global.u32 	%r104, [%rd14];
	mul.wide.s32 	%rd15, %r103, 4;
	add.s64 	%rd16, %rd10, %rd15;
	st.global.u32 	[%rd16], %r104;
	ret;

}
	// .globl	_ZN3cub18CUB_300001_SM_10006detail11EmptyKernelIvEEvv
.visible .entry _ZN3cub18CUB_300001_SM_10006detail11EmptyKernelIvEEvv()
{


	ret;

}
	// .globl	_ZN3cub18CUB_300001_SM_10006detail10radix_sort31DeviceRadixSortSingleTileKernelINS1_5radix10policy_hubIjNS0_8NullTypeEyE10Policy1000ELNS0_9SortOrderE0EjS6_yNS1_21identity_decomposer_tEEEvPKT1_PSB_PKT2_PSF_T3_iiT4_
.visible .entry _ZN3cub18CUB_300001_SM_10006detail10radix_sort31DeviceRadixSortSingleTileKernelINS1_5radix10policy_hubIjNS0_8NullTypeEyE10Policy1000ELNS0_9SortOrderE0EjS6_yNS1_21identity_decomposer_tEEEvPKT1_PSB_PKT2_PSF_T3_iiT4_(
	.param .u64 .ptr .align 1 _ZN3cub18CUB_300001_SM_10006detail10radix_sort31DeviceRadixSortSingleTileKernelINS1_5radix10policy_hubIjNS0_8NullTypeEyE10Policy1000ELNS0_9SortOrderE0EjS6_yNS1_21identity_decomposer_tEEEvPKT1_PSB_PKT2_PSF_T3_iiT4__param_0,
	.param .u64 .ptr .align 1 _ZN3cub18CUB_300001_SM_10006detail10radix_sort31DeviceRadixSortSingleTileKernelINS1_5radix10policy_hubIjNS0_8NullTypeEyE10Policy1000ELNS0_9SortOrderE0EjS6_yNS1_21identity_decomposer_tEEEvPKT1_PSB_PKT2_PSF_T3_iiT4__param_1,
	.param .u64 .ptr .align 1 _ZN3cub18CUB_300001_SM_10006detail10radix_sort31DeviceRadixSortSingleTileKernelINS1_5radix10policy_hubIjNS0_8NullTypeEyE10Policy1000ELNS0_9SortOrderE0EjS6_yNS1_21identity_decomposer_tEEEvPKT1_PSB_PKT2_PSF_T3_iiT4__param_2,
	.param .u64 .ptr .align 1 _ZN3cub18CUB_300001_SM_10006detail10radix_sort31DeviceRadixSortSingleTileKernelINS1_5radix10policy_hubIjNS0_8NullTypeEyE10Policy1000ELNS0_9SortOrderE0EjS6_yNS1_21identity_decomposer_tEEEvPKT1_PSB_PKT2_PSF_T3_iiT4__param_3,
	.param .u64 _ZN3cub18CUB_300001_SM_10006detail10radix_sort31DeviceRadixSortSingleTileKernelINS1_5radix10policy_hubIjNS0_8NullTypeEyE10Policy1000ELNS0_9SortOrderE0EjS6_yNS1_21identity_decomposer_tEEEvPKT1_PSB_PKT2_PSF_T3_iiT4__param_4,
	.param .u32 _ZN3cub18CUB_300001_SM_10006detail10radix_sort31DeviceRadixSortSingleTileKernelINS1_5radix10policy_hubIjNS0_8NullTypeEyE10Policy1000ELNS0_9SortOrderE0EjS6_yNS1_21identity_decomposer_tEEEvPKT1_PSB_PKT2_PSF_T3_iiT4__param_5,
	.param .u32 _ZN3cub18CUB_300001_SM_10006detail10radix_sort31DeviceRadixSortSingleTileKernelINS1_5radix10policy_hubIjNS0_8NullTypeEyE10Policy1000ELNS0_9SortOrderE0EjS6_yNS1_21identity_decomposer_tEEEvPKT1_PSB_PKT2_PSF_T3_iiT4__param_6,
	.param .align 1 .b8 _ZN3cub18CUB_300001_SM_10006detail10radix_sort31DeviceRadixSortSingleTileKernelINS1_5radix10policy_hubIjNS0_8NullTypeEyE10Policy1000ELNS0_9SortOrderE0EjS6_yNS1_21identity_decomposer_tEEEvPKT1_PSB_PKT2_PSF_T3_iiT4__param_7[1]
)
.maxntid 256
.minnctapersm 1
{
	.reg .pred 	%p<52>;
	.reg .b16 	%rs<39>;
	.reg .b32 	%r<706>;
	.reg .b64 	%rd<29>;
	// demoted variable
	.shared .align 16 .b8 _ZZN3cub18CUB_300001_SM_10006detail10radix_sort31DeviceRadixSortSingleTileKernelINS1_5radix10policy_hubIjNS0_8NullTypeEyE10Policy1000ELNS0_9SortOrderE0EjS6_yNS1_21identity_decomposer_tEEEvPKT1_PSB_PKT2_PSF_T3_iiT4_E12temp_storage[33856];
	ld.param.u64 	%rd5, [_ZN3cub18CUB_300001_SM_10006detail10radix_sort31DeviceRadixSortSingleTileKernelINS1_5radix10policy_hubIjNS0_8NullTypeEyE10Policy1000ELNS0_9SortOrderE0EjS6_yNS1_21identity_decomposer_tEEEvPKT1_PSB_PKT2_PSF_T3_iiT4__param_0];
	ld.param.u64 	%rd3, [_ZN3cub18CUB_300001_SM_10006detail10radix_sort31DeviceRadixSortSingleTileKernelINS1_5radix10policy_hubIjNS0_8NullTypeEyE10Policy1000ELNS0_9SortOrderE0EjS6_yNS1_21identity_decomposer_tEEEvPKT1_PSB_PKT2_PSF_T3_iiT4__param_1];
	ld.param.u64 	%rd4, [_ZN3cub18CUB_300001_SM_10006detail10radix_sort31DeviceRadixSortSingleTileKernelINS1_5radix10policy_hubIjNS0_8NullTypeEyE10Policy1000ELNS0_9SortOrderE0EjS6_yNS1_21identity_decomposer_tEEEvPKT1_PSB_PKT2_PSF_T3_iiT4__param_4];
	ld.param.u32 	%r189, [_ZN3cub18CUB_300001_SM_10006detail10radix_sort31DeviceRadixSortSingleTileKernelINS1_5radix10policy_hubIjNS0_8NullTypeEyE10Policy1000ELNS0_9SortOrderE0EjS6_yNS1_21identity_decomposer_tEEEvPKT1_PSB_PKT2_PSF_T3_iiT4__param_5];
	ld.param.u32 	%r190, [_ZN3cub18CUB_300001_SM_10006detail10radix_sort31DeviceRadixSortSingleTileKernelINS1_5radix10policy_hubIjNS0_8NullTypeEyE10Policy1000ELNS0_9SortOrderE0EjS6_yNS1_21identity_decomposer_tEEEvPKT1_PSB_PKT2_PSF_T3_iiT4__param_6];
	cvta.to.global.u64 	%rd6, %rd5;
	cvt.u32.u64 	%r1, %rd4;
	mov.u32 	%r2, %tid.x;
	mul.lo.s32 	%r3, %r2, 19;
	setp.ge.s32 	%p1, %r3, %r1;
	mul.wide.u32 	%rd7, %r3, 4;
	add.s64 	%rd1, %rd6, %rd7;
	mov.b32 	%r703, -1;
	@%p1 bra 	$L__BB6_2;
	ld.global.u32 	%r703, [%rd1];
$L__BB6_2:
	add.s32 	%r193, %r3, 1;
	setp.ge.s32 	%p2, %r193, %r1;
	mov.b32 	%r702, -1;
	@%p2 bra 	$L__BB6_4;
	ld.global.u32 	%r702, [%rd1+4];
$L__BB6_4:
	add.s32 	%r195, %r3, 2;
	setp.ge.s32 	%p3, %r195, %r1;
	mov.b32 	%r701, -1;
	@%p3 bra 	$L__BB6_6;
	ld.global.u32 	%r701, [%rd1+8];
$L__BB6_6:
	add.s32 	%r197, %r3, 3;
	setp.ge.s32 	%p4, %r197, %r1;
	mov.b32 	%r700, -1;
	@%p4 bra 	$L__BB6_8;
	ld.global.u32 	%r700, [%rd1+12];
$L__BB6_8:
	add.s32 	%r199, %r3, 4;
	setp.ge.s32 	%p5, %r199, %r1;
	mov.b32 	%r699, -1;
	@%p5 bra 	$L__BB6_10;
	ld.global.u32 	%r699, [%rd1+16];
$L__BB6_10:
	add.s32 	%r201, %r3, 5;
	setp.ge.s32 	%p6, %r201, %r1;
	mov.b32 	%r698, -1;
	@%p6 bra 	$L__BB6_12;
	ld.global.u32 	%r698, [%rd1+20];
$L__BB6_12:
	add.s32 	%r203, %r3, 6;
	setp.ge.s32 	%p7, %r203, %r1;
	mov.b32 	%r697, -1;
	@%p7 bra 	$L__BB6_14;
	ld.global.u32 	%r697, [%rd1+24];
$L__BB6_14:
	add.s32 	%r205, %r3, 7;
	setp.ge.s32 	%p8, %r205, %r1;
	mov.b32 	%r696, -1;
	@%p8 bra 	$L__BB6_16;
	ld.global.u32 	%r696, [%rd1+28];
$L__BB6_16:
	add.s32 	%r207, %r3, 8;
	setp.ge.s32 	%p9, %r207, %r1;
	mov.b32 	%r695, -1;
	@%p9 bra 	$L__BB6_18;
	ld.global.u32 	%r695, [%rd1+32];
$L__BB6_18:
	add.s32 	%r209, %r3, 9;
	setp.ge.s32 	%p10, %r209, %r1;
	mov.b32 	%r694, -1;
	@%p10 bra 	$L__BB6_20;
	ld.global.u32 	%r694, [%rd1+36];
$L__BB6_20:
	add.s32 	%r211, %r3, 10;
	setp.ge.s32 	%p11, %r211, %r1;
	mov.b32 	%r693, -1;
	@%p11 bra 	$L__BB6_22;
	ld.global.u32 	%r693, [%rd1+40];
$L__BB6_22:
	add.s32 	%r213, %r3, 11;
	setp.ge.s32 	%p12, %r213, %r1;
	mov.b32 	%r692, -1;
	@%p12 bra 	$L__BB6_24;
	ld.global.u32 	%r692, [%rd1+44];
$L__BB6_24:
	add.s32 	%r215, %r3, 12;
	setp.ge.s32 	%p13, %r215, %r1;
	mov.b32 	%r691, -1;
	@%p13 bra 	$L__BB6_26;
	ld.global.u32 	%r691, [%rd1+48];
$L__BB6_26:
	add.s32 	%r217, %r3, 13;
	setp.ge.s32 	%p14, %r217, %r1;
	mov.b32 	%r690, -1;
	@%p14 bra 	$L__BB6_28;
	ld.global.u32 	%r690, [%rd1+52];
$L__BB6_28:
	add.s32 	%r219, %r3, 14;
	setp.ge.s32 	%p15, %r219, %r1;
	mov.b32 	%r689, -1;
	@%p15 bra 	$L__BB6_30;
	ld.global.u32 	%r689, [%rd1+56];
$L__BB6_30:
	add.s32 	%r221, %r3, 15;
	setp.ge.s32 	%p16, %r221, %r1;
	mov.b32 	%r688, -1;
	@%p16 bra 	$L__BB6_32;
	ld.global.u32 	%r688, [%rd1+60];
$L__BB6_32:
	add.s32 	%r223, %r3, 16;
	setp.ge.s32 	%p17, %r223, %r1;
	mov.b32 	%r687, -1;
	@%p17 bra 	$L__BB6_34;
	ld.global.u32 	%r687, [%rd1+64];
$L__BB6_34:
	add.s32 	%r225, %r3, 17;
	setp.ge.s32 	%p18, %r225, %r1;
	mov.b32 	%r686, -1;
	@%p18 bra 	$L__BB6_36;
	ld.global.u32 	%r686, [%rd1+68];
$L__BB6_36:
	add.s32 	%r227, %r3, 18;
	setp.ge.s32 	%p19, %r227, %r1;
	mov.b32 	%r685, -1;
	@%p19 bra 	$L__BB6_38;
	ld.global.u32 	%r685, [%rd1+72];
$L__BB6_38:
	bar.sync 	0;
	shr.u32 	%r42, %r2, 5;
	shl.b32 	%r229, %r2, 2;
	mov.u32 	%r230, _ZZN3cub18CUB_300001_SM_10006detail10radix_sort31DeviceRadixSortSingleTileKernelINS1_5radix10policy_hubIjNS0_8NullTypeEyE10Policy1000ELNS0_9SortOrderE0EjS6_yNS1_21identity_decomposer_tEEEvPKT1_PSB_PKT2_PSF_T3_iiT4_E12temp_storage;
	add.s32 	%r43, %r230, %r229;
	shl.b32 	%r231, %r2, 7;
	add.s32 	%r44, %r43, %r231;
	shl.b32 	%r232, %r42, 2;
	add.s32 	%r233, %r230, %r232;
	add.s32 	%r45, %r233, 33792;
	mad.lo.s32 	%r46, %r2, -56, %r44;
	add.s32 	%r684, %r189, 6;
	sub.s32 	%r683, %r190, %r189;
$L__BB6_39:
	add.s32 	%r293, %r684, -6;
	min.s32 	%r236, %r683, 6;
	mov.b32 	%r322, 0;
	st.shared.u32 	[%r43], %r322;
	st.shared.u32 	[%r43+1024], %r322;
	st.shared.u32 	[%r43+2048], %r322;
	st.shared.u32 	[%r43+3072], %r322;
	st.shared.u32 	[%r43+4096], %r322;
	st.shared.u32 	[%r43+5120], %r322;
	st.shared.u32 	[%r43+6144], %r322;
	st.shared.u32 	[%r43+7168], %r322;
	st.shared.u32 	[%r43+8192], %r322;
	st.shared.u32 	[%r43+9216], %r322;
	st.shared.u32 	[%r43+10240], %r322;
	st.shared.u32 	[%r43+11264], %r322;
	st.shared.u32 	[%r43+12288], %r322;
	st.shared.u32 	[%r43+13312], %r322;
	st.shared.u32 	[%r43+14336], %r322;
	st.shared.u32 	[%r43+15360], %r322;
	st.shared.u32 	[%r43+16384], %r322;
	st.shared.u32 	[%r43+17408], %r322;
	st.shared.u32 	[%r43+18432], %r322;
	st.shared.u32 	[%r43+19456], %r322;
	st.shared.u32 	[%r43+20480], %r322;
	st.shared.u32 	[%r43+21504], %r322;
	st.shared.u32 	[%r43+22528], %r322;
	st.shared.u32 	[%r43+23552], %r322;
	st.shared.u32 	[%r43+24576], %r322;
	st.shared.u32 	[%r43+25600], %r322;
	st.shared.u32 	[%r43+26624], %r322;
	st.shared.u32 	[%r43+27648], %r322;
	st.shared.u32 	[%r43+28672], %r322;
	st.shared.u32 	[%r43+29696], %r322;
	st.shared.u32 	[%r43+30720], %r322;
	st.shared.u32 	[%r43+31744], %r322;
	st.shared.u32 	[%r43+32768], %r322;
	// begin inline asm
	bmsk.clamp.b32 %r234, %r322, %r236;
	// end inline asm
	// begin inline asm
	shr.b32 %r237, %r703, %r293;
	// end inline asm
	and.b32  	%r325, %r234, %r237;
	shl.b32 	%r326, %r325, 10;
	and.b32  	%r327, %r326, 31744;
	add.s32 	%r328, %r43, %r327;
	shr.u32 	%r329, %r325, 4;
	and.b32  	%r330, %r329, 268435454;
	add.s32 	%r71, %r328, %r330;
	ld.shared.u16 	%rs1, [%r71];
	add.s16 	%rs20, %rs1, 1;
	st.shared.u16 	[%r71], %rs20;
	// begin inline asm
	shr.b32 %r240, %r702, %r293;
	// end inline asm
	and.b32  	%r331, %r234, %r240;
	shl.b32 	%r332, %r331, 10;
	and.b32  	%r333, %r332, 31744;
	add.s32 	%r334, %r43, %r333;
	shr.u32 	%r335, %r331, 4;
	and.b32  	%r336, %r335, 268435454;
	add.s32 	%r72, %r334, %r336;
	ld.shared.u16 	%rs2, [%r72];
	add.s16 	%rs21, %rs2, 1;
	st.shared.u16 	[%r72], %rs21;
	// begin inline asm
	shr.b32 %r243, %r701, %r293;
	// end inline asm
	and.b32  	%r337, %r234, %r243;
	shl.b32 	%r338, %r337, 10;
	and.b32  	%r339, %r338, 31744;
	add.s32 	%r340, %r43, %r339;
	shr.u32 	%r341, %r337, 4;
	and.b32  	%r342, %r341, 268435454;
	add.s32 	%r73, %r340, %r342;
	ld.shared.u16 	%rs3, [%r73];
	add.s16 	%rs22, %rs3, 1;
	st.shared.u16 	[%r73], %rs22;
	// begin inline asm
	shr.b32 %r246, %r700, %r293;
	// end inline asm
	and.b32  	%r343, %r234, %r246;
	shl.b32 	%r344, %r343, 10;
	and.b32  	%r345, %r344, 31744;
	add.s32 	%r346, %r43, %r345;
	shr.u32 	%r347, %r343, 4;
	and.b32  	%r348, %r347, 268435454;
	add.s32 	%r74, %r346, %r348;
	ld.shared.u16 	%rs4, [%r74];
	add.s16 	%rs23, %rs4, 1;
	st.shared.u16 	[%r74], %rs23;
	// begin inline asm
	shr.b32 %r249, %r699, %r293;
	// end inline asm
	and.b32  	%r349, %r234, %r249;
	shl.b32 	%r350, %r349, 10;
	and.b32  	%r351, %r350, 31744;
	add.s32 	%r352, %r43, %r351;
	shr.u32 	%r353, %r349, 4;
	and.b32  	%r354, %r353, 268435454;
	add.s32 	%r75, %r352, %r354;
	ld.shared.u16 	%rs5, [%r75];
	add.s16 	%rs24, %rs5, 1;
	st.shared.u16 	[%r75], %rs24;
	// begin inline asm
	shr.b32 %r252, %r698, %r293;
	// end inline asm
	and.b32  	%r355, %r234, %r252;
	shl.b32 	%r356, %r355, 10;
	and.b32  	%r357, %r356, 31744;
	add.s32 	%r358, %r43, %r357;
	shr.u32 	%r359, %r355, 4;
	and.b32  	%r360, %r359, 268435454;
	add.s32 	%r76, %r358, %r360;
	ld.shared.u16 	%rs6, [%r76];
	add.s16 	%rs25, %rs6, 1;
	st.shared.u16 	[%r76], %rs25;
	// begin inline asm
	shr.b32 %r255, %r697, %r293;
	// end inline asm
	and.b32  	%r361, %r234, %r255;
	shl.b32 	%r362, %r361, 10;
	and.b32  	%r363, %r362, 31744;
	add.s32 	%r364, %r43, %r363;
	shr.u32 	%r365, %r361, 4;
	and.b32  	%r366, %r365, 268435454;
	add.s32 	%r77, %r364, %r366;
	ld.shared.u16 	%rs7, [%r77];
	add.s16 	%rs26, %rs7, 1;
	st.shared.u16 	[%r77], %rs26;
	// begin inline asm
	shr.b32 %r258, %r696, %r293;
	// end inline asm
	and.b32  	%r367, %r234, %r258;
	shl.b32 	%r368, %r367, 10;
	and.b32  	%r369, %r368, 31744;
	add.s32 	%r370, %r43, %r369;
	shr.u32 	%r371, %r367, 4;
	and.b32  	%r372, %r371, 268435454;
	add.s32 	%r78, %r370, %r372;
	ld.shared.u16 	%rs8, [%r78];
	add.s16 	%rs27, %rs8, 1;
	st.shared.u16 	[%r78], %rs27;
	// begin inline asm
	shr.b32 %r261, %r695, %r293;
	// end inline asm
	and.b32  	%r373, %r234, %r261;
	shl.b32 	%r374, %r373, 10;
	and.b32  	%r375, %r374, 31744;
	add.s32 	%r376, %r43, %r375;
	shr.u32 	%r377, %r373, 4;
	and.b32  	%r378, %r377, 268435454;
	add.s32 	%r79, %r376, %r378;
	ld.shared.u16 	%rs9, [%r79];
	add.s16 	%rs28, %rs9, 1;
	st.shared.u16 	[%r79], %rs28;
	// begin inline asm
	shr.b32 %r264, %r694, %r293;
	// end inline asm
	and.b32  	%r379, %r234, %r264;
	shl.b32 	%r380, %r379, 10;
	and.b32  	%r381, %r380, 31744;
	add.s32 	%r382, %r43, %r381;
	shr.u32 	%r383, %r379, 4;
	and.b32  	%r384, %r383, 268435454;
	add.s32 	%r80, %r382, %r384;
	ld.shared.u16 	%rs10, [%r80];
	add.s16 	%rs29, %rs10, 1;
	st.shared.u16 	[%r80], %rs29;
	// begin inline asm
	shr.b32 %r267, %r693, %r293;
	// end inline asm
	and.b32  	%r385, %r234, %r267;
	shl.b32 	%r386, %r385, 10;
	and.b32  	%r387, %r386, 31744;
	add.s32 	%r388, %r43, %r387;
	shr.u32 	%r389, %r385, 4;
	and.b32  	%r390, %r389, 268435454;
	add.s32 	%r81, %r388, %r390;
	ld.shared.u16 	%rs11, [%r81];
	add.s16 	%rs30, %rs11, 1;
	st.shared.u16 	[%r81], %rs30;
	// begin inline asm
	shr.b32 %r270, %r692, %r293;
	// end inline asm
	and.b32  	%r391, %r234, %r270;
	shl.b32 	%r392, %r391, 10;
	and.b32  	%r393, %r392, 31744;
	add.s32 	%r394, %r43, %r393;
	shr.u32 	%r395, %r391, 4;
	and.b32  	%r396, %r395, 268435454;
	add.s32 	%r82, %r394, %r396;
	ld.shared.u16 	%rs12, [%r82];
	add.s16 	%rs31, %rs12, 1;
	st.shared.u16 	[%r82], %rs31;
	// begin inline asm
	shr.b32 %r273, %r691, %r293;
	// end inline asm
	and.b32  	%r397, %r234, %r273;
	shl.b32 	%r398, %r397, 10;
	and.b32  	%r399, %r398, 31744;
	add.s32 	%r400, %r43, %r399;
	shr.u32 	%r401, %r397, 4;
	and.b32  	%r402, %r401, 268435454;
	add.s32 	%r83, %r400, %r402;
	ld.shared.u16 	%rs13, [%r83];
	add.s16 	%rs32, %rs13, 1;
	st.shared.u16 	[%r83], %rs32;
	// begin inline asm
	shr.b32 %r276, %r690, %r293;
	// end inline asm
	and.b32  	%r403, %r234, %r276;
	shl.b32 	%r404, %r403, 10;
	and.b32  	%r405, %r404, 31744;
	add.s32 	%r406, %r43, %r405;
	shr.u32 	%r407, %r403, 4;
	and.b32  	%r408, %r407, 268435454;
	add.s32 	%r84, %r406, %r408;
	ld.shared.u16 	%rs14, [%r84];
	add.s16 	%rs33, %rs14, 1;
	st.shared.u16 	[%r84], %rs33;
	// begin inline asm
	shr.b32 %r279, %r689, %r293;
	// end inline asm
	and.b32  	%r409, %r234, %r279;
	shl.b32 	%r410, %r409, 10;
	and.b32  	%r411, %r410, 31744;
	add.s32 	%r412, %r43, %r411;
	shr.u32 	%r413, %r409, 4;
	and.b32  	%r414, %r413, 268435454;
	add.s32 	%r85, %r412, %r414;
	ld.shared.u16 	%rs15, [%r85];
	add.s16 	%rs34, %rs15, 1;
	st.shared.u16 	[%r85], %rs34;
	// begin inline asm
	shr.b32 %r282, %r688, %r293;
	// end inline asm
	and.b32  	%r415, %r234, %r282;
	shl.b32 	%r416, %r415, 10;
	and.b32  	%r417, %r416, 31744;
	add.s32 	%r418, %r43, %r417;
	shr.u32 	%r419, %r415, 4;
	and.b32  	%r420, %r419, 268435454;
	add.s32 	%r86, %r418, %r420;
	ld.shared.u16 	%rs16, [%r86];
	add.s16 	%rs35, %rs16, 1;
	st.shared.u16 	[%r86], %rs35;
	// begin inline asm
	shr.b32 %r285, %r687, %r293;
	// end inline asm
	and.b32  	%r421, %r234, %r285;
	shl.b32 	%r422, %r421, 10;
	and.b32  	%r423, %r422, 31744;
	add.s32 	%r424, %r43, %r423;
	shr.u32 	%r425, %r421, 4;
	and.b32  	%r426, %r425, 268435454;
	add.s32 	%r87, %r424, %r426;
	ld.shared.u16 	%rs17, [%r87];
	add.s16 	%rs36, %rs17, 1;
	st.shared.u16 	[%r87], %rs36;
	// begin inline asm
	shr.b32 %r288, %r686, %r293;
	// end inline asm
	and.b32  	%r427, %r234, %r288;
	shl.b32 	%r428, %r427, 10;
	and.b32  	%r429, %r428, 31744;
	add.s32 	%r430, %r43, %r429;
	shr.u32 	%r431, %r427, 4;
	and.b32  	%r432, %r431, 268435454;
	add.s32 	%r88, %r430, %r432;
	ld.shared.u16 	%rs18, [%r88];
	add.s16 	%rs37, %rs18, 1;
	st.shared.u16 	[%r88], %rs37;
	// begin inline asm
	shr.b32 %r291, %r685, %r293;
	// end inline asm
	and.b32  	%r433, %r234, %r291;
	shl.b32 	%r434, %r433, 10;
	and.b32  	%r435, %r434, 31744;
	add.s32 	%r436, %r43, %r435;
	shr.u32 	%r437, %r433, 4;
	and.b32  	%r438, %r437, 268435454;
	add.s32 	%r89, %r436, %r438;
	ld.shared.u16 	%rs19, [%r89];
	add.s16 	%rs38, %rs19, 1;
	st.shared.u16 	[%r89], %rs38;
	bar.sync 	0;
	ld.shared.u32 	%r90, [%r44];
	ld.shared.u32 	%r439, [%r44+4];
	ld.shared.u32 	%r440, [%r44+8];
	ld.shared.u32 	%r441, [%r44+12];
	ld.shared.u32 	%r442, [%r44+16];
	ld.shared.u32 	%r443, [%r44+20];
	ld.shared.u32 	%r444, [%r44+24];
	ld.shared.u32 	%r445, [%r44+28];
	ld.shared.u32 	%r446, [%r44+32];
	ld.shared.u32 	%r447, [%r44+36];
	ld.shared.u32 	%r448, [%r44+40];
	ld.shared.u32 	%r449, [%r44+44];
	ld.shared.u32 	%r450, [%r44+48];
	ld.shared.u32 	%r451, [%r44+52];
	ld.shared.u32 	%r452, [%r44+56];
	ld.shared.u32 	%r453, [%r44+60];
	ld.shared.u32 	%r454, [%r44+64];
	ld.shared.u32 	%r455, [%r44+68];
	ld.shared.u32 	%r456, [%r44+72];
	ld.shared.u32 	%r457, [%r44+76];
	ld.shared.u32 	%r458, [%r44+80];
	ld.shared.u32 	%r459, [%r44+84];
	ld.shared.u32 	%r460, [%r44+88];
	ld.shared.u32 	%r461, [%r44+92];
	ld.shared.u32 	%r462, [%r44+96];
	ld.shared.u32 	%r463, [%r44+100];
	ld.shared.u32 	%r464, [%r44+104];
	ld.shared.u32 	%r465, [%r44+108];
	ld.shared.u32 	%r466, [%r44+112];
	ld.shared.u32 	%r467, [%r44+116];
	ld.shared.u32 	%r468, [%r44+120];
	ld.shared.u32 	%r469, [%r44+124];
	ld.shared.u32 	%r470, [%r44+128];
	add.s32 	%r91, %r439, %r90;
	add.s32 	%r92, %r440, %r91;
	add.s32 	%r93, %r441, %r92;
	add.s32 	%r94, %r442, %r93;
	add.s32 	%r95, %r443, %r94;
	add.s32 	%r96, %r444, %r95;
	add.s32 	%r97, %r445, %r96;
	add.s32 	%r98, %r446, %r97;
	add.s32 	%r99, %r447, %r98;
	add.s32 	%r100, %r448, %r99;
	add.s32 	%r101, %r449, %r100;
	add.s32 	%r102, %r450, %r101;
	add.s32 	%r103, %r451, %r102;
	add.s32 	%r104, %r452, %r103;
	add.s32 	%r105, %r453, %r104;
	add.s32 	%r106, %r454, %r105;
	add.s32 	%r107, %r455, %r106;
	add.s32 	%r108, %r456, %r107;
	add.s32 	%r109, %r457, %r108;
	add.s32 	%r110, %r458, %r109;
	add.s32 	%r111, %r459, %r110;
	add.s32 	%r112, %r460, %r111;
	add.s32 	%r113, %r461, %r112;
	add.s32 	%r114, %r462, %r113;
	add.s32 	%r115, %r463, %r114;
	add.s32 	%r116, %r464, %r115;
	add.s32 	%r117, %r465, %r116;
	add.s32 	%r118, %r466, %r117;
	add.s32 	%r119, %r467, %r118;
	add.s32 	%r120, %r468, %r119;
	add.s32 	%r121, %r469, %r120;
	add.s32 	%r299, %r470, %r121;
	// begin inline asm
	mov.u32 %r294, %laneid;
	// end inline asm
	mov.b32 	%r297, 1;
	mov.b32 	%r324, -1;
	// begin inline asm
	{  .reg .u32 r0;  .reg .pred p;  shfl.sync.up.b32 r0|p, %r299, %r297, %r322, %r324;  @p add.u32 r0, r0, %r299;  mov.u32 %r295, r0;}
	// end inline asm
	mov.b32 	%r303, 2;
	// begin inline asm
	{  .reg .u32 r0;  .reg .pred p;  shfl.sync.up.b32 r0|p, %r295, %r303, %r322, %r324;  @p add.u32 r0, r0, %r295;  mov.u32 %r301, r0;}
	// end inline asm
	mov.b32 	%r309, 4;
	// begin inline asm
	{  .reg .u32 r0;  .reg .pred p;  shfl.sync.up.b32 r0|p, %r301, %r309, %r322, %r324;  @p add.u32 r0, r0, %r301;  mov.u32 %r307, r0;}
	// end inline asm
	mov.b32 	%r315, 8;
	// begin inline asm
	{  .reg .u32 r0;  .reg .pred p;  shfl.sync.up.b32 r0|p, %r307, %r315, %r322, %r324;  @p add.u32 r0, r0, %r307;  mov.u32 %r313, r0;}
	// end inline asm
	mov.b32 	%r321, 16;
	// begin inline asm
	{  .reg .u32 r0;  .reg .pred p;  shfl.sync.up.b32 r0|p, %r313, %r321, %r322, %r324;  @p add.u32 r0, r0, %r313;  mov.u32 %r319, r0;}
	// end inline asm
	setp.ne.s32 	%p20, %r294, 31;
	@%p20 bra 	$L__BB6_41;
	st.shared.u32 	[%r45], %r319;
$L__BB6_41:
	sub.s32 	%r471, %r319, %r299;
	setp.gt.u32 	%p21, %r2, 31;
	setp.eq.s32 	%p22, %r42, 7;
	setp.eq.s32 	%p23, %r42, 6;
	setp.eq.s32 	%p24, %r42, 5;
	setp.eq.s32 	%p25, %r42, 4;
	setp.eq.s32 	%p26, %r42, 3;
	setp.eq.s32 	%p27, %r42, 2;
	setp.eq.s32 	%p28, %r42, 1;
	bar.sync 	0;
	ld.shared.v4.u32 	{%r472, %r473, %r474, %r475}, [_ZZN3cub18CUB_300001_SM_10006detail10radix_sort31DeviceRadixSortSingleTileKernelINS1_5radix10policy_hubIjNS0_8NullTypeEyE10Policy1000ELNS0_9SortOrderE0EjS6_yNS1_21identity_decomposer_tEEEvPKT1_PSB_PKT2_PSF_T3_iiT4_E12temp_storage+33792];
	selp.b32 	%r476, %r472, %r704, %p28;
	add.s32 	%r477, %r473, %r472;
	selp.b32 	%r478, %r477, %r476, %p27;
	add.s32 	%r479, %r477, %r474;
	selp.b32 	%r480, %r479, %r478, %p26;
	add.s32 	%r481, %r479, %r475;
	selp.b32 	%r482, %r481, %r480, %p25;
	ld.shared.v4.u32 	{%r483, %r484, %r485, %r486}, [_ZZN3cub18CUB_300001_SM_10006detail10radix_sort31DeviceRadixSortSingleTileKernelINS1_5radix10policy_hubIjNS0_8NullTypeEyE10Policy1000ELNS0_9SortOrderE0EjS6_yNS1_21identity_decomposer_tEEEvPKT1_PSB_PKT2_PSF_T3_iiT4_E12temp_storage+33808];
	add.s32 	%r487, %r481, %r483;
	selp.b32 	%r488, %r487, %r482, %p24;
	add.s32 	%r489, %r487, %r484;
	selp.b32 	%r490, %r489, %r488, %p23;
	add.s32 	%r491, %r489, %r485;
	selp.b32 	%r704, %r491, %r490, %p22;
	add.s32 	%r126, %r491, %r486;
	setp.ne.s32 	%p29, %r294, 0;
	selp.b32 	%r492, %r471, 0, %p29;
	add.s32 	%r493, %r704, %r492;
	or.pred  	%p30, %p21, %p29;
	selp.b32 	%r705, %r493, %r471, %p21;
	@%p30 bra 	$L__BB6_43;
	shl.b32 	%r705, %r126, 16;
	st.shared.u32 	[_ZZN3cub18CUB_300001_SM_10006detail10radix_sort31DeviceRadixSortSingleTileKernelINS1_5radix10policy_hubIjNS0_8NullTypeEyE10Policy1000ELNS0_9SortOrderE0EjS6_yNS1_21identity_decomposer_tEEEvPKT1_PSB_PKT2_PSF_T3_iiT4_E12temp_storage+33832], %r705;
$L__BB6_43:
	setp.eq.s32 	%p31, %r2, 0;
	bar.sync 	0;
	ld.shared.u32 	%r494, [_ZZN3cub18CUB_300001_SM_10006detail10radix_sort31DeviceRadixSortSingleTileKernelINS1_5radix10policy_hubIjNS0_8NullTypeEyE10Policy1000ELNS0_9SortOrderE0EjS6_yNS1_21identity_decomposer_tEEEvPKT1_PSB_PKT2_PSF_T3_iiT4_E12temp_storage+33832];
	selp.b32 	%r495, 0, %r494, %p31;
	add.s32 	%r496, %r705, %r495;
	add.s32 	%r497, %r90, %r496;
	add.s32 	%r498, %r91, %r496;
	add.s32 	%r499, %r92, %r496;
	add.s32 	%r500, %r93, %r496;
	add.s32 	%r501, %r94, %r496;
	add.s32 	%r502, %r95, %r496;
	add.s32 	%r503, %r96, %r496;
	add.s32 	%r504, %r97, %r496;
	add.s32 	%r505, %r98, %r496;
	add.s32 	%r506, %r99, %r496;
	add.s32 	%r507, %r100, %r496;
	add.s32 	%r508, %r101, %r496;
	add.s32 	%r509, %r102, %r496;
	add.s32 	%r510, %r103, %r496;
	add.s32 	%r511, %r104, %r496;
	add.s32 	%r512, %r105, %r496;
	add.s32 	%r513, %r106, %r496;
	add.s32 	%r514, %r107, %r496;
	add.s32 	%r515, %r108, %r496;
	add.s32 	%r516, %r109, %r496;
	add.s32 	%r517, %r110, %r496;
	add.s32 	%r518, %r111, %r496;
	add.s32 	%r519, %r112, %r496;
	add.s32 	%r520, %r113, %r496;
	add.s32 	%r521, %r114, %r496;
	add.s32 	%r522, %r115, %r496;
	add.s32 	%r523, %r116, %r496;
	add.s32 	%r524, %r117, %r496;
	add.s32 	%r525, %r118, %r496;
	add.s32 	%r526, %r119, %r496;
	add.s32 	%r527, %r120, %r496;
	add.s32 	%r528, %r121, %r496;
	st.shared.u32 	[%r44], %r496;
	st.shared.u32 	[%r44+4], %r497;
	st.shared.u32 	[%r44+8], %r498;
	st.shared.u32 	[%r44+12], %r499;
	st.shared.u32 	[%r44+16], %r500;
	st.shared.u32 	[%r44+20], %r501;
	st.shared.u32 	[%r44+24], %r502;
	st.shared.u32 	[%r44+28], %r503;
	st.shared.u32 	[%r44+32], %r504;
	st.shared.u32 	[%r44+36], %r505;
	st.shared.u32 	[%r44+40], %r506;
	st.shared.u32 	[%r44+44], %r507;
	st.shared.u32 	[%r44+48], %r508;
	st.shared.u32 	[%r44+52], %r509;
	st.shared.u32 	[%r44+56], %r510;
	st.shared.u32 	[%r44+60], %r511;
	st.shared.u32 	[%r44+64], %r512;
	st.shared.u32 	[%r44+68], %r513;
	st.shared.u32 	[%r44+72], %r514;
	st.shared.u32 	[%r44+76], %r515;
	st.shared.u32 	[%r44+80], %r516;
	st.shared.u32 	[%r44+84], %r517;
	st.shared.u32 	[%r44+88], %r518;
	st.shared.u32 	[%r44+92], %r519;
	st.shared.u32 	[%r44+96], %r520;
	st.shared.u32 	[%r44+100], %r521;
	st.shared.u32 	[%r44+104], %r522;
	st.shared.u32 	[%r44+108], %r523;
	st.shared.u32 	[%r44+112], %r524;
	st.shared.u32 	[%r44+116], %r525;
	st.shared.u32 	[%r44+120], %r526;
	st.shared.u32 	[%r44+124], %r527;
	st.shared.u32 	[%r44+128], %r528;
	bar.sync 	0;
	cvt.u32.u16 	%r529, %rs1;
	ld.shared.u16 	%r530, [%r71];
	add.s32 	%r130, %r530, %r529;
	cvt.u32.u16 	%r531, %rs2;
	ld.shared.u16 	%r532, [%r72];
	add.s32 	%r131, %r532, %r531;
	cvt.u32.u16 	%r533, %rs3;
	ld.shared.u16 	%r534, [%r73];
	add.s32 	%r132, %r534, %r533;
	cvt.u32.u16 	%r535, %rs4;
	ld.shared.u16 	%r536, [%r74];
	add.s32 	%r133, %r536, %r535;
	cvt.u32.u16 	%r537, %rs5;
	ld.shared.u16 	%r538, [%r75];
	add.s32 	%r134, %r538, %r537;
	cvt.u32.u16 	%r539, %rs6;
	ld.shared.u16 	%r540, [%r76];
	add.s32 	%r135, %r540, %r539;
	cvt.u32.u16 	%r541, %rs7;
	ld.shared.u16 	%r542, [%r77];
	add.s32 	%r136, %r542, %r541;
	cvt.u32.u16 	%r543, %rs8;
	ld.shared.u16 	%r544, [%r78];
	add.s32 	%r137, %r544, %r543;
	cvt.u32.u16 	%r545, %rs9;
	ld.shared.u16 	%r546, [%r79];
	add.s32 	%r138, %r546, %r545;
	cvt.u32.u16 	%r547, %rs10;
	ld.shared.u16 	%r548, [%r80];
	add.s32 	%r139, %r548, %r547;
	cvt.u32.u16 	%r549, %rs11;
	ld.shared.u16 	%r550, [%r81];
	add.s32 	%r140, %r550, %r549;
	cvt.u32.u16 	%r551, %rs12;
	ld.shared.u16 	%r552, [%r82];
	add.s32 	%r141, %r552, %r551;
	cvt.u32.u16 	%r553, %rs13;
	ld.shared.u16 	%r554, [%r83];
	add.s32 	%r142, %r554, %r553;
	cvt.u32.u16 	%r555, %rs14;
	ld.shared.u16 	%r556, [%r84];
	add.s32 	%r143, %r556, %r555;
	cvt.u32.u16 	%r557, %rs15;
	ld.shared.u16 	%r558, [%r85];
	add.s32 	%r144, %r558, %r557;
	cvt.u32.u16 	%r559, %rs16;
	ld.shared.u16 	%r560, [%r86];
	add.s32 	%r145, %r560, %r559;
	cvt.u32.u16 	%r561, %rs17;
	ld.shared.u16 	%r562, [%r87];
	add.s32 	%r146, %r562, %r561;
	cvt.u32.u16 	%r563, %rs18;
	ld.shared.u16 	%r564, [%r88];
	add.s32 	%r147, %r564, %r563;
	cvt.u32.u16 	%r565, %rs19;
	ld.shared.u16 	%r566, [%r89];
	add.s32 	%r148, %r566, %r565;
	bar.sync 	0;
	setp.lt.s32 	%p32, %r684, %r190;
	@%p32 bra 	$L__BB6_83;
	cvt.u64.u32 	%rd8, %r2;
	shl.b32 	%r567, %r130, 2;
	mov.u32 	%r568, _ZZN3cub18CUB_300001_SM_10006detail10radix_sort31DeviceRadixSortSingleTileKernelINS1_5radix10policy_hubIjNS0_8NullTypeEyE10Policy1000ELNS0_9SortOrderE0EjS6_yNS1_21identity_decomposer_tEEEvPKT1_PSB_PKT2_PSF_T3_iiT4_E12temp_storage;
	add.s32 	%r569, %r568, %r567;
	st.shared.u32 	[%r569], %r703;
	shl.b32 	%r570, %r131, 2;
	add.s32 	%r571, %r568, %r570;
	st.shared.u32 	[%r571], %r702;
	shl.b32 	%r572, %r132, 2;
	add.s32 	%r573, %r568, %r572;
	st.shared.u32 	[%r573], %r701;
	shl.b32 	%r574, %r133, 2;
	add.s32 	%r575, %r568, %r574;
	st.shared.u32 	[%r575], %r700;
	shl.b32 	%r576, %r134, 2;
	add.s32 	%r577, %r568, %r576;
	st.shared.u32 	[%r577], %r699;
	shl.b32 	%r578, %r135, 2;
	add.s32 	%r579, %r568, %r578;
	st.shared.u32 	[%r579], %r698;
	shl.b32 	%r580, %r136, 2;
	add.s32 	%r581, %r568, %r580;
	st.shared.u32 	[%r581], %r697;
	shl.b32 	%r582, %r137, 2;
	add.s32 	%r583, %r568, %r582;
	st.shared.u32 	[%r583], %r696;
	shl.b32 	%r584, %r138, 2;
	add.s32 	%r585, %r568, %r584;
	st.shared.u32 	[%r585], %r695;
	shl.b32 	%r586, %r139, 2;
	add.s32 	%r587, %r568, %r586;
	st.shared.u32 	[%r587], %r694;
	shl.b32 	%r588, %r140, 2;
	add.s32 	%r589, %r568, %r588;
	st.shared.u32 	[%r589], %r693;
	shl.b32 	%r590, %r141, 2;
	add.s32 	%r591, %r568, %r590;
	st.shared.u32 	[%r591], %r692;
	shl.b32 	%r592, %r142, 2;
	add.s32 	%r593, %r568, %r592;
	st.shared.u32 	[%r593], %r691;
	shl.b32 	%r594, %r143, 2;
	add.s32 	%r595, %r568, %r594;
	st.shared.u32 	[%r595], %r690;
	shl.b32 	%r596, %r144, 2;
	add.s32 	%r597, %r568, %r596;
	st.shared.u32 	[%r597], %r689;
	shl.b32 	%r598, %r145, 2;
	add.s32 	%r599, %r568, %r598;
	st.shared.u32 	[%r599], %r688;
	shl.b32 	%r600, %r146, 2;
	add.s32 	%r601, %r568, %r600;
	st.shared.u32 	[%r601], %r687;
	shl.b32 	%r602, %r147, 2;
	add.s32 	%r603, %r568, %r602;
	st.shared.u32 	[%r603], %r686;
	shl.b32 	%r604, %r148, 2;
	add.s32 	%r605, %r568, %r604;
	st.shared.u32 	[%r605], %r685;
	bar.sync 	0;
	mad.lo.s32 	%r149, %r2, -72, %r46;
	ld.shared.u32 	%r150, [%r149+1024];
	ld.shared.u32 	%r151, [%r149+2048];
	ld.shared.u32 	%r152, [%r149+3072];
	ld.shared.u32 	%r153, [%r149+4096];
	ld.shared.u32 	%r154, [%r149+5120];
	ld.shared.u32 	%r155, [%r149+6144];
	ld.shared.u32 	%r156, [%r149+7168];
	ld.shared.u32 	%r157, [%r149+8192];
	ld.shared.u32 	%r158, [%r149+9216];
	ld.shared.u32 	%r159, [%r149+10240];
	ld.shared.u32 	%r160, [%r149+11264];
	ld.shared.u32 	%r161, [%r149+12288];
	ld.shared.u32 	%r162, [%r149+13312];
	ld.shared.u32 	%r163, [%r149+14336];
	ld.shared.u32 	%r164, [%r149+15360];
	ld.shared.u32 	%r165, [%r149+16384];
	ld.shared.u32 	%r166, [%r149+17408];
	ld.shared.u32 	%r167, [%r149+18432];
	setp.gt.u64 	%p33, %rd4, %rd8;
	cvta.to.global.u64 	%rd9, %rd3;
	mul.wide.u32 	%rd10, %r2, 4;
	add.s64 	%rd2, %rd9, %rd10;
	@%p33 bra 	$L__BB6_45;
	bra.uni 	$L__BB6_46;
$L__BB6_45:
	ld.shared.u32 	%r606, [%r149];
	st.global.u32 	[%rd2], %r606;
$L__BB6_46:
	add.s32 	%r607, %r2, 256;
	cvt.u64.u32 	%rd11, %r607;
	setp.le.u64 	%p34, %rd4, %rd11;
	@%p34 bra 	$L__BB6_48;
	st.global.u32 	[%rd2+1024], %r150;
$L__BB6_48:
	add.s32 	%r608, %r2, 512;
	cvt.u64.u32 	%rd12, %r608;
	setp.le.u64 	%p35, %rd4, %rd12;
	@%p35 bra 	$L__BB6_50;
	st.global.u32 	[%rd2+2048], %r151;
$L__BB6_50:
	add.s32 	%r609, %r2, 768;
	cvt.u64.u32 	%rd13, %r609;
	setp.le.u64 	%p36, %rd4, %rd13;
	@%p36 bra 	$L__BB6_52;
	st.global.u32 	[%rd2+3072], %r152;
$L__BB6_52:
	or.b32  	%r610, %r2, 1024;
	cvt.u64.u32 	%rd14, %r610;
	setp.le.u64 	%p37, %rd4, %rd14;
	@%p37 bra 	$L__BB6_54;
	st.global.u32 	[%rd2+4096], %r153;
$L__BB6_54:
	add.s32 	%r611, %r2, 1280;
	cvt.u64.u32 	%rd15, %r611;
	setp.le.u64 	%p38, %rd4, %rd15;
	@%p38 bra 	$L__BB6_56;
	st.global.u32 	[%rd2+5120], %r154;
$L__BB6_56:
	add.s32 	%r612, %r2, 1536;
	cvt.u64.u32 	%rd16, %r612;
	setp.le.u64 	%p39, %rd4, %rd16;
	@%p39 bra 	$L__BB6_58;
	st.global.u32 	[%rd2+6144], %r155;
$L__BB6_58:
	add.s32 	%r613, %r2, 1792;
	cvt.u64.u32 	%rd17, %r613;
	setp.le.u64 	%p40, %rd4, %rd17;
	@%p40 bra 	$L__BB6_60;
	st.global.u32 	[%rd2+7168], %r156;
$L__BB6_60:
	or.b32  	%r614, %r2, 2048;
	cvt.u64.u32 	%rd18, %r614;
	setp.le.u64 	%p41, %rd4, %rd18;
	@%p41 bra 	$L__BB6_62;
	st.global.u32 	[%rd2+8192], %r157;
$L__BB6_62:
	add.s32 	%r615, %r2, 2304;
	cvt.u64.u32 	%rd19, %r615;
	setp.le.u64 	%p42, %rd4, %rd19;
	@%p42 bra 	$L__BB6_64;
	st.global.u32 	[%rd2+9216], %r158;
$L__BB6_64:
	add.s32 	%r616, %r2, 2560;
	cvt.u64.u32 	%rd20, %r616;
	setp.le.u64 	%p43, %rd4, %rd20;
	@%p43 bra 	$L__BB6_66;
	st.global.u32 	[%rd2+10240], %r159;
$L__BB6_66:
	add.s32 	%r617, %r2, 2816;
	cvt.u64.u32 	%rd21, %r617;
	setp.le.u64 	%p44, %rd4, %rd21;
	@%p44 bra 	$L__BB6_68;
	st.global.u32 	[%rd2+11264], %r160;
$L__BB6_68:
	or.b32  	%r618, %r2, 3072;
	cvt.u64.u32 	%rd22, %r618;
	setp.le.u64 	%p45, %rd4, %rd22;
	@%p45 bra 	$L__BB6_70;
	st.global.u32 	[%rd2+12288], %r161;
$L__BB6_70:
	add.s32 	%r619, %r2, 3328;
	cvt.u64.u32 	%rd23, %r619;
	setp.le.u64 	%p46, %rd4, %rd23;
	@%p46 bra 	$L__BB6_72;
	st.global.u32 	[%rd2+13312], %r162;
$L__BB6_72:
	add.s32 	%r620, %r2, 3584;
	cvt.u64.u32 	%rd24, %r620;
	setp.le.u64 	%p47, %rd4, %rd24;
	@%p47 bra 	$L__BB6_74;
	st.global.u32 	[%rd2+14336], %r163;
$L__BB6_74:
	add.s32 	%r621, %r2, 3840;
	cvt.u64.u32 	%rd25, %r621;
	setp.le.u64 	%p48, %rd4, %rd25;
	@%p48 bra 	$L__BB6_76;
	st.global.u32 	[%rd2+15360], %r164;
$L__BB6_76:
	or.b32  	%r622, %r2, 4096;
	cvt.u64.u32 	%rd26, %r622;
	setp.le.u64 	%p49, %rd4, %rd26;
	@%p49 bra 	$L__BB6_78;
	st.global.u32 	[%rd2+16384], %r165;
$L__BB6_78:
	add.s32 	%r623, %r2, 4352;
	cvt.u64.u32 	%rd27, %r623;
	setp.le.u64 	%p50, %rd4, %rd27;
	@%p50 bra 	$L__BB6_80;
	st.global.u32 	[%rd2+17408], %r166;
$L__BB6_80:
	add.s32 	%r624, %r2, 4608;
	cvt.u64.u32 	%rd28, %r624;
	setp.le.u64 	%p51, %rd4, %rd28;
	@%p51 bra 	$L__BB6_82;
	st.global.u32 	[%rd2+18432], %r167;
$L__BB6_82:
	ret;
$L__BB6_83:
	shl.b32 	%r625, %r130, 2;
	mov.u32 	%r626, _ZZN3cub18CUB_300001_SM_10006detail10radix_sort31DeviceRadixSortSingleTileKernelINS1_5radix10policy_hubIjNS0_8NullTypeEyE10Policy1000ELNS0_9SortOrderE0EjS6_yNS1_21identity_decomposer_tEEEvPKT1_PSB_PKT2_PSF_T3_iiT4_E12temp_storage;
	add.s32 	%r627, %r626, %r625;
	st.shared.u32 	[%r627], %r703;
	shl.b32 	%r628, %r131, 2;
	add.s32 	%r629, %r626, %r628;
	st.shared.u32 	[%r629], %r702;
	shl.b32 	%r630, %r132, 2;
	add.s32 	%r631, %r626, %r630;
	st.shared.u32 	[%r631], %r701;
	shl.b32 	%r632, %r133, 2;
	add.s32 	%r633, %r626, %r632;
	st.shared.u32 	[%r633], %r700;
	shl.b32 	%r634, %r134, 2;
	add.s32 	%r635, %r626, %r634;
	st.shared.u32 	[%r635], %r699;
	shl.b32 	%r636, %r135, 2;
	add.s32 	%r637, %r626, %r636;
	st.shared.u32 	[%r637], %r698;
	shl.b32 	%r638, %r136, 2;
	add.s32 	%r639, %r626, %r638;
	st.shared.u32 	[%r639], %r697;
	shl.b32 	%r640, %r137, 2;
	add.s32 	%r641, %r626, %r640;
	st.shared.u32 	[%r641], %r696;
	shl.b32 	%r642, %r138, 2;
	add.s32 	%r643, %r626, %r642;
	st.shared.u32 	[%r643], %r695;
	shl.b32 	%r644, %r139, 2;
	add.s32 	%r645, %r626, %r644;
	st.shared.u32 	[%r645], %r694;
	shl.b32 	%r646, %r140, 2;
	add.s32 	%r647, %r626, %r646;
	st.shared.u32 	[%r647], %r693;
	shl.b32 	%r648, %r141, 2;
	add.s32 	%r649, %r626, %r648;
	st.shared.u32 	[%r649], %r692;
	shl.b32 	%r650, %r142, 2;
	add.s32 	%r651, %r626, %r650;
	st.shared.u32 	[%r651], %r691;
	shl.b32 	%r652, %r143, 2;
	add.s32 	%r653, %r626, %r652;
	st.shared.u32 	[%r653], %r690;
	shl.b32 	%r654, %r144, 2;
	add.s32 	%r655, %r626, %r654;
	st.shared.u32 	[%r655], %r689;
	shl.b32 	%r656, %r145, 2;
	add.s32 	%r657, %r626, %r656;
	st.shared.u32 	[%r657], %r688;
	shl.b32 	%r658, %r146, 2;
	add.s32 	%r659, %r626, %r658;
	st.shared.u32 	[%r659], %r687;
	shl.b32 	%r660, %r147, 2;
	add.s32 	%r661, %r626, %r660;
	st.shared.u32 	[%r661], %r686;
	shl.b32 	%r662, %r148, 2;
	add.s32 	%r663, %r626, %r662;
	st.shared.u32 	[%r663], %r685;
	bar.sync 	0;
	ld.shared.u32 	%r703, [%r46];
	ld.shared.u32 	%r702, [%r46+4];
	ld.shared.u32 	%r701, [%r46+8];
	ld.shared.u32 	%r700, [%r46+12];
	ld.shared.u32 	%r699, [%r46+16];
	ld.shared.u32 	%r698, [%r46+20];
	ld.shared.u32 	%r697, [%r46+24];
	ld.shared.u32 	%r696, [%r46+28];
	ld.shared.u32 	%r695, [%r46+32];
	ld.shared.u32 	%r694, [%r46+36];
	ld.shared.u32 	%r693, [%r46+40];
	ld.shared.u32 	%r692, [%r46+44];
	ld.shared.u32 	%r691, [%r46+48];
	ld.shared.u32 	%r690, [%r46+52];
	ld.shared.u32 	%r689, [%r46+56];
	ld.shared.u32 	%r688, [%r46+60];
	ld.shared.u32 	%r687, [%r46+64];
	ld.shared.u32 	%r686, [%r46+68];
	ld.shared.u32 	%r685, [%r46+72];
	bar.sync 	0;
	add.s32 	%r684, %r684, 6;
	add.s32 	%r683, %r683, -6;
	bra.uni 	$L__BB6_39;

}
	// .globl	_ZN3cub18CUB_300001_SM_10006detail10radix_sort30DeviceRadixSortHistogramKernelINS1_5radix10policy_hubIjNS0_8NullTypeEyE10Policy1000ELNS0_9SortOrderE0EjyNS1_21identity_decomposer_tEEEvPT2_PKT1_SB_iiT3_
.visible .entry _ZN3cub18CUB_300001_SM_10006detail10radix_sort30DeviceRadixSortHistogramKernelINS1_5radix10policy_hubIjNS0_8NullTypeEyE10Policy1000ELNS0_9SortOrderE0EjyNS1_21identity_decomposer_tEEEvPT2_PKT1_SB_iiT3_(
	.param .u64 .ptr .align 1 _ZN3cub18CUB_300001_SM_10006detail10radix_sort30DeviceRadixSortHistogramKernelINS1_5radix10policy_hubIjNS0_8NullTypeEyE10Policy1000ELNS0_9SortOrderE0EjyNS1_21identity_decomposer_tEEEvPT2_PKT1_SB_iiT3__param_0,
	.param .u64 .ptr .align 1 _ZN3cub18CUB_300001_SM_10006detail10radix_sort30DeviceRadixSortHistogramKernelINS1_5radix10policy_hubIjNS0_8NullTypeEyE10Policy1000ELNS0_9SortOrderE0EjyNS1_21identity_decomposer_tEEEvPT2_PKT1_SB_iiT3__param_1,
	.param .u64 _ZN3cub18CUB_300001_SM_10006detail10radix_sort30DeviceRadixSortHistogramKernelINS1_5radix10policy_hubIjNS0_8NullTypeEyE10Policy1000ELNS0_9SortOrderE0EjyNS1_21identity_decomposer_tEEEvPT2_PKT1_SB_iiT3__param_2,
	.param .u32 _ZN3cub18CUB_300001_SM_10006detail10radix_sort30DeviceRadixSortHistogramKernelINS1_5radix10policy_hubIjNS0_8NullTypeEyE10Policy1000ELNS0_9SortOrderE0EjyNS1_21identity_decomposer_tEEEvPT2_PKT1_SB_iiT3__param_3,
	.param .u32 _ZN3cub18CUB_300001_SM_10006detail10radix_sort30DeviceRadixSortHistogramKernelINS1_5radix10policy_hubIjNS0_8NullTypeEyE10Policy1000ELNS0_9SortOrderE0EjyNS1_21identity_decomposer_tEEEvPT2_PKT1_SB_iiT3__param_4,
	.param .align 1 .b8 _ZN3cub18CUB_300001_SM_10006detail10radix_sort30DeviceRadixSortHistogramKernelINS1_5radix10policy_hubIjNS0_8NullTypeEyE10Policy1000ELNS0_9SortOrderE0EjyNS1_21identity_decomposer_tEEEvPT2_PKT1_SB_iiT3__param_5[1]
)
.maxntid 128
{
	.reg .pred 	%p<91>;
	.reg .b32 	%r<470>;
	.reg .b64 	%rd<137>;
	// demoted variable
	.shared .align 4 .b8 _ZZN3cub18CUB_300001_SM_10006detail10radix_sort30DeviceRadixSortHistogramKernelINS1_5radix10policy_hubIjNS0_8NullTypeEyE10Policy1000ELNS0_9SortOrderE0EjyNS1_21identity_decomposer_tEEEvPT2_PKT1_SB_iiT3_E12temp_storage[4096];
	ld.param.u64 	%rd18, [_ZN3cub18CUB_300001_SM_10006detail10radix_sort30DeviceRadixSortHistogramKernelINS1_5radix10policy_hubIjNS0_8NullTypeEyE10Policy1000ELNS0_9SortOrderE0EjyNS1_21identity_decomposer_tEEEvPT2_PKT1_SB_iiT3__param_0];
	ld.param.u64 	%rd19, [_ZN3cub18CUB_300001_SM_10006detail10radix_sort30DeviceRadixSortHistogramKernelINS1_5radix10policy_hubIjNS0_8NullTypeEyE10Policy1000ELNS0_9SortOrderE0EjyNS1_21identity_decomposer_tEEEvPT2_PKT1_SB_iiT3__param_1];
	ld.param.u64 	%rd17, [_ZN3cub18CUB_300001_SM_10006detail10radix_sort30DeviceRadixSortHistogramKernelINS1_5radix10policy_hubIjNS0_8NullTypeEyE10Policy1000ELNS0_9SortOrderE0EjyNS1_21identity_decomposer_tEEEvPT2_PKT1_SB_iiT3__param_2];
	ld.param.u32 	%r158, [_ZN3cub18CUB_300001_SM_10006detail10radix_sort30DeviceRadixSortHistogramKernelINS1_5radix10policy_hubIjNS0_8NullTypeEyE10Policy1000ELNS0_9SortOrderE0EjyNS1_21identity_decomposer_tEEEvPT2_PKT1_SB_iiT3__param_3];
	ld.param.u32 	%r159, [_ZN3cub18CUB_300001_SM_10006detail10radix_sort30DeviceRadixSortHistogramKernelINS1_5radix10policy_hubIjNS0_8NullTypeEyE10Policy1000ELNS0_9SortOrderE0EjyNS1_21identity_decomposer_tEEEvPT2_PKT1_SB_iiT3__param_4];
	cvta.to.global.u64 	%rd1, %rd19;
	cvta.to.global.u64 	%rd2, %rd18;
	setp.eq.s64 	%p2, %rd17, 0;
	@%p2 bra 	$L__BB7_153;
	sub.s32 	%r160, %r159, %r158;
	add.s32 	%r161, %r160, 7;
	shr.s32 	%r162, %r161, 31;
	shr.u32 	%r163, %r162, 29;
	add.s32 	%r164, %r161, %r163;
	shr.s32 	%r165, %r164, 3;
	mov.u32 	%r166, %tid.x;
	setp.gt.u32 	%p3, %r166, 255;
	setp.lt.s32 	%p4, %r161, 8;
	mov.u32 	%r167, %ctaid.x;
	shl.b32 	%r168, %r167, 11;
	cvt.u64.u32 	%rd3, %r168;
	mov.u32 	%r169, %nctaid.x;
	shl.b32 	%r170, %r169, 11;
	cvt.u64.u32 	%rd4, %r170;
	add.s32 	%r1, %r165, -1;
	and.b32  	%r2, %r165, 15;
	and.b32  	%r3, %r165, 7;
	add.s32 	%r4, %r3, -1;
	and.b32  	%r5, %r165, 3;
	or.pred  	%p1, %p3, %p4;
	shl.b32 	%r171, %r166, 2;
	mov.u32 	%r172, _ZZN3cub18CUB_300001_SM_10006detail10radix_sort30DeviceRadixSortHistogramKernelINS1_5radix10policy_hubIjNS0_8NullTypeEyE10Policy1000ELNS0_9SortOrderE0EjyNS1_21identity_decomposer_tEEEvPT2_PKT1_SB_iiT3_E12temp_storage;
	add.s32 	%r6, %r172, %r171;
	and.b32  	%r7, %r165, 268435440;
	cvt.u64.u32 	%rd5, %r166;
	add.s32 	%r8, %r166, 128;
	add.s32 	%r9, %r166, 256;
	add.s32 	%r10, %r166, 384;
	add.s32 	%r11, %r166, 512;
	add.s32 	%r12, %r166, 640;
	add.s32 	%r13, %r166, 768;
	add.s32 	%r14, %r166, 1280;
	add.s32 	%r15, %r166, 1920;
	and.b32  	%r16, %r165, 268435448;
	and.b32  	%r17, %r165, 1;
	neg.s32 	%r18, %r7;
	add.s32 	%r19, %r6, 8192;
	add.s64 	%rd21, %rd17, -1;
	shr.u64 	%rd22, %rd21, 30;
	add.s64 	%rd23, %rd22, 1;
	min.u64 	%rd6, %rd23, %rd17;
	mov.b64 	%rd135, 0;
$L__BB7_2:
	@%p1 bra 	$L__BB7_30;
	setp.lt.u32 	%p5, %r1, 15;
	mov.b32 	%r423, 0;
	@%p5 bra 	$L__BB7_6;
	mov.u32 	%r420, %r19;
	mov.u32 	%r421, %r18;
$L__BB7_5:
	.pragma "nounroll";
	mov.b32 	%r174, 0;
	st.shared.u32 	[%r420+-8192], %r174;
	st.shared.u32 	[%r420+-7168], %r174;
	st.shared.u32 	[%r420+-6144], %r174;
	st.shared.u32 	[%r420+-5120], %r174;
	st.shared.u32 	[%r420+-4096], %r174;
	st.shared.u32 	[%r420+-3072], %r174;
	st.shared.u32 	[%r420+-2048], %r174;
	st.shared.u32 	[%r420+-1024], %r174;
	st.shared.u32 	[%r420], %r174;
	st.shared.u32 	[%r420+1024], %r174;
	st.shared.u32 	[%r420+2048], %r174;
	st.shared.u32 	[%r420+3072], %r174;
	st.shared.u32 	[%r420+4096], %r174;
	st.shared.u32 	[%r420+5120], %r174;
	st.shared.u32 	[%r420+6144], %r174;
	st.shared.u32 	[%r420+7168], %r174;
	add.s32 	%r421, %r421, 16;
	add.s32 	%r420, %r420, 16384;
	setp.ne.s32 	%p6, %r421, 0;
	mov.u32 	%r423, %r7;
	@%p6 bra 	$L__BB7_5;
$L__BB7_6:
	add.s32 	%r25, %r2, -1;
	setp.eq.s32 	%p7, %r2, 0;
	@%p7 bra 	$L__BB7_16;
	setp.lt.u32 	%p8, %r25, 7;
	@%p8 bra 	$L__BB7_9;
	shl.b32 	%r175, %r423, 10;
	add.s32 	%r176, %r6, %r175;
	mov.b32 	%r177, 0;
	st.shared.u32 	[%r176], %r177;
	st.shared.u32 	[%r176+1024], %r177;
	st.shared.u32 	[%r176+2048], %r177;
	st.shared.u32 	[%r176+3072], %r177;
	st.shared.u32 	[%r176+4096], %r177;
	st.shared.u32 	[%r176+5120], %r177;
	st.shared.u32 	[%r176+6144], %r177;
	st.shared.u32 	[%r176+7168], %r177;
	add.s32 	%r423, %r423, 8;
$L__BB7_9:
	setp.eq.s32 	%p9, %r3, 0;
	@%p9 bra 	$L__BB7_16;
	setp.lt.u32 	%p10, %r4, 3;
	@%p10 bra 	$L__BB7_12;
	shl.b32 	%r178, %r423, 10;
	add.s32 	%r179, %r6, %r178;
	mov.b32 	%r180, 0;
	st.shared.u32 	[%r179], %r180;
	st.shared.u32 	[%r179+1024], %r180;
	st.shared.u32 	[%r179+2048], %r180;
	st.shared.u32 	[%r179+3072], %r180;
	add.s32 	%r423, %r423, 4;
$L__BB7_12:
	setp.eq.s32 	%p11, %r5, 0;
	@%p11 bra 	$L__BB7_16;
	setp.eq.s32 	%p12, %r5, 1;
	shl.b32 	%r181, %r423, 10;
	add.s32 	%r30, %r6, %r181;
	mov.b32 	%r182, 0;
	st.shared.u32 	[%r30], %r182;
	@%p12 bra 	$L__BB7_16;
	setp.eq.s32 	%p13, %r5, 2;
	mov.b32 	%r183, 0;
	st.shared.u32 	[%r30+1024], %r183;
	@%p13 bra 	$L__BB7_16;
	mov.b32 	%r184, 0;
	st.shared.u32 	[%r30+2048], %r184;
$L__BB7_16:
	cvt.u32.u64 	%r185, %rd5;
	setp.gt.u32 	%p14, %r185, 127;
	@%p14 bra 	$L__BB7_30;
	setp.lt.u32 	%p15, %r1, 15;
	mov.b32 	%r427, 0;
	@%p15 bra 	$L__BB7_20;
	mov.b32 	%r425, 0;
$L__BB7_19:
	.pragma "nounroll";
	shl.b32 	%r188, %r425, 10;
	add.s32 	%r189, %r6, %r188;
	mov.b32 	%r190, 0;
	st.shared.u32 	[%r189+512], %r190;
	st.shared.u32 	[%r189+1536], %r190;
	st.shared.u32 	[%r189+2560], %r190;
	st.shared.u32 	[%r189+3584], %r190;
	st.shared.u32 	[%r189+4608], %r190;
	st.shared.u32 	[%r189+5632], %r190;
	st.shared.u32 	[%r189+6656], %r190;
	st.shared.u32 	[%r189+7680], %r190;
	st.shared.u32 	[%r189+8704], %r190;
	st.shared.u32 	[%r189+9728], %r190;
	st.shared.u32 	[%r189+10752], %r190;
	st.shared.u32 	[%r189+11776], %r190;
	st.shared.u32 	[%r189+12800], %r190;
	st.shared.u32 	[%r189+13824], %r190;
	st.shared.u32 	[%r189+14848], %r190;
	st.shared.u32 	[%r189+15872], %r190;
	add.s32 	%r425, %r425, 16;
	setp.ne.s32 	%p16, %r425, %r7;
	mov.u32 	%r427, %r7;
	@%p16 bra 	$L__BB7_19;
$L__BB7_20:
	setp.eq.s32 	%p17, %r2, 0;
	@%p17 bra 	$L__BB7_30;
	setp.lt.u32 	%p18, %r25, 7;
	@%p18 bra 	$L__BB7_23;
	shl.b32 	%r191, %r427, 10;
	add.s32 	%r192, %r6, %r191;
	mov.b32 	%r193, 0;
	st.shared.u32 	[%r192+512], %r193;
	st.shared.u32 	[%r192+1536], %r193;
	st.shared.u32 	[%r192+2560], %r193;
	st.shared.u32 	[%r192+3584], %r193;
	st.shared.u32 	[%r192+4608], %r193;
	st.shared.u32 	[%r192+5632], %r193;
	st.shared.u32 	[%r192+6656], %r193;
	st.shared.u32 	[%r192+7680], %r193;
	add.s32 	%r427, %r427, 8;
$L__BB7_23:
	setp.eq.s32 	%p19, %r3, 0;
	@%p19 bra 	$L__BB7_30;
	setp.lt.u32 	%p20, %r4, 3;
	@%p20 bra 	$L__BB7_26;
	shl.b32 	%r194, %r427, 10;
	add.s32 	%r195, %r6, %r194;
	mov.b32 	%r196, 0;
	st.shared.u32 	[%r195+512], %r196;
	st.shared.u32 	[%r195+1536], %r196;
	st.shared.u32 	[%r195+2560], %r196;
	st.shared.u32 	[%r195+3584], %r196;
	add.s32 	%r427, %r427, 4;
$L__BB7_26:
	setp.eq.s32 	%p21, %r5, 0;
	@%p21 bra 	$L__BB7_30;
	setp.eq.s32 	%p22, %r5, 1;
	shl.b32 	%r197, %r427, 10;
	add.s32 	%r38, %r6, %r197;
	mov.b32 	%r198, 0;
	st.shared.u32 	[%r38+512], %r198;
	@%p22 bra 	$L__BB7_30;
	setp.eq.s32 	%p23, %r5, 2;
	mov.b32 	%r199, 0;
	st.shared.u32 	[%r38+1536], %r199;
	@%p23 bra 	$L__BB7_30;
	mov.b32 	%r200, 0;
	st.shared.u32 	[%r38+2560], %r200;
$L__BB7_30:
	bar.sync 	0;
	bar.sync 	0;
	shl.b64 	%rd8, %rd135, 30;
	sub.s64 	%rd24, %rd17, %rd8;
	min.u64 	%rd9, %rd24, 1073741824;
	setp.le.u64 	%p24, %rd9, %rd3;
	@%p24 bra 	$L__BB7_70;
	mov.u64 	%rd136, %rd3;
$L__BB7_32:
	add.s64 	%rd11, %rd136, %rd8;
	sub.s64 	%rd12, %rd17, %rd11;
	setp.lt.u64 	%p25, %rd12, 2048;
	@%p25 bra 	$L__BB7_34;
	add.s64 	%rd27, %rd11, %rd5;
	shl.b64 	%rd28, %rd27, 2;
	add.s64 	%rd29, %rd1, %rd28;
	ld.global.u32 	%r459, [%rd29];
	ld.global.u32 	%r458, [%rd29+512];
	ld.global.u32 	%r457, [%rd29+1024];
	ld.global.u32 	%r456, [%rd29+1536];
	ld.global.u32 	%r455, [%rd29+2048];
	ld.global.u32 	%r454, [%rd29+2560];
	ld.global.u32 	%r453, [%rd29+3072];
	ld.global.u32 	%r452, [%rd29+3584];
	ld.global.u32 	%r451, [%rd29+4096];
	ld.global.u32 	%r450, [%rd29+4608];
	ld.global.u32 	%r449, [%rd29+5120];
	ld.global.u32 	%r448, [%rd29+5632];
	ld.global.u32 	%r447, [%rd29+6144];
	ld.global.u32 	%r446, [%rd29+6656];
	ld.global.u32 	%r445, [%rd29+7168];
	ld.global.u32 	%r444, [%rd29+7680];
	bra.uni 	$L__BB7_66;
$L__BB7_34:
	cvt.u32.u64 	%r202, %rd5;
	cvt.u32.u64 	%r55, %rd12;
	setp.ge.s32 	%p26, %r202, %r55;
	add.s64 	%rd25, %rd11, %rd5;
	shl.b64 	%rd26, %rd25, 2;
	add.s64 	%rd13, %rd1, %rd26;
	mov.b32 	%r459, -1;
	@%p26 bra 	$L__BB7_36;
	ld.global.u32 	%r459, [%rd13];
$L__BB7_36:
	setp.ge.s32 	%p27, %r8, %r55;
	mov.b32 	%r458, -1;
	@%p27 bra 	$L__BB7_38;
	ld.global.u32 	%r458, [%rd13+512];
$L__BB7_38:
	setp.ge.s32 	%p28, %r9, %r55;
	mov.b32 	%r457, -1;
	@%p28 bra 	$L__BB7_40;
	ld.global.u32 	%r457, [%rd13+1024];
$L__BB7_40:
	setp.ge.s32 	%p29, %r10, %r55;
	mov.b32 	%r456, -1;
	@%p29 bra 	$L__BB7_42;
	ld.global.u32 	%r456, [%rd13+1536];
$L__BB7_42:
	setp.ge.s32 	%p30, %r11, %r55;
	mov.b32 	%r455, -1;
	@%p30 bra 	$L__BB7_44;
	ld.global.u32 	%r455, [%rd13+2048];
$L__BB7_44:
	setp.ge.s32 	%p31, %r12, %r55;
	mov.b32 	%r454, -1;
	@%p31 bra 	$L__BB7_46;
	ld.global.u32 	%r454, [%rd13+2560];
$L__BB7_46:
	setp.ge.s32 	%p32, %r13, %r55;
	mov.b32 	%r453, -1;
	@%p32 bra 	$L__BB7_48;
	ld.global.u32 	%r453, [%rd13+3072];
$L__BB7_48:
	mov.u32 	%r210, %tid.x;
	add.s32 	%r211, %r210, 896;
	setp.ge.s32 	%p33, %r211, %r55;
	mov.b32 	%r452, -1;
	@%p33 bra 	$L__BB7_50;
	ld.global.u32 	%r452, [%rd13+3584];
$L__BB7_50:
	or.b32  	%r214, %r210, 1024;
	setp.ge.s32 	%p34, %r214, %r55;
	mov.b32 	%r451, -1;
	@%p34 bra 	$L__BB7_52;
	ld.global.u32 	%r451, [%rd13+4096];
$L__BB7_52:
	add.s32 	%r217, %r210, 1152;
	setp.ge.s32 	%p35, %r217, %r55;
	mov.b32 	%r450, -1;
	@%p35 bra 	$L__BB7_54;
	ld.global.u32 	%r450, [%rd13+4608];
$L__BB7_54:
	setp.ge.s32 	%p36, %r14, %r55;
	mov.b32 	%r449, -1;
	@%p36 bra 	$L__BB7_56;
	ld.global.u32 	%r449, [%rd13+5120];
$L__BB7_56:
	add.s32 	%r221, %r210, 1408;
	setp.ge.s32 	%p37, %r221, %r55;
	mov.b32 	%r448, -1;
	@%p37 bra 	$L__BB7_58;
	ld.global.u32 	%r448, [%rd13+5632];
$L__BB7_58:
	add.s32 	%r224, %r210, 1536;
	setp.ge.s32 	%p38, %r224, %r55;
	mov.b32 	%r447, -1;
	@%p38 bra 	$L__BB7_60;
	ld.global.u32 	%r447, [%rd13+6144];
$L__BB7_60:
	add.s32 	%r227, %r210, 1664;
	setp.ge.s32 	%p39, %r227, %r55;
	mov.b32 	%r446, -1;
	@%p39 bra 	$L__BB7_62;
	ld.global.u32 	%r446, [%rd13+6656];
$L__BB7_62:
	add.s32 	%r230, %r210, 1792;
	setp.ge.s32 	%p40, %r230, %r55;
	mov.b32 	%r445, -1;
	@%p40 bra 	$L__BB7_64;
	ld.global.u32 	%r445, [%rd13+7168];
$L__BB7_64:
	setp.ge.s32 	%p41, %r15, %r55;
	mov.b32 	%r444, -1;
	@%p41 bra 	$L__BB7_66;
	ld.global.u32 	%r444, [%rd13+7680];
$L__BB7_66:
	setp.le.s32 	%p42, %r159, %r158;
	@%p42 bra 	$L__BB7_69;
	mov.b32 	%r460, 0;
	mov.u32 	%r461, %r158;
$L__BB7_68:
	sub.s32 	%r233, %r159, %r461;
	shl.b32 	%r234, %r460, 10;
	mov.u32 	%r235, _ZZN3cub18CUB_300001_SM_10006detail10radix_sort30DeviceRadixSortHistogramKernelINS1_5radix10policy_hubIjNS0_8NullTypeEyE10Policy1000ELNS0_9SortOrderE0EjyNS1_21identity_decomposer_tEEEvPT2_PKT1_SB_iiT3_E12temp_storage;
	add.s32 	%r236, %r235, %r234;
	min.s32 	%r237, %r233, 8;
	mov.b32 	%r238, -1;
	shl.b32 	%r239, %r238, %r237;
	not.b32 	%r240, %r239;
	shr.u32 	%r241, %r459, %r461;
	and.b32  	%r242, %r241, %r240;
	shl.b32 	%r243, %r242, 2;
	add.s32 	%r244, %r236, %r243;
	atom.shared.add.u32 	%r245, [%r244], 1;
	shr.u32 	%r246, %r458, %r461;
	and.b32  	%r247, %r246, %r240;
	shl.b32 	%r248, %r247, 2;
	add.s32 	%r249, %r236, %r248;
	atom.shared.add.u32 	%r250, [%r249], 1;
	shr.u32 	%r251, %r457, %r461;
	and.b32  	%r252, %r251, %r240;
	shl.b32 	%r253, %r252, 2;
	add.s32 	%r254, %r236, %r253;
	atom.shared.add.u32 	%r255, [%r254], 1;
	shr.u32 	%r256, %r456, %r461;
	and.b32  	%r257, %r256, %r240;
	shl.b32 	%r258, %r257, 2;
	add.s32 	%r259, %r236, %r258;
	atom.shared.add.u32 	%r260, [%r259], 1;
	shr.u32 	%r261, %r455, %r461;
	and.b32  	%r262, %r261, %r240;
	shl.b32 	%r263, %r262, 2;
	add.s32 	%r264, %r236, %r263;
	atom.shared.add.u32 	%r265, [%r264], 1;
	shr.u32 	%r266, %r454, %r461;
	and.b32  	%r267, %r266, %r240;
	shl.b32 	%r268, %r267, 2;
	add.s32 	%r269, %r236, %r268;
	atom.shared.add.u32 	%r270, [%r269], 1;
	shr.u32 	%r271, %r453, %r461;
	and.b32  	%r272, %r271, %r240;
	shl.b32 	%r273, %r272, 2;
	add.s32 	%r274, %r236, %r273;
	atom.shared.add.u32 	%r275, [%r274], 1;
	shr.u32 	%r276, %r452, %r461;
	and.b32  	%r277, %r276, %r240;
	shl.b32 	%r278, %r277, 2;
	add.s32 	%r279, %r236, %r278;
	atom.shared.add.u32 	%r280, [%r279], 1;
	shr.u32 	%r281, %r451, %r461;
	and.b32  	%r282, %r281, %r240;
	shl.b32 	%r283, %r282, 2;
	add.s32 	%r284, %r236, %r283;
	atom.shared.add.u32 	%r285, [%r284], 1;
	shr.u32 	%r286, %r450, %r461;
	and.b32  	%r287, %r286, %r240;
	shl.b32 	%r288, %r287, 2;
	add.s32 	%r289, %r236, %r288;
	atom.shared.add.u32 	%r290, [%r289], 1;
	shr.u32 	%r291, %r449, %r461;
	and.b32  	%r292, %r291, %r240;
	shl.b32 	%r293, %r292, 2;
	add.s32 	%r294, %r236, %r293;
	atom.shared.add.u32 	%r295, [%r294], 1;
	shr.u32 	%r296, %r448, %r461;
	and.b32  	%r297, %r296, %r240;
	shl.b32 	%r298, %r297, 2;
	add.s32 	%r299, %r236, %r298;
	atom.shared.add.u32 	%r300, [%r299], 1;
	shr.u32 	%r301, %r447, %r461;
	and.b32  	%r302, %r301, %r240;
	shl.b32 	%r303, %r302, 2;
	add.s32 	%r304, %r236, %r303;
	atom.shared.add.u32 	%r305, [%r304], 1;
	shr.u32 	%r306, %r446, %r461;
	and.b32  	%r307, %r306, %r240;
	shl.b32 	%r308, %r307, 2;
	add.s32 	%r309, %r236, %r308;
	atom.shared.add.u32 	%r310, [%r309], 1;
	shr.u32 	%r311, %r445, %r461;
	and.b32  	%r312, %r311, %r240;
	shl.b32 	%r313, %r312, 2;
	add.s32 	%r314, %r236, %r313;
	atom.shared.add.u32 	%r315, [%r314], 1;
	shr.u32 	%r316, %r444, %r461;
	and.b32  	%r317, %r316, %r240;
	shl.b32 	%r318, %r317, 2;
	add.s32 	%r319, %r236, %r318;
	atom.shared.add.u32 	%r320, [%r319], 1;
	add.s32 	%r461, %r461, 8;
	add.s32 	%r460, %r460, 1;
	setp.lt.s32 	%p43, %r461, %r159;
	@%p43 bra 	$L__BB7_68;
$L__BB7_69:
	add.s64 	%rd136, %rd136, %rd4;
	setp.lt.u64 	%p44, %rd136, %rd9;
	@%p44 bra 	$L__BB7_32;
$L__BB7_70:
	bar.sync 	0;
	@%p1 bra 	$L__BB7_152;
	setp.lt.u32 	%p45, %r1, 7;
	mov.b32 	%r464, 0;
	@%p45 bra 	$L__BB7_90;
	mov.b32 	%r462, 0;
$L__BB7_73:
	.pragma "nounroll";
	shl.b32 	%r323, %r462, 10;
	add.s32 	%r108, %r6, %r323;
	ld.shared.u32 	%r109, [%r108];
	setp.eq.s32 	%p46, %r109, 0;
	@%p46 bra 	$L__BB7_75;
	cvt.u32.u64 	%r324, %rd5;
	shl.b32 	%r325, %r462, 8;
	add.s32 	%r326, %r325, %r324;
	mul.wide.u32 	%rd30, %r326, 8;
	add.s64 	%rd31, %rd2, %rd30;
	cvt.u64.u32 	%rd32, %r109;
	atom.global.add.u64 	%rd33, [%rd31], %rd32;
$L__BB7_75:
	ld.shared.u32 	%r110, [%r108+1024];
	setp.eq.s32 	%p47, %r110, 0;
	@%p47 bra 	$L__BB7_77;
	cvt.u32.u64 	%r327, %rd5;
	shl.b32 	%r328, %r462, 8;
	add.s32 	%r329, %r328, %r327;
	add.s32 	%r330, %r329, 256;
	mul.wide.u32 	%rd34, %r330, 8;
	add.s64 	%rd35, %rd2, %rd34;
	cvt.u64.u32 	%rd36, %r110;
	atom.global.add.u64 	%rd37, [%rd35], %rd36;
$L__BB7_77:
	ld.shared.u32 	%r111, [%r108+2048];
	setp.eq.s32 	%p48, %r111, 0;
	@%p48 bra 	$L__BB7_79;
	cvt.u32.u64 	%r331, %rd5;
	shl.b32 	%r332, %r462, 8;
	add.s32 	%r333, %r332, %r331;
	add.s32 	%r334, %r333, 512;
	mul.wide.u32 	%rd38, %r334, 8;
	add.s64 	%rd39, %rd2, %rd38;
	cvt.u64.u32 	%rd40, %r111;
	atom.global.add.u64 	%rd41, [%rd39], %rd40;
$L__BB7_79:
	ld.shared.u32 	%r112, [%r108+3072];
	setp.eq.s32 	%p49, %r112, 0;
	@%p49 bra 	$L__BB7_81;
	cvt.u32.u64 	%r335, %rd5;
	shl.b32 	%r336, %r462, 8;
	add.s32 	%r337, %r336, %r335;
	add.s32 	%r338, %r337, 768;
	mul.wide.u32 	%rd42, %r338, 8;
	add.s64 	%rd43, %rd2, %rd42;
	cvt.u64.u32 	%rd44, %r112;
	atom.global.add.u64 	%rd45, [%rd43], %rd44;
$L__BB7_81:
	ld.shared.u32 	%r113, [%r108+4096];
	setp.eq.s32 	%p50, %r113, 0;
	@%p50 bra 	$L__BB7_83;
	cvt.u32.u64 	%r339, %rd5;
	shl.b32 	%r340, %r462, 8;
	add.s32 	%r341, %r340, %r339;
	add.s32 	%r342, %r341, 1024;
	mul.wide.u32 	%rd46, %r342, 8;
	add.s64 	%rd47, %rd2, %rd46;
	cvt.u64.u32 	%rd48, %r113;
	atom.global.add.u64 	%rd49, [%rd47], %rd48;
$L__BB7_83:
	ld.shared.u32 	%r114, [%r108+5120];
	setp.eq.s32 	%p51, %r114, 0;
	@%p51 bra 	$L__BB7_85;
	cvt.u32.u64 	%r343, %rd5;
	shl.b32 	%r344, %r462, 8;
	add.s32 	%r345, %r344, %r343;
	add.s32 	%r346, %r345, 1280;
	mul.wide.u32 	%rd50, %r346, 8;
	add.s64 	%rd51, %rd2, %rd50;
	cvt.u64.u32 	%rd52, %r114;
	atom.global.add.u64 	%rd53, [%rd51], %rd52;
$L__BB7_85:
	ld.shared.u32 	%r115, [%r108+6144];
	setp.eq.s32 	%p52, %r115, 0;
	@%p52 bra 	$L__BB7_87;
	cvt.u32.u64 	%r347, %rd5;
	shl.b32 	%r348, %r462, 8;
	add.s32 	%r349, %r348, %r347;
	add.s32 	%r350, %r349, 1536;
	mul.wide.u32 	%rd54, %r350, 8;
	add.s64 	%rd55, %rd2, %rd54;
	cvt.u64.u32 	%rd56, %r115;
	atom.global.add.u64 	%rd57, [%rd55], %rd56;
$L__BB7_87:
	ld.shared.u32 	%r116, [%r108+7168];
	setp.eq.s32 	%p53, %r116, 0;
	@%p53 bra 	$L__BB7_89;
	cvt.u32.u64 	%r351, %rd5;
	shl.b32 	%r352, %r462, 8;
	add.s32 	%r353, %r352, %r351;
	add.s32 	%r354, %r353, 1792;
	mul.wide.u32 	%rd58, %r354, 8;
	add.s64 	%rd59, %rd2, %rd58;
	cvt.u64.u32 	%rd60, %r116;
	atom.global.add.u64 	%rd61, [%rd59], %rd60;
$L__BB7_89:
	add.s32 	%r462, %r462, 8;
	setp.ne.s32 	%p54, %r462, %r16;
	mov.u32 	%r464, %r16;
	@%p54 bra 	$L__BB7_73;
$L__BB7_90:
	add.s32 	%r119, %r5, -1;
	setp.eq.s32 	%p55, %r3, 0;
	@%p55 bra 	$L__BB7_111;
	setp.lt.u32 	%p56, %r4, 3;
	@%p56 bra 	$L__BB7_101;
	shl.b32 	%r355, %r464, 10;
	add.s32 	%r120, %r6, %r355;
	ld.shared.u32 	%r121, [%r120];
	setp.eq.s32 	%p57, %r121, 0;
	@%p57 bra 	$L__BB7_94;
	cvt.u32.u64 	%r356, %rd5;
	shl.b32 	%r357, %r464, 8;
	add.s32 	%r358, %r357, %r356;
	mul.wide.u32 	%rd62, %r358, 8;
	add.s64 	%rd63, %rd2, %rd62;
	cvt.u64.u32 	%rd64, %r121;
	atom.global.add.u64 	%rd65, [%rd63], %rd64;
$L__BB7_94:
	ld.shared.u32 	%r122, [%r120+1024];
	setp.eq.s32 	%p58, %r122, 0;
	@%p58 bra 	$L__BB7_96;
	cvt.u32.u64 	%r359, %rd5;
	shl.b32 	%r360, %r464, 8;
	add.s32 	%r361, %r360, %r359;
	add.s32 	%r362, %r361, 256;
	mul.wide.u32 	%rd66, %r362, 8;
	add.s64 	%rd67, %rd2, %rd66;
	cvt.u64.u32 	%rd68, %r122;
	atom.global.add.u64 	%rd69, [%rd67], %rd68;
$L__BB7_96:
	ld.shared.u32 	%r123, [%r120+2048];
	setp.eq.s32 	%p59, %r123, 0;
	@%p59 bra 	$L__BB7_98;
	cvt.u32.u64 	%r363, %rd5;
	shl.b32 	%r364, %r464, 8;
	add.s32 	%r365, %r364, %r363;
	add.s32 	%r366, %r365, 512;
	mul.wide.u32 	%rd70, %r366, 8;
	add.s64 	%rd71, %rd2, %rd70;
	cvt.u64.u32 	%rd72, %r123;
	atom.global.add.u64 	%rd73, [%rd71], %rd72;
$L__BB7_98:
	ld.shared.u32 	%r124, [%r120+3072];
	setp.eq.s32 	%p60, %r124, 0;
	@%p60 bra 	$L__BB7_100;
	cvt.u32.u64 	%r367, %rd5;
	shl.b32 	%r368, %r464, 8;
	add.s32 	%r369, %r368, %r367;
	add.s32 	%r370, %r369, 768;
	mul.wide.u32 	%rd74, %r370, 8;
	add.s64 	%rd75, %rd2, %rd74;
	cvt.u64.u32 	%rd76, %r124;
	atom.global.add.u64 	%rd77, [%rd75], %rd76;
$L__BB7_100:
	add.s32 	%r464, %r464, 4;
$L__BB7_101:
	setp.eq.s32 	%p61, %r5, 0;
	@%p61 bra 	$L__BB7_111;
	setp.eq.s32 	%p62, %r119, 0;
	@%p62 bra 	$L__BB7_108;
	shl.b32 	%r371, %r464, 10;
	add.s32 	%r127, %r6, %r371;
	ld.shared.u32 	%r128, [%r127];
	setp.eq.s32 	%p63, %r128, 0;
	@%p63 bra 	$L__BB7_105;
	cvt.u32.u64 	%r372, %rd5;
	shl.b32 	%r373, %r464, 8;
	add.s32 	%r374, %r373, %r372;
	mul.wide.u32 	%rd78, %r374, 8;
	add.s64 	%rd79, %rd2, %rd78;
	cvt.u64.u32 	%rd80, %r128;
	atom.global.add.u64 	%rd81, [%rd79], %rd80;
$L__BB7_105:
	ld.shared.u32 	%r129, [%r127+1024];
	setp.eq.s32 	%p64, %r129, 0;
	@%p64 bra 	$L__BB7_107;
	cvt.u32.u64 	%r375, %rd5;
	shl.b32 	%r376, %r464, 8;
	add.s32 	%r377, %r376, %r375;
	add.s32 	%r378, %r377, 256;
	mul.wide.u32 	%rd82, %r378, 8;
	add.s64 	%rd83, %rd2, %rd82;
	cvt.u64.u32 	%rd84, %r129;
	atom.global.add.u64 	%rd85, [%rd83], %rd84;
$L__BB7_107:
	add.s32 	%r464, %r464, 2;
$L__BB7_108:
	setp.eq.s32 	%p65, %r17, 0;
	@%p65 bra 	$L__BB7_111;
	shl.b32 	%r379, %r464, 10;
	add.s32 	%r380, %r6, %r379;
	ld.shared.u32 	%r132, [%r380];
	setp.eq.s32 	%p66, %r132, 0;
	@%p66 bra 	$L__BB7_111;
	cvt.u32.u64 	%r381, %rd5;
	shl.b32 	%r382, %r464, 8;
	add.s32 	%r383, %r382, %r381;
	mul.wide.u32 	%rd86, %r383, 8;
	add.s64 	%rd87, %rd2, %rd86;
	cvt.u64.u32 	%rd88, %r132;
	atom.global.add.u64 	%rd89, [%rd87], %rd88;
$L__BB7_111:
	cvt.u32.u64 	%r384, %rd5;
	setp.gt.u32 	%p67, %r384, 127;
	@%p67 bra 	$L__BB7_152;
	setp.lt.u32 	%p68, %r1, 7;
	mov.b32 	%r468, 0;
	@%p68 bra 	$L__BB7_131;
	mov.b32 	%r466, 0;
$L__BB7_114:
	.pragma "nounroll";
	shl.b32 	%r388, %r466, 10;
	add.s32 	%r134, %r6, %r388;
	ld.shared.u32 	%r135, [%r134+512];
	setp.eq.s32 	%p69, %r135, 0;
	shl.b32 	%r389, %r466, 8;
	add.s32 	%r390, %r389, %r384;
	mul.wide.u32 	%rd90, %r390, 8;
	add.s64 	%rd15, %rd2, %rd90;
	@%p69 bra 	$L__BB7_116;
	cvt.u64.u32 	%rd91, %r135;
	atom.global.add.u64 	%rd92, [%rd15+1024], %rd91;
$L__BB7_116:
	ld.shared.u32 	%r136, [%r134+1536];
	setp.eq.s32 	%p70, %r136, 0;
	@%p70 bra 	$L__BB7_118;
	cvt.u64.u32 	%rd93, %r136;
	atom.global.add.u64 	%rd94, [%rd15+3072], %rd93;
$L__BB7_118:
	ld.shared.u32 	%r137, [%r134+2560];
	setp.eq.s32 	%p71, %r137, 0;
	@%p71 bra 	$L__BB7_120;
	cvt.u64.u32 	%rd95, %r137;
	atom.global.add.u64 	%rd96, [%rd15+5120], %rd95;
$L__BB7_120:
	ld.shared.u32 	%r138, [%r134+3584];
	setp.eq.s32 	%p72, %r138, 0;
	@%p72 bra 	$L__BB7_122;
	cvt.u64.u32 	%rd97, %r138;
	atom.global.add.u64 	%rd98, [%rd15+7168], %rd97;
$L__BB7_122:
	ld.shared.u32 	%r139, [%r134+4608];
	setp.eq.s32 	%p73, %r139, 0;
	@%p73 bra 	$L__BB7_124;
	cvt.u64.u32 	%rd99, %r139;
	atom.global.add.u64 	%rd100, [%rd15+9216], %rd99;
$L__BB7_124:
	ld.shared.u32 	%r140, [%r134+5632];
	setp.eq.s32 	%p74, %r140, 0;
	@%p74 bra 	$L__BB7_126;
	cvt.u64.u32 	%rd101, %r140;
	atom.global.add.u64 	%rd102, [%rd15+11264], %rd101;
$L__BB7_126:
	ld.shared.u32 	%r141, [%r134+6656];
	setp.eq.s32 	%p75, %r141, 0;
	@%p75 bra 	$L__BB7_128;
	cvt.u64.u32 	%rd103, %r141;
	atom.global.add.u64 	%rd104, [%rd15+13312], %rd103;
$L__BB7_128:
	ld.shared.u32 	%r142, [%r134+7680];
	setp.eq.s32 	%p76, %r142, 0;
	@%p76 bra 	$L__BB7_130;
	cvt.u64.u32 	%rd105, %r142;
	atom.global.add.u64 	%rd106, [%rd15+15360], %rd105;
$L__BB7_130:
	add.s32 	%r466, %r466, 8;
	setp.ne.s32 	%p77, %r466, %r16;
	mov.u32 	%r468, %r16;
	@%p77 bra 	$L__BB7_114;
$L__BB7_131:
	setp.eq.s32 	%p78, %r3, 0;
	@%p78 bra 	$L__BB7_152;
	setp.lt.u32 	%p79, %r4, 3;
	@%p79 bra 	$L__BB7_142;
	shl.b32 	%r391, %r468, 10;
	add.s32 	%r145, %r6, %r391;
	ld.shared.u32 	%r146, [%r145+512];
	setp.eq.s32 	%p80, %r146, 0;
	@%p80 bra 	$L__BB7_135;
	shl.b32 	%r393, %r468, 8;
	add.s32 	%r394, %r393, %r384;
	mul.wide.u32 	%rd107, %r394, 8;
	add.s64 	%rd108, %rd2, %rd107;
	cvt.u64.u32 	%rd109, %r146;
	atom.global.add.u64 	%rd110, [%rd108+1024], %rd109;
$L__BB7_135:
	ld.shared.u32 	%r147, [%r145+1536];
	setp.eq.s32 	%p81, %r147, 0;
	@%p81 bra 	$L__BB7_137;
	shl.b32 	%r396, %r468, 8;
	add.s32 	%r397, %r396, %r384;
	add.s32 	%r398, %r397, 256;
	mul.wide.u32 	%rd111, %r398, 8;
	add.s64 	%rd112, %rd2, %rd111;
	cvt.u64.u32 	%rd113, %r147;
	atom.global.add.u64 	%rd114, [%rd112+1024], %rd113;
$L__BB7_137:
	ld.shared.u32 	%r148, [%r145+2560];
	setp.eq.s32 	%p82, %r148, 0;
	@%p82 bra 	$L__BB7_139;
	shl.b32 	%r400, %r468, 8;
	add.s32 	%r401, %r400, %r384;
	add.s32 	%r402, %r401, 512;
	mul.wide.u32 	%rd115, %r402, 8;
	add.s64 	%rd116, %rd2, %rd115;
	cvt.u64.u32 	%rd117, %r148;
	atom.global.add.u64 	%rd118, [%rd116+1024], %rd117;
$L__BB7_139:
	ld.shared.u32 	%r149, [%r145+3584];
	setp.eq.s32 	%p83, %r149, 0;
	@%p83 bra 	$L__BB7_141;
	shl.b32 	%r404, %r468, 8;
	add.s32 	%r405, %r404, %r384;
	add.s32 	%r406, %r405, 768;
	mul.wide.u32 	%rd119, %r406, 8;
	add.s64 	%rd120, %rd2, %rd119;
	cvt.u64.u32 	%rd121, %r149;
	atom.global.add.u64 	%rd122, [%rd120+1024], %rd121;
$L__BB7_141:
	add.s32 	%r468, %r468, 4;
$L__BB7_142:
	setp.eq.s32 	%p84, %r5, 0;
	@%p84 bra 	$L__BB7_152;
	setp.eq.s32 	%p85, %r119, 0;
	@%p85 bra 	$L__BB7_149;
	shl.b32 	%r407, %r468, 10;
	add.s32 	%r152, %r6, %r407;
	ld.shared.u32 	%r153, [%r152+512];
	setp.eq.s32 	%p86, %r153, 0;
	@%p86 bra 	$L__BB7_146;
	shl.b32 	%r409, %r468, 8;
	add.s32 	%r410, %r409, %r384;
	mul.wide.u32 	%rd123, %r410, 8;
	add.s64 	%rd124, %rd2, %rd123;
	cvt.u64.u32 	%rd125, %r153;
	atom.global.add.u64 	%rd126, [%rd124+1024], %rd125;
$L__BB7_146:
	ld.shared.u32 	%r154, [%r152+1536];
	setp.eq.s32 	%p87, %r154, 0;
	@%p87 bra 	$L__BB7_148;
	shl.b32 	%r412, %r468, 8;
	add.s32 	%r413, %r412, %r384;
	add.s32 	%r414, %r413, 256;
	mul.wide.u32 	%rd127, %r414, 8;
	add.s64 	%rd128, %rd2, %rd127;
	cvt.u64.u32 	%rd129, %r154;
	atom.global.add.u64 	%rd130, [%rd128+1024], %rd129;
$L__BB7_148:
	add.s32 	%r468, %r468, 2;
$L__BB7_149:
	setp.eq.s32 	%p88, %r17, 0;
	@%p88 bra 	$L__BB7_152;
	shl.b32 	%r415, %r468, 10;
	add.s32 	%r416, %r6, %r415;
	ld.shared.u32 	%r157, [%r416+512];
	setp.eq.s32 	%p89, %r157, 0;
	@%p89 bra 	$L__BB7_152;
	shl.b32 	%r418, %r468, 8;
	add.s32 	%r419, %r418, %r384;
	mul.wide.u32 	%rd131, %r419, 8;
	add.s64 	%rd132, %rd2, %rd131;
	cvt.u64.u32 	%rd133, %r157;
	atom.global.add.u64 	%rd134, [%rd132+1024], %rd133;
$L__BB7_152:
	bar.sync 	0;
	add.s64 	%rd135, %rd135, 1;
	setp.ne.s64 	%p90, %rd135, %rd6;
	@%p90 bra 	$L__BB7_2;
$L__BB7_153:
	ret;

}
	// .globl	_ZN3cub18CUB_300001_SM_10006detail10radix_sort33DeviceRadixSortExclusiveSumKernelINS1_5radix10policy_hubIjNS0_8NullTypeEyE10Policy1000EyEEvPT0_
.visible .entry _ZN3cub18CUB_300001_SM_10006detail10radix_sort33DeviceRadixSortExclusiveSumKernelINS1_5radix10policy_hubIjNS0_8NullTypeEyE10Policy1000EyEEvPT0_(
	.param .u64 .ptr .align 1 _ZN3cub18CUB_300001_SM_10006detail10radix_sort33DeviceRadixSortExclusiveSumKernelINS1_5radix10policy_hubIjNS0_8NullTypeEyE10Policy1000EyEEvPT0__param_0
)
{
	.reg .pred 	%p<4>;
	.reg .b32 	%r<28>;
	.reg .b64 	%rd<54>;
	// demoted variable
	.shared .align 16 .b8 _ZZN3cub18CUB_300001_SM_10006detail10radix_sort33DeviceRadixSortExclusiveSumKernelINS1_5radix10policy_hubIjNS0_8NullTypeEyE10Policy1000EyEEvPT0_E12temp_storage[2336];
	ld.param.u64 	%rd5, [_ZN3cub18CUB_300001_SM_10006detail10radix_sort33DeviceRadixSortExclusiveSumKernelINS1_5radix10policy_hubIjNS0_8NullTypeEyE10Policy1000EyEEvPT0__param_0];
	cvta.to.global.u64 	%rd6, %rd5;
	mov.u32 	%r3, %ctaid.x;
	shl.b32 	%r4, %r3, 8;
	mov.u32 	%r1, %tid.x;
	setp.gt.u32 	%p1, %r1, 255;
	add.s32 	%r5, %r4, %r1;
	mul.wide.s32 	%rd7, %r5, 8;
	add.s64 	%rd1, %rd6, %rd7;
	@%p1 bra 	$L__BB8_2;
	ld.global.u64 	%rd53, [%rd1];
$L__BB8_2:
	shr.u32 	%r6, %r1, 3;
	add.s32 	%r7, %r6, %r1;
	shl.b32 	%r8, %r7, 3;
	mov.u32 	%r9, _ZZN3cub18CUB_300001_SM_10006detail10radix_sort33DeviceRadixSortExclusiveSumKernelINS1_5radix10policy_hubIjNS0_8NullTypeEyE10Policy1000EyEEvPT0_E12temp_storage;
	add.s32 	%r10, %r9, %r8;
	add.s32 	%r2, %r10, 16;
	st.shared.u64 	[%r10+16], %rd53;
	bar.sync 	0;
	setp.gt.u32 	%p2, %r1, 31;
	@%p2 bra 	$L__BB8_4;
	mad.lo.s32 	%r27, %r1, 72, %r9;
	ld.shared.u64 	%rd23, [%r27+16];
	ld.shared.u64 	%rd24, [%r27+24];
	ld.shared.u64 	%rd25, [%r27+32];
	ld.shared.u64 	%rd26, [%r27+40];
	ld.shared.u64 	%rd27, [%r27+48];
	ld.shared.u64 	%rd28, [%r27+56];
	ld.shared.u64 	%rd29, [%r27+64];
	ld.shared.u64 	%rd30, [%r27+72];
	add.s64 	%rd31, %rd24, %rd23;
	add.s64 	%rd32, %rd31, %rd25;
	add.s64 	%rd33, %rd32, %rd26;
	add.s64 	%rd34, %rd33, %rd27;
	add.s64 	%rd35, %rd34, %rd28;
	add.s64 	%rd36, %rd35, %rd29;
	add.s64 	%rd10, %rd36, %rd30;
	mov.b32 	%r11, 1;
	mov.b32 	%r24, 0;
	mov.b32 	%r25, -1;
	// begin inline asm
	{  .reg .u64 r0;  .reg .u32 lo;  .reg .u32 hi;  .reg .pred p;  mov.b64 {lo, hi}, %rd10;  shfl.sync.up.b32 lo|p, lo, %r11, %r24, %r25;  shfl.sync.up.b32 hi|p, hi, %r11, %r24, %r25;  mov.b64 r0, {lo, hi};  @p add.u64 r0, r0, %rd10;  mov.u64 %rd8, r0;}
	// end inline asm
	mov.b32 	%r14, 2;
	// begin inline asm
	{  .reg .u64 r0;  .reg .u32 lo;  .reg .u32 hi;  .reg .pred p;  mov.b64 {lo, hi}, %rd8;  shfl.sync.up.b32 lo|p, lo, %r14, %r24, %r25;  shfl.sync.up.b32 hi|p, hi, %r14, %r24, %r25;  mov.b64 r0, {lo, hi};  @p add.u64 r0, r0, %rd8;  mov.u64 %rd11, r0;}
	// end inline asm
	mov.b32 	%r17, 4;
	// begin inline asm
	{  .reg .u64 r0;  .reg .u32 lo;  .reg .u32 hi;  .reg .pred p;  mov.b64 {lo, hi}, %rd11;  shfl.sync.up.b32 lo|p, lo, %r17, %r24, %r25;  shfl.sync.up.b32 hi|p, hi, %r17, %r24, %r25;  mov.b64 r0, {lo, hi};  @p add.u64 r0, r0, %rd11;  mov.u64 %rd14, r0;}
	// end inline asm
	mov.b32 	%r20, 8;
	// begin inline asm
	{  .reg .u64 r0;  .reg .u32 lo;  .reg .u32 hi;  .reg .pred p;  mov.b64 {lo, hi}, %rd14;  shfl.sync.up.b32 lo|p, lo, %r20, %r24, %r25;  shfl.sync.up.b32 hi|p, hi, %r20, %r24, %r25;  mov.b64 r0, {lo, hi};  @p add.u64 r0, r0, %rd14;  mov.u64 %rd17, r0;}
	// end inline asm
	mov.b32 	%r23, 16;
	// begin inline asm
	{  .reg .u64 r0;  .reg .u32 lo;  .reg .u32 hi;  .reg .pred p;  mov.b64 {lo, hi}, %rd17;  shfl.sync.up.b32 lo|p, lo, %r23, %r24, %r25;  shfl.sync.up.b32 hi|p, hi, %r23, %r24, %r25;  mov.b64 r0, {lo, hi};  @p add.u64 r0, r0, %rd17;  mov.u64 %rd20, r0;}
	// end inline asm
	sub.s64 	%rd37, %rd20, %rd10;
	ld.shared.u64 	%rd38, [%r27+16];
	ld.shared.u64 	%rd39, [%r27+24];
	ld.shared.u64 	%rd40, [%r27+32];
	ld.shared.u64 	%rd41, [%r27+40];
	ld.shared.u64 	%rd42, [%r27+48];
	ld.shared.u64 	%rd43, [%r27+56];
	ld.shared.u64 	%rd44, [%r27+64];
	add.s64 	%rd45, %rd38, %rd37;
	add.s64 	%rd46, %rd39, %rd45;
	add.s64 	%rd47, %rd40, %rd46;
	add.s64 	%rd48, %rd41, %rd47;
	add.s64 	%rd49, %rd42, %rd48;
	add.s64 	%rd50, %rd43, %rd49;
	add.s64 	%rd51, %rd44, %rd50;
	st.shared.u64 	[%r27+16], %rd37;
	st.shared.u64 	[%r27+24], %rd45;
	st.shared.u64 	[%r27+32], %rd46;
	st.shared.u64 	[%r27+40], %rd47;
	st.shared.u64 	[%r27+48], %rd48;
	st.shared.u64 	[%r27+56], %rd49;
	st.shared.u64 	[%r27+64], %rd50;
	st.shared.u64 	[%r27+72], %rd51;
$L__BB8_4:
	setp.gt.u32 	%p3, %r1, 255;
	bar.sync 	0;
	@%p3 bra 	$L__BB8_6;
	ld.shared.u64 	%rd52, [%r2];
	st.global.u64 	[%rd1], %rd52;
$L__BB8_6:
	ret;

}
	// .globl	_ZN3cub18CUB_300001_SM_10006detail10radix_sort29DeviceRadixSortOnesweepKernelINS1_5radix10policy_hubIjNS0_8NullTypeEyE10Policy1000ELNS0_9SortOrderE0EjS6_yiiNS1_21identity_decomposer_tEEEvPT5_SC_PT3_PKSD_PT1_PKSH_PT2_PKSL_T4_iiT6_
.visible .entry _ZN3cub18CUB_300001_SM_10006detail10radix_sort29DeviceRadixSortOnesweepKernelINS1_5radix10policy_hubIjNS0_8NullTypeEyE10Policy1000ELNS0_9SortOrderE0EjS6_yiiNS1_21identity_decomposer_tEEEvPT5_SC_PT3_PKSD_PT1_PKSH_PT2_PKSL_T4_iiT6_(
	.param .u64 .ptr .align 1 _ZN3cub18CUB_300001_SM_10006detail10radix_sort29DeviceRadixSortOnesweepKernelINS1_5radix10policy_hubIjNS0_8NullTypeEyE10Policy1000ELNS0_9SortOrderE0EjS6_yiiNS1_21identity_decomposer_tEEEvPT5_SC_PT3_PKSD_PT1_PKSH_PT2_PKSL_T4_iiT6__param_0,
	.param .u64 .ptr .align 1 _ZN3cub18CUB_300001_SM_10006detail10radix_sort29DeviceRadixSortOnesweepKernelINS1_5radix10policy_hubIjNS0_8NullTypeEyE10Policy1000ELNS0_9SortOrderE0EjS6_yiiNS1_21identity_decomposer_tEEEvPT5_SC_PT3_PKSD_PT1_PKSH_PT2_PKSL_T4_iiT6__param_1,
	.param .u64 .ptr .align 1 _ZN3cub18CUB_300001_SM_10006detail10radix_sort29DeviceRadixSortOnesweepKernelINS1_5radix10policy_hubIjNS0_8NullTypeEyE10Policy1000ELNS0_9SortOrderE0EjS6_yiiNS1_21identity_decomposer_tEEEvPT5_SC_PT3_PKSD_PT1_PKSH_PT2_PKSL_T4_iiT6__param_2,
	.param .u64 .ptr .align 1 _ZN3cub18CUB_300001_SM_10006detail10radix_sort29DeviceRadixSortOnesweepKernelINS1_5radix10policy_hubIjNS0_8NullTypeEyE10Policy1000ELNS0_9SortOrderE0EjS6_yiiNS1_21identity_decomposer_tEEEvPT5_SC_PT3_PKSD_PT1_PKSH_PT2_PKSL_T4_iiT6__param_3,
	.param .u64 .ptr .align 1 _ZN3cub18CUB_300001_SM_10006detail10radix_sort29DeviceRadixSortOnesweepKernelINS1_5radix10policy_hubIjNS0_8NullTypeEyE10Policy1000ELNS0_9SortOrderE0EjS6_yiiNS1_21identity_decomposer_tEEEvPT5_SC_PT3_PKSD_PT1_PKSH_PT2_PKSL_T4_iiT6__param_4,
	.param .u64 .ptr .align 1 _ZN3cub18CUB_300001_SM_10006detail10radix_sort29DeviceRadixSortOnesweepKernelINS1_5radix10policy_hubIjNS0_8NullTypeEyE10Policy1000ELNS0_9SortOrderE0EjS6_yiiNS1_21identity_decomposer_tEEEvPT5_SC_PT3_PKSD_PT1_PKSH_PT2_PKSL_T4_iiT6__param_5,
	.param .u64 .ptr .align 1 _ZN3cub18CUB_300001_SM_10006detail10radix_sort29DeviceRadixSortOnesweepKernelINS1_5radix10policy_hubIjNS0_8NullTypeEyE10Policy1000ELNS0_9SortOrderE0EjS6_yiiNS1_21identity_decomposer_tEEEvPT5_SC_PT3_PKSD_PT1_PKSH_PT2_PKSL_T4_iiT6__param_6,
	.param .u64 .ptr .align 1 _ZN3cub18CUB_300001_SM_10006detail10radix_sort29DeviceRadixSortOnesweepKernelINS1_5radix10policy_hubIjNS0_8NullTypeEyE10Policy1000ELNS0_9SortOrderE0EjS6_yiiNS1_21identity_decomposer_tEEEvPT5_SC_PT3_PKSD_PT1_PKSH_PT2_PKSL_T4_iiT6__param_7,
	.param .u32 _ZN3cub18CUB_300001_SM_10006detail10radix_sort29DeviceRadixSortOnesweepKernelINS1_5radix10policy_hubIjNS0_8NullTypeEyE10Policy1000ELNS0_9SortOrderE0EjS6_yiiNS1_21identity_decomposer_tEEEvPT5_SC_PT3_PKSD_PT1_PKSH_PT2_PKSL_T4_iiT6__param_8,
	.param .u32 _ZN3cub18CUB_300001_SM_10006detail10radix_sort29DeviceRadixSortOnesweepKernelINS1_5radix10policy_hubIjNS0_8NullTypeEyE10Policy1000ELNS0_9SortOrderE0EjS6_yiiNS1_21identity_decomposer_tEEEvPT5_SC_PT3_PKSD_PT1_PKSH_PT2_PKSL_T4_iiT6__param_9,
	.param .u32 _ZN3cub18CUB_300001_SM_10006detail10radix_sort29DeviceRadixSortOnesweepKernelINS1_5radix10policy_hubIjNS0_8NullTypeEyE10Policy1000ELNS0_9SortOrderE0EjS6_yiiNS1_21identity_decomposer_tEEEvPT5_SC_PT3_PKSD_PT1_PKSH_PT2_PKSL_T4_iiT6__param_10,
	.param .align 1 .b8 _ZN3cub18CUB_300001_SM_10006detail10radix_sort29DeviceRadixSortOnesweepKernelINS1_5radix10policy_hubIjNS0_8NullTypeEyE10Policy1000ELNS0_9SortOrderE0EjS6_yiiNS1_21identity_decomposer_tEEEvPT5_SC_PT3_PKSD_PT1_PKSH_PT2_PKSL_T4_iiT6__param_11[1]
)
.maxntid 384
{
	.reg .pred 	%p<143>;
	.reg .b32 	%r<1708>;
	.reg .b64 	%rd<242>;
	// demoted variable
	.shared .align 16 .b8 _ZZN3cub18CUB_300001_SM_10006detail10radix_sort29DeviceRadixSortOnesweepKernelINS1_5radix10policy_hubIjNS0_8NullTypeEyE10Policy1000ELNS0_9SortOrderE0EjS6_yiiNS1_21identity_decomposer_tEEEvPT5_SC_PT3_PKSD_PT1_PKSH_PT2_PKSL_T4_iiT6_E1s[31232];
	ld.param.u64 	%rd18, [_ZN3cub18CUB_300001_SM_10006detail10radix_sort29DeviceRadixSortOnesweepKernelINS1_5radix10policy_hubIjNS0_8NullTypeEyE10Policy1000ELNS0_9SortOrderE0EjS6_yiiNS1_21identity_decomposer_tEEEvPT5_SC_PT3_PKSD_PT1_PKSH_PT2_PKSL_T4_iiT6__param_1];
	ld.param.u64 	%rd22, [_ZN3cub18CUB_300001_SM_10006detail10radix_sort29DeviceRadixSortOnesweepKernelINS1_5radix10policy_hubIjNS0_8NullTypeEyE10Policy1000ELNS0_9SortOrderE0EjS6_yiiNS1_21identity_decomposer_tEEEvPT5_SC_PT3_PKSD_PT1_PKSH_PT2_PKSL_T4_iiT6__param_5];
	ld.param.u32 	%r247, [_ZN3cub18CUB_300001_SM_10006detail10radix_sort29DeviceRadixSortOnesweepKernelINS1_5radix10policy_hubIjNS0_8NullTypeEyE10Policy1000ELNS0_9SortOrderE0EjS6_yiiNS1_21identity_decomposer_tEEEvPT5_SC_PT3_PKSD_PT1_PKSH_PT2_PKSL_T4_iiT6__param_10];
	cvta.to.global.u64 	%rd1, %rd22;
	mov.u32 	%r1, %tid.x;
	shr.u32 	%r2, %r1, 5;
	// begin inline asm
	mov.u32 %r248, %laneid;
	// end inline asm
	setp.ne.s32 	%p1, %r1, 0;
	@%p1 bra 	$L__BB9_2;
	cvta.to.global.u64 	%rd23, %rd18;
	atom.global.add.u32 	%r249, [%rd23], 1;
	st.shared.u32 	[_ZZN3cub18CUB_300001_SM_10006detail10radix_sort29DeviceRadixSortOnesweepKernelINS1_5radix10policy_hubIjNS0_8NullTypeEyE10Policy1000ELNS0_9SortOrderE0EjS6_yiiNS1_21identity_decomposer_tEEEvPT5_SC_PT3_PKSD_PT1_PKSH_PT2_PKSL_T4_iiT6_E1s+29184], %r249;
$L__BB9_2:
	ld.param.u32 	%r1582, [_ZN3cub18CUB_300001_SM_10006detail10radix_sort29DeviceRadixSortOnesweepKernelINS1_5radix10policy_hubIjNS0_8NullTypeEyE10Policy1000ELNS0_9SortOrderE0EjS6_yiiNS1_21identity_decomposer_tEEEvPT5_SC_PT3_PKSD_PT1_PKSH_PT2_PKSL_T4_iiT6__param_8];
	bar.sync 	0;
	ld.shared.u32 	%r4, [_ZZN3cub18CUB_300001_SM_10006detail10radix_sort29DeviceRadixSortOnesweepKernelINS1_5radix10policy_hubIjNS0_8NullTypeEyE10Policy1000ELNS0_9SortOrderE0EjS6_yiiNS1_21identity_decomposer_tEEEvPT5_SC_PT3_PKSD_PT1_PKSH_PT2_PKSL_T4_iiT6_E1s+29184];
	mul.lo.s32 	%r250, %r4, 7296;
	add.s32 	%r251, %r250, 7296;
	setp.gt.s32 	%p2, %r251, %r1582;
	cvt.s64.s32 	%rd2, %r250;
	@%p2 bra 	$L__BB9_4;
	and.b32  	%r252, %r1, 31;
	and.b32  	%r253, %r1, 992;
	mul.lo.s32 	%r254, %r253, 19;
	or.b32  	%r255, %r254, %r252;
	cvt.u64.u32 	%rd24, %r255;
	add.s64 	%rd25, %rd24, %rd2;
	shl.b64 	%rd26, %rd25, 2;
	add.s64 	%rd27, %rd1, %rd26;
	ld.global.u32 	%r1653, [%rd27];
	ld.global.u32 	%r1654, [%rd27+128];
	ld.global.u32 	%r1655, [%rd27+256];
	ld.global.u32 	%r1656, [%rd27+384];
	ld.global.u32 	%r1657, [%rd27+512];
	ld.global.u32 	%r1658, [%rd27+640];
	ld.global.u32 	%r1659, [%rd27+768];
	ld.global.u32 	%r1660, [%rd27+896];
	ld.global.u32 	%r1661, [%rd27+1024];
	ld.global.u32 	%r1662, [%rd27+1152];
	ld.global.u32 	%r1663, [%rd27+1280];
	ld.global.u32 	%r1664, [%rd27+1408];
	ld.global.u32 	%r1665, [%rd27+1536];
	ld.global.u32 	%r1666, [%rd27+1664];
	ld.global.u32 	%r1667, [%rd27+1792];
	ld.global.u32 	%r1668, [%rd27+1920];
	ld.global.u32 	%r1669, [%rd27+2048];
	ld.global.u32 	%r1670, [%rd27+2176];
	ld.global.u32 	%r1671, [%rd27+2304];
	bra.uni 	$L__BB9_42;
$L__BB9_4:
	ld.param.u32 	%r1583, [_ZN3cub18CUB_300001_SM_10006detail10radix_sort29DeviceRadixSortOnesweepKernelINS1_5radix10policy_hubIjNS0_8NullTypeEyE10Policy1000ELNS0_9SortOrderE0EjS6_yiiNS1_21identity_decomposer_tEEEvPT5_SC_PT3_PKSD_PT1_PKSH_PT2_PKSL_T4_iiT6__param_8];
	cvt.u32.u64 	%r257, %rd2;
	sub.s32 	%r24, %r1583, %r257;
	and.b32  	%r258, %r1, 31;
	and.b32  	%r259, %r1, 992;
	mul.lo.s32 	%r260, %r259, 19;
	or.b32  	%r25, %r260, %r258;
	setp.ge.s32 	%p3, %r25, %r24;
	cvt.u64.u32 	%rd28, %r25;
	add.s64 	%rd29, %rd28, %rd2;
	shl.b64 	%rd30, %rd29, 2;
	add.s64 	%rd3, %rd1, %rd30;
	mov.b32 	%r1653, -1;
	@%p3 bra 	$L__BB9_6;
	ld.global.u32 	%r1653, [%rd3];
$L__BB9_6:
	add.s32 	%r262, %r25, 32;
	setp.ge.s32 	%p4, %r262, %r24;
	mov.b32 	%r1654, -1;
	@%p4 bra 	$L__BB9_8;
	ld.global.u32 	%r1654, [%rd3+128];
$L__BB9_8:
	add.s32 	%r264, %r25, 64;
	setp.ge.s32 	%p5, %r264, %r24;
	mov.b32 	%r1655, -1;
	@%p5 bra 	$L__BB9_10;
	ld.global.u32 	%r1655, [%rd3+256];
$L__BB9_10:
	add.s32 	%r266, %r25, 96;
	setp.ge.s32 	%p6, %r266, %r24;
	mov.b32 	%r1656, -1;
	@%p6 bra 	$L__BB9_12;
	ld.global.u32 	%r1656, [%rd3+384];
$L__BB9_12:
	add.s32 	%r268, %r25, 128;
	setp.ge.s32 	%p7, %r268, %r24;
	mov.b32 	%r1657, -1;
	@%p7 bra 	$L__BB9_14;
	ld.global.u32 	%r1657, [%rd3+512];
$L__BB9_14:
	add.s32 	%r270, %r25, 160;
	setp.ge.s32 	%p8, %r270, %r24;
	mov.b32 	%r1658, -1;
	@%p8 bra 	$L__BB9_16;
	ld.global.u32 	%r1658, [%rd3+640];
$L__BB9_16:
	add.s32 	%r272, %r25, 192;
	setp.ge.s32 	%p9, %r272, %r24;
	mov.b32 	%r1659, -1;
	@%p9 bra 	$L__BB9_18;
	ld.global.u32 	%r1659, [%rd3+768];
$L__BB9_18:
	add.s32 	%r274, %r25, 224;
	setp.ge.s32 	%p10, %r274, %r24;
	mov.b32 	%r1660, -1;
	@%p10 bra 	$L__BB9_20;
	ld.global.u32 	%r1660, [%rd3+896];
$L__BB9_20:
	add.s32 	%r276, %r25, 256;
	setp.ge.s32 	%p11, %r276, %r24;
	mov.b32 	%r1661, -1;
	@%p11 bra 	$L__BB9_22;
	ld.global.u32 	%r1661, [%rd3+1024];
$L__BB9_22:
	add.s32 	%r278, %r25, 288;
	setp.ge.s32 	%p12, %r278, %r24;
	mov.b32 	%r1662, -1;
	@%p12 bra 	$L__BB9_24;
	ld.global.u32 	%r1662, [%rd3+1152];
$L__BB9_24:
	add.s32 	%r280, %r25, 320;
	setp.ge.s32 	%p13, %r280, %r24;
	mov.b32 	%r1663, -1;
	@%p13 bra 	$L__BB9_26;
	ld.global.u32 	%r1663, [%rd3+1280];
$L__BB9_26:
	add.s32 	%r282, %r25, 352;
	setp.ge.s32 	%p14, %r282, %r24;
	mov.b32 	%r1664, -1;
	@%p14 bra 	$L__BB9_28;
	ld.global.u32 	%r1664, [%rd3+1408];
$L__BB9_28:
	add.s32 	%r284, %r25, 384;
	setp.ge.s32 	%p15, %r284, %r24;
	mov.b32 	%r1665, -1;
	@%p15 bra 	$L__BB9_30;
	ld.global.u32 	%r1665, [%rd3+1536];
$L__BB9_30:
	add.s32 	%r286, %r25, 416;
	setp.ge.s32 	%p16, %r286, %r24;
	mov.b32 	%r1666, -1;
	@%p16 bra 	$L__BB9_32;
	ld.global.u32 	%r1666, [%rd3+1664];
$L__BB9_32:
	add.s32 	%r288, %r25, 448;
	setp.ge.s32 	%p17, %r288, %r24;
	mov.b32 	%r1667, -1;
	@%p17 bra 	$L__BB9_34;
	ld.global.u32 	%r1667, [%rd3+1792];
$L__BB9_34:
	add.s32 	%r290, %r25, 480;
	setp.ge.s32 	%p18, %r290, %r24;
	mov.b32 	%r1668, -1;
	@%p18 bra 	$L__BB9_36;
	ld.global.u32 	%r1668, [%rd3+1920];
$L__BB9_36:
	add.s32 	%r292, %r25, 512;
	setp.ge.s32 	%p19, %r292, %r24;
	mov.b32 	%r1669, -1;
	@%p19 bra 	$L__BB9_38;
	ld.global.u32 	%r1669, [%rd3+2048];
$L__BB9_38:
	add.s32 	%r294, %r25, 544;
	setp.ge.s32 	%p20, %r294, %r24;
	mov.b32 	%r1670, -1;
	@%p20 bra 	$L__BB9_40;
	ld.global.u32 	%r1670, [%rd3+2176];
$L__BB9_40:
	add.s32 	%r296, %r25, 576;
	setp.ge.s32 	%p21, %r296, %r24;
	mov.b32 	%r1671, -1;
	@%p21 bra 	$L__BB9_42;
	ld.global.u32 	%r1671, [%rd3+2304];
$L__BB9_42:
	mov.b32 	%r297, -1;
	shl.b32 	%r298, %r297, %r247;
	not.b32 	%r82, %r298;
	shl.b32 	%r299, %r2, 10;
	mov.u32 	%r300, _ZZN3cub18CUB_300001_SM_10006detail10radix_sort29DeviceRadixSortOnesweepKernelINS1_5radix10policy_hubIjNS0_8NullTypeEyE10Policy1000ELNS0_9SortOrderE0EjS6_yiiNS1_21identity_decomposer_tEEEvPT5_SC_PT3_PKSD_PT1_PKSH_PT2_PKSL_T4_iiT6_E1s;
	add.s32 	%r83, %r300, %r299;
	setp.gt.s32 	%p22, %r248, 255;
	@%p22 bra 	$L__BB9_55;
	max.s32 	%r301, %r248, 224;
	sub.s32 	%r302, %r301, %r248;
	add.s32 	%r303, %r302, 31;
	shr.u32 	%r304, %r303, 5;
	add.s32 	%r84, %r304, 1;
	and.b32  	%r85, %r84, 15;
	setp.lt.u32 	%p23, %r303, 480;
	mov.u32 	%r1675, %r248;
	@%p23 bra 	$L__BB9_46;
	and.b32  	%r305, %r84, 268435440;
	neg.s32 	%r1673, %r305;
	shl.b32 	%r307, %r248, 2;
	add.s32 	%r308, %r299, %r307;
	add.s32 	%r310, %r308, %r300;
	add.s32 	%r1672, %r310, 1024;
	mov.u32 	%r1675, %r248;
$L__BB9_45:
	.pragma "nounroll";
	mov.b32 	%r311, 0;
	st.shared.u32 	[%r1672+-1024], %r311;
	st.shared.u32 	[%r1672+-896], %r311;
	st.shared.u32 	[%r1672+-768], %r311;
	st.shared.u32 	[%r1672+-640], %r311;
	st.shared.u32 	[%r1672+-512], %r311;
	st.shared.u32 	[%r1672+-384], %r311;
	st.shared.u32 	[%r1672+-256], %r311;
	st.shared.u32 	[%r1672+-128], %r311;
	st.shared.u32 	[%r1672], %r311;
	st.shared.u32 	[%r1672+128], %r311;
	st.shared.u32 	[%r1672+256], %r311;
	st.shared.u32 	[%r1672+384], %r311;
	st.shared.u32 	[%r1672+512], %r311;
	st.shared.u32 	[%r1672+640], %r311;
	st.shared.u32 	[%r1672+768], %r311;
	st.shared.u32 	[%r1672+896], %r311;
	add.s32 	%r1675, %r1675, 512;
	add.s32 	%r1673, %r1673, 16;
	add.s32 	%r1672, %r1672, 2048;
	setp.ne.s32 	%p24, %r1673, 0;
	@%p24 bra 	$L__BB9_45;
$L__BB9_46:
	setp.eq.s32 	%p25, %r85, 0;
	@%p25 bra 	$L__BB9_55;
	and.b32  	%r95, %r84, 7;
	setp.lt.u32 	%p26, %r85, 8;
	@%p26 bra 	$L__BB9_49;
	shl.b32 	%r312, %r1675, 2;
	add.s32 	%r313, %r83, %r312;
	mov.b32 	%r314, 0;
	st.shared.u32 	[%r313], %r314;
	st.shared.u32 	[%r313+128], %r314;
	st.shared.u32 	[%r313+256], %r314;
	st.shared.u32 	[%r313+384], %r314;
	st.shared.u32 	[%r313+512], %r314;
	st.shared.u32 	[%r313+640], %r314;
	st.shared.u32 	[%r313+768], %r314;
	st.shared.u32 	[%r313+896], %r314;
	add.s32 	%r1675, %r1675, 256;
$L__BB9_49:
	setp.eq.s32 	%p27, %r95, 0;
	@%p27 bra 	$L__BB9_55;
	and.b32  	%r98, %r84, 3;
	setp.lt.u32 	%p28, %r95, 4;
	@%p28 bra 	$L__BB9_52;
	shl.b32 	%r315, %r1675, 2;
	add.s32 	%r316, %r83, %r315;
	mov.b32 	%r317, 0;
	st.shared.u32 	[%r316], %r317;
	st.shared.u32 	[%r316+128], %r317;
	st.shared.u32 	[%r316+256], %r317;
	st.shared.u32 	[%r316+384], %r317;
	add.s32 	%r1675, %r1675, 128;
$L__BB9_52:
	setp.eq.s32 	%p29, %r98, 0;
	@%p29 bra 	$L__BB9_55;
	shl.b32 	%r319, %r1675, 2;
	add.s32 	%r320, %r299, %r319;
	add.s32 	%r1679, %r300, %r320;
	neg.s32 	%r1678, %r98;
$L__BB9_54:
	.pragma "nounroll";
	mov.b32 	%r322, 0;
	st.shared.u32 	[%r1679], %r322;
	add.s32 	%r1679, %r1679, 128;
	add.s32 	%r1678, %r1678, 1;
	setp.ne.s32 	%p30, %r1678, 0;
	@%p30 bra 	$L__BB9_54;
$L__BB9_55:
	ld.param.u32 	%r1590, [_ZN3cub18CUB_300001_SM_10006detail10radix_sort29DeviceRadixSortOnesweepKernelINS1_5radix10policy_hubIjNS0_8NullTypeEyE10Policy1000ELNS0_9SortOrderE0EjS6_yiiNS1_21identity_decomposer_tEEEvPT5_SC_PT3_PKSD_PT1_PKSH_PT2_PKSL_T4_iiT6__param_9];
	bar.warp.sync 	-1;
	shr.u32 	%r324, %r1653, %r1590;
	and.b32  	%r107, %r324, %r82;
	shl.b32 	%r325, %r1, 5;
	and.b32  	%r326, %r325, 31744;
	mov.u32 	%r327, _ZZN3cub18CUB_300001_SM_10006detail10radix_sort29DeviceRadixSortOnesweepKernelINS1_5radix10policy_hubIjNS0_8NullTypeEyE10Policy1000ELNS0_9SortOrderE0EjS6_yiiNS1_21identity_decomposer_tEEEvPT5_SC_PT3_PKSD_PT1_PKSH_PT2_PKSL_T4_iiT6_E1s;
	add.s32 	%r328, %r327, %r326;
	shl.b32 	%r329, %r107, 2;
	add.s32 	%r108, %r328, %r329;
	atom.shared.add.u32 	%r330, [%r108], 1;
	shr.u32 	%r331, %r1654, %r1590;
	and.b32  	%r332, %r331, %r82;
	shl.b32 	%r333, %r332, 2;
	add.s32 	%r109, %r328, %r333;
	atom.shared.add.u32 	%r334, [%r109], 1;
	shr.u32 	%r335, %r1655, %r1590;
	and.b32  	%r336, %r335, %r82;
	shl.b32 	%r337, %r336, 2;
	add.s32 	%r110, %r328, %r337;
	atom.shared.add.u32 	%r338, [%r110], 1;
	shr.u32 	%r339, %r1656, %r1590;
	and.b32  	%r340, %r339, %r82;
	shl.b32 	%r341, %r340, 2;
	add.s32 	%r111, %r328, %r341;
	atom.shared.add.u32 	%r342, [%r111], 1;
	shr.u32 	%r343, %r1657, %r1590;
	and.b32  	%r344, %r343, %r82;
	shl.b32 	%r345, %r344, 2;
	add.s32 	%r112, %r328, %r345;
	atom.shared.add.u32 	%r346, [%r112], 1;
	shr.u32 	%r347, %r1658, %r1590;
	and.b32  	%r348, %r347, %r82;
	shl.b32 	%r349, %r348, 2;
	add.s32 	%r113, %r328, %r349;
	atom.shared.add.u32 	%r350, [%r113], 1;
	shr.u32 	%r351, %r1659, %r1590;
	and.b32  	%r352, %r351, %r82;
	shl.b32 	%r353, %r352, 2;
	add.s32 	%r114, %r328, %r353;
	atom.shared.add.u32 	%r354, [%r114], 1;
	shr.u32 	%r355, %r1660, %r1590;
	and.b32  	%r356, %r355, %r82;
	shl.b32 	%r357, %r356, 2;
	add.s32 	%r358, %r328, %r357;
	atom.shared.add.u32 	%r359, [%r358], 1;
	shr.u32 	%r360, %r1661, %r1590;
	and.b32  	%r361, %r360, %r82;
	shl.b32 	%r362, %r361, 2;
	add.s32 	%r363, %r328, %r362;
	atom.shared.add.u32 	%r364, [%r363], 1;
	shr.u32 	%r365, %r1662, %r1590;
	and.b32  	%r366, %r365, %r82;
	shl.b32 	%r367, %r366, 2;
	add.s32 	%r115, %r328, %r367;
	atom.shared.add.u32 	%r368, [%r115], 1;
	shr.u32 	%r369, %r1663, %r1590;
	and.b32  	%r370, %r369, %r82;
	shl.b32 	%r371, %r370, 2;
	add.s32 	%r116, %r328, %r371;
	atom.shared.add.u32 	%r372, [%r116], 1;
	shr.u32 	%r373, %r1664, %r1590;
	and.b32  	%r374, %r373, %r82;
	shl.b32 	%r375, %r374, 2;
	add.s32 	%r117, %r328, %r375;
	atom.shared.add.u32 	%r376, [%r117], 1;
	shr.u32 	%r377, %r1665, %r1590;
	and.b32  	%r378, %r377, %r82;
	shl.b32 	%r379, %r378, 2;
	add.s32 	%r118, %r328, %r379;
	atom.shared.add.u32 	%r380, [%r118], 1;
	shr.u32 	%r381, %r1666, %r1590;
	and.b32  	%r382, %r381, %r82;
	shl.b32 	%r383, %r382, 2;
	add.s32 	%r119, %r328, %r383;
	atom.shared.add.u32 	%r384, [%r119], 1;
	shr.u32 	%r385, %r1667, %r1590;
	and.b32  	%r386, %r385, %r82;
	shl.b32 	%r387, %r386, 2;
	add.s32 	%r120, %r328, %r387;
	atom.shared.add.u32 	%r388, [%r120], 1;
	shr.u32 	%r389, %r1668, %r1590;
	and.b32  	%r390, %r389, %r82;
	shl.b32 	%r391, %r390, 2;
	add.s32 	%r392, %r328, %r391;
	atom.shared.add.u32 	%r393, [%r392], 1;
	shr.u32 	%r394, %r1669, %r1590;
	and.b32  	%r395, %r394, %r82;
	shl.b32 	%r396, %r395, 2;
	add.s32 	%r397, %r328, %r396;
	atom.shared.add.u32 	%r398, [%r397], 1;
	shr.u32 	%r399, %r1670, %r1590;
	and.b32  	%r400, %r399, %r82;
	shl.b32 	%r401, %r400, 2;
	add.s32 	%r402, %r328, %r401;
	atom.shared.add.u32 	%r403, [%r402], 1;
	shr.u32 	%r404, %r1671, %r1590;
	and.b32  	%r405, %r404, %r82;
	shl.b32 	%r406, %r405, 2;
	add.s32 	%r407, %r328, %r406;
	atom.shared.add.u32 	%r408, [%r407], 1;
	bar.sync 	0;
	setp.gt.u32 	%p31, %r1, 255;
	shl.b32 	%r409, %r1, 2;
	add.s32 	%r121, %r327, %r409;
	mov.b32 	%r1680, 0;
	@%p31 bra 	$L__BB9_57;
	ld.shared.u32 	%r410, [%r121];
	mov.b32 	%r411, 0;
	st.shared.u32 	[%r121], %r411;
	ld.shared.u32 	%r412, [%r121+1024];
	st.shared.u32 	[%r121+1024], %r410;
	add.s32 	%r413, %r412, %r410;
	ld.shared.u32 	%r414, [%r121+2048];
	st.shared.u32 	[%r121+2048], %r413;
	add.s32 	%r415, %r414, %r413;
	ld.shared.u32 	%r416, [%r121+3072];
	st.shared.u32 	[%r121+3072], %r415;
	add.s32 	%r417, %r416, %r415;
	ld.shared.u32 	%r418, [%r121+4096];
	st.shared.u32 	[%r121+4096], %r417;
	add.s32 	%r419, %r418, %r417;
	ld.shared.u32 	%r420, [%r121+5120];
	st.shared.u32 	[%r121+5120], %r419;
	add.s32 	%r421, %r420, %r419;
	ld.shared.u32 	%r422, [%r121+6144];
	st.shared.u32 	[%r121+6144], %r421;
	add.s32 	%r423, %r422, %r421;
	ld.shared.u32 	%r424, [%r121+7168];
	st.shared.u32 	[%r121+7168], %r423;
	add.s32 	%r425, %r424, %r423;
	ld.shared.u32 	%r426, [%r121+8192];
	st.shared.u32 	[%r121+8192], %r425;
	add.s32 	%r427, %r426, %r425;
	ld.shared.u32 	%r428, [%r121+9216];
	st.shared.u32 	[%r121+9216], %r427;
	add.s32 	%r429, %r428, %r427;
	ld.shared.u32 	%r430, [%r121+10240];
	st.shared.u32 	[%r121+10240], %r429;
	add.s32 	%r431, %r430, %r429;
	ld.shared.u32 	%r432, [%r121+11264];
	st.shared.u32 	[%r121+11264], %r431;
	add.s32 	%r1680, %r432, %r431;
$L__BB9_57:
	ld.param.u64 	%rd230, [_ZN3cub18CUB_300001_SM_10006detail10radix_sort29DeviceRadixSortOnesweepKernelINS1_5radix10policy_hubIjNS0_8NullTypeEyE10Policy1000ELNS0_9SortOrderE0EjS6_yiiNS1_21identity_decomposer_tEEEvPT5_SC_PT3_PKSD_PT1_PKSH_PT2_PKSL_T4_iiT6__param_0];
	cvta.to.global.u64 	%rd4, %rd230;
	setp.gt.u32 	%p32, %r1, 255;
	@%p32 bra 	$L__BB9_59;
	or.b32  	%r433, %r1680, 1073741824;
	shl.b32 	%r434, %r4, 8;
	add.s32 	%r435, %r434, %r1;
	mul.wide.s32 	%rd31, %r435, 4;
	add.s64 	%rd32, %rd4, %rd31;
	st.volatile.global.u32 	[%rd32], %r433;
$L__BB9_59:
	ld.param.u64 	%rd239, [_ZN3cub18CUB_300001_SM_10006detail10radix_sort29DeviceRadixSortOnesweepKernelINS1_5radix10policy_hubIjNS0_8NullTypeEyE10Policy1000ELNS0_9SortOrderE0EjS6_yiiNS1_21identity_decomposer_tEEEvPT5_SC_PT3_PKSD_PT1_PKSH_PT2_PKSL_T4_iiT6__param_4];
	cvta.to.global.u64 	%rd5, %rd239;
	setp.lt.u32 	%p33, %r1, 256;
	setp.eq.s32 	%p34, %r1680, 7296;
	and.pred  	%p35, %p33, %p34;
	selp.u32 	%r436, 1, 0, %p35;
	{ 
	.reg .pred 	%p1; 
	.reg .pred 	%p2; 
	setp.ne.u32 	%p1, %r436, 0; 
	bar.red.or.pred 	%p2, 0, %p1; 
	selp.u32 	%r437, 1, 0, %p2; 
	}
	setp.eq.s32 	%p36, %r437, 0;
	cvt.u64.u32 	%rd6, %r1;
	@%p36 bra 	$L__BB9_111;
	shl.b32 	%r438, %r1, 3;
	add.s32 	%r440, %r327, %r438;
	add.s32 	%r124, %r440, 29184;
	@%p32 bra 	$L__BB9_68;
	ld.param.u64 	%rd237, [_ZN3cub18CUB_300001_SM_10006detail10radix_sort29DeviceRadixSortOnesweepKernelINS1_5radix10policy_hubIjNS0_8NullTypeEyE10Policy1000ELNS0_9SortOrderE0EjS6_yiiNS1_21identity_decomposer_tEEEvPT5_SC_PT3_PKSD_PT1_PKSH_PT2_PKSL_T4_iiT6__param_3];
	cvta.to.global.u64 	%rd33, %rd237;
	shl.b64 	%rd34, %rd6, 3;
	add.s64 	%rd35, %rd33, %rd34;
	ld.global.u64 	%rd36, [%rd35];
	setp.gt.u32 	%p38, %r1, %r107;
	selp.b64 	%rd37, 7296, 0, %p38;
	sub.s64 	%rd240, %rd36, %rd37;
	st.shared.u64 	[%r124], %rd240;
	setp.lt.s32 	%p39, %r4, 1;
	mov.u32 	%r1684, %r1680;
	@%p39 bra 	$L__BB9_67;
	mov.b32 	%r1682, -1;
	mov.u32 	%r1681, %r4;
	mov.u32 	%r1684, %r1680;
$L__BB9_63:
	add.s32 	%r128, %r1681, -1;
$L__BB9_64:
	membar.cta;
	shl.b32 	%r442, %r128, 8;
	add.s32 	%r443, %r442, %r1;
	mul.wide.s32 	%rd38, %r443, 4;
	add.s64 	%rd39, %rd4, %rd38;
	ld.volatile.global.u32 	%r129, [%rd39];
	setp.eq.s32 	%p40, %r129, 0;
	@%p40 bra 	$L__BB9_64;
	and.b32  	%r444, %r129, 1073741823;
	add.s32 	%r1684, %r444, %r1684;
	setp.gt.s32 	%p41, %r129, -1;
	vote.sync.ballot.b32 	%r1682, %p41, %r1682;
	setp.gt.u32 	%p43, %r1681, 1;
	and.pred  	%p44, %p41, %p43;
	mov.u32 	%r1681, %r128;
	@%p44 bra 	$L__BB9_63;
	ld.shared.u64 	%rd240, [%r124];
$L__BB9_67:
	or.b32  	%r445, %r1684, -2147483648;
	shl.b32 	%r446, %r4, 8;
	add.s32 	%r447, %r446, %r1;
	mul.wide.s32 	%rd40, %r447, 4;
	add.s64 	%rd41, %rd4, %rd40;
	st.volatile.global.u32 	[%rd41], %r445;
	sub.s32 	%r448, %r1684, %r1680;
	cvt.s64.s32 	%rd42, %r448;
	add.s64 	%rd43, %rd240, %rd42;
	st.shared.u64 	[%r124], %rd43;
$L__BB9_68:
	ld.param.u32 	%r1584, [_ZN3cub18CUB_300001_SM_10006detail10radix_sort29DeviceRadixSortOnesweepKernelINS1_5radix10policy_hubIjNS0_8NullTypeEyE10Policy1000ELNS0_9SortOrderE0EjS6_yiiNS1_21identity_decomposer_tEEEvPT5_SC_PT3_PKSD_PT1_PKSH_PT2_PKSL_T4_iiT6__param_8];
	ld.param.u64 	%rd233, [_ZN3cub18CUB_300001_SM_10006detail10radix_sort29DeviceRadixSortOnesweepKernelINS1_5radix10policy_hubIjNS0_8NullTypeEyE10Policy1000ELNS0_9SortOrderE0EjS6_yiiNS1_21identity_decomposer_tEEEvPT5_SC_PT3_PKSD_PT1_PKSH_PT2_PKSL_T4_iiT6__param_2];
	mad.lo.s32 	%r133, %r4, 7296, 7296;
	setp.lt.s32 	%p46, %r133, %r1584;
	setp.eq.s64 	%p47, %rd233, 0;
	or.pred  	%p48, %p47, %p46;
	or.pred  	%p49, %p32, %p48;
	@%p49 bra 	$L__BB9_70;
	ld.param.u64 	%rd234, [_ZN3cub18CUB_300001_SM_10006detail10radix_sort29DeviceRadixSortOnesweepKernelINS1_5radix10policy_hubIjNS0_8NullTypeEyE10Policy1000ELNS0_9SortOrderE0EjS6_yiiNS1_21identity_decomposer_tEEEvPT5_SC_PT3_PKSD_PT1_PKSH_PT2_PKSL_T4_iiT6__param_2];
	ld.shared.u64 	%rd44, [%r124];
	setp.gt.u32 	%p50, %r1, %r107;
	selp.b64 	%rd45, 7296, 0, %p50;
	cvt.s64.s32 	%rd46, %r1680;
	add.s64 	%rd47, %rd45, %rd46;
	add.s64 	%rd48, %rd47, %rd44;
	cvta.to.global.u64 	%rd49, %rd234;
	shl.b64 	%rd50, %rd6, 3;
	add.s64 	%rd51, %rd49, %rd50;
	st.global.u64 	[%rd51], %rd48;
$L__BB9_70:
	ld.param.u32 	%r1585, [_ZN3cub18CUB_300001_SM_10006detail10radix_sort29DeviceRadixSortOnesweepKernelINS1_5radix10policy_hubIjNS0_8NullTypeEyE10Policy1000ELNS0_9SortOrderE0EjS6_yiiNS1_21identity_decomposer_tEEEvPT5_SC_PT3_PKSD_PT1_PKSH_PT2_PKSL_T4_iiT6__param_8];
	setp.gt.s32 	%p51, %r133, %r1585;
	bar.sync 	0;
	shl.b32 	%r449, %r107, 3;
	add.s32 	%r451, %r327, %r449;
	ld.shared.u64 	%rd10, [%r451+29184];
	@%p51 bra 	$L__BB9_72;
	and.b32  	%r452, %r1, 31;
	and.b32  	%r453, %r1, 992;
	mul.lo.s32 	%r454, %r453, 19;
	or.b32  	%r455, %r454, %r452;
	cvt.u64.u32 	%rd52, %r455;
	add.s64 	%rd53, %rd10, %rd52;
	shl.b64 	%rd54, %rd53, 2;
	add.s64 	%rd55, %rd5, %rd54;
	st.global.u32 	[%rd55], %r1653;
	st.global.u32 	[%rd55+128], %r1654;
	st.global.u32 	[%rd55+256], %r1655;
	st.global.u32 	[%rd55+384], %r1656;
	st.global.u32 	[%rd55+512], %r1657;
	st.global.u32 	[%rd55+640], %r1658;
	st.global.u32 	[%rd55+768], %r1659;
	st.global.u32 	[%rd55+896], %r1660;
	st.global.u32 	[%rd55+1024], %r1661;
	st.global.u32 	[%rd55+1152], %r1662;
	st.global.u32 	[%rd55+1280], %r1663;
	st.global.u32 	[%rd55+1408], %r1664;
	st.global.u32 	[%rd55+1536], %r1665;
	st.global.u32 	[%rd55+1664], %r1666;
	st.global.u32 	[%rd55+1792], %r1667;
	st.global.u32 	[%rd55+1920], %r1668;
	st.global.u32 	[%rd55+2048], %r1669;
	st.global.u32 	[%rd55+2176], %r1670;
	st.global.u32 	[%rd55+2304], %r1671;
	bra.uni 	$L__BB9_110;
$L__BB9_72:
	ld.param.u32 	%r1586, [_ZN3cub18CUB_300001_SM_10006detail10radix_sort29DeviceRadixSortOnesweepKernelINS1_5radix10policy_hubIjNS0_8NullTypeEyE10Policy1000ELNS0_9SortOrderE0EjS6_yiiNS1_21identity_decomposer_tEEEvPT5_SC_PT3_PKSD_PT1_PKSH_PT2_PKSL_T4_iiT6__param_8];
	mad.lo.s32 	%r134, %r4, -7296, %r1586;
	and.b32  	%r456, %r1, 31;
	and.b32  	%r457, %r1, 992;
	mul.lo.s32 	%r458, %r457, 19;
	or.b32  	%r135, %r458, %r456;
	setp.ge.s32 	%p52, %r135, %r134;
	cvt.u64.u32 	%rd56, %r135;
	add.s64 	%rd57, %rd10, %rd56;
	shl.b64 	%rd58, %rd57, 2;
	add.s64 	%rd11, %rd5, %rd58;
	@%p52 bra 	$L__BB9_74;
	st.global.u32 	[%rd11], %r1653;
$L__BB9_74:
	add.s32 	%r459, %r135, 32;
	setp.ge.s32 	%p53, %r459, %r134;
	@%p53 bra 	$L__BB9_76;
	st.global.u32 	[%rd11+128], %r1654;
$L__BB9_76:
	add.s32 	%r460, %r135, 64;
	setp.ge.s32 	%p54, %r460, %r134;
	@%p54 bra 	$L__BB9_78;
	st.global.u32 	[%rd11+256], %r1655;
$L__BB9_78:
	add.s32 	%r461, %r135, 96;
	setp.ge.s32 	%p55, %r461, %r134;
	@%p55 bra 	$L__BB9_80;
	st.global.u32 	[%rd11+384], %r1656;
$L__BB9_80:
	add.s32 	%r462, %r135, 128;
	setp.ge.s32 	%p56, %r462, %r134;
	@%p56 bra 	$L__BB9_82;
	st.global.u32 	[%rd11+512], %r1657;
$L__BB9_82:
	add.s32 	%r463, %r135, 160;
	setp.ge.s32 	%p57, %r463, %r134;
	@%p57 bra 	$L__BB9_84;
	st.global.u32 	[%rd11+640], %r1658;
$L__BB9_84:
	add.s32 	%r464, %r135, 192;
	setp.ge.s32 	%p58, %r464, %r134;
	@%p58 bra 	$L__BB9_86;
	st.global.u32 	[%rd11+768], %r1659;
$L__BB9_86:
	add.s32 	%r465, %r135, 224;
	setp.ge.s32 	%p59, %r465, %r134;
	@%p59 bra 	$L__BB9_88;
	st.global.u32 	[%rd11+896], %r1660;
$L__BB9_88:
	add.s32 	%r466, %r135, 256;
	setp.ge.s32 	%p60, %r466, %r134;
	@%p60 bra 	$L__BB9_90;
	st.global.u32 	[%rd11+1024], %r1661;
$L__BB9_90:
	add.s32 	%r467, %r135, 288;
	setp.ge.s32 	%p61, %r467, %r134;
	@%p61 bra 	$L__BB9_92;
	st.global.u32 	[%rd11+1152], %r1662;
$L__BB9_92:
	add.s32 	%r468, %r135, 320;
	setp.ge.s32 	%p62, %r468, %r134;
	@%p62 bra 	$L__BB9_94;
	st.global.u32 	[%rd11+1280], %r1663;
$L__BB9_94:
	add.s32 	%r469, %r135, 352;
	setp.ge.s32 	%p63, %r469, %r134;
	@%p63 bra 	$L__BB9_96;
	st.global.u32 	[%rd11+1408], %r1664;
$L__BB9_96:
	add.s32 	%r470, %r135, 384;
	setp.ge.s32 	%p64, %r470, %r134;
	@%p64 bra 	$L__BB9_98;
	st.global.u32 	[%rd11+1536], %r1665;
$L__BB9_98:
	add.s32 	%r471, %r135, 416;
	setp.ge.s32 	%p65, %r471, %r134;
	@%p65 bra 	$L__BB9_100;
	st.global.u32 	[%rd11+1664], %r1666;
$L__BB9_100:
	add.s32 	%r472, %r135, 448;
	setp.ge.s32 	%p66, %r472, %r134;
	@%p66 bra 	$L__BB9_102;
	st.global.u32 	[%rd11+1792], %r1667;
$L__BB9_102:
	add.s32 	%r473, %r135, 480;
	setp.ge.s32 	%p67, %r473, %r134;
	@%p67 bra 	$L__BB9_104;
	st.global.u32 	[%rd11+1920], %r1668;
$L__BB9_104:
	add.s32 	%r474, %r135, 512;
	setp.ge.s32 	%p68, %r474, %r134;
	@%p68 bra 	$L__BB9_106;
	st.global.u32 	[%rd11+2048], %r1669;
$L__BB9_106:
	add.s32 	%r475, %r135, 544;
	setp.ge.s32 	%p69, %r475, %r134;
	@%p69 bra 	$L__BB9_108;
	st.global.u32 	[%rd11+2176], %r1670;
$L__BB9_108:
	add.s32 	%r476, %r135, 576;
	setp.ge.s32 	%p70, %r476, %r134;
	@%p70 bra 	$L__BB9_110;
	st.global.u32 	[%rd11+2304], %r1671;
$L__BB9_110:
	// begin inline asm
	exit;
	// end inline asm
$L__BB9_111:
	mul.hi.u32 	%r477, %r1, 357913942;
	add.s32 	%r478, %r477, %r1;
	shl.b32 	%r479, %r478, 2;
	add.s32 	%r481, %r327, %r479;
	add.s32 	%r136, %r481, 13328;
	st.shared.u32 	[%r481+13328], %r1680;
	bar.sync 	0;
	setp.gt.u32 	%p71, %r1, 31;
	@%p71 bra 	$L__BB9_113;
	mov.u32 	%r512, _ZZN3cub18CUB_300001_SM_10006detail10radix_sort29DeviceRadixSortOnesweepKernelINS1_5radix10policy_hubIjNS0_8NullTypeEyE10Policy1000ELNS0_9SortOrderE0EjS6_yiiNS1_21identity_decomposer_tEEEvPT5_SC_PT3_PKSD_PT1_PKSH_PT2_PKSL_T4_iiT6_E1s;
	mad.lo.s32 	%r513, %r1, 52, %r512;
	ld.shared.u32 	%r514, [%r513+13328];
	ld.shared.u32 	%r515, [%r513+13332];
	ld.shared.u32 	%r516, [%r513+13336];
	ld.shared.u32 	%r517, [%r513+13340];
	ld.shared.u32 	%r518, [%r513+13344];
	ld.shared.u32 	%r519, [%r513+13348];
	ld.shared.u32 	%r520, [%r513+13352];
	ld.shared.u32 	%r521, [%r513+13356];
	ld.shared.u32 	%r522, [%r513+13360];
	ld.shared.u32 	%r523, [%r513+13364];
	ld.shared.u32 	%r524, [%r513+13368];
	ld.shared.u32 	%r525, [%r513+13372];
	add.s32 	%r526, %r515, %r514;
	add.s32 	%r527, %r526, %r516;
	add.s32 	%r528, %r527, %r517;
	add.s32 	%r529, %r528, %r518;
	add.s32 	%r530, %r529, %r519;
	add.s32 	%r531, %r530, %r520;
	add.s32 	%r532, %r531, %r521;
	add.s32 	%r533, %r532, %r522;
	add.s32 	%r534, %r533, %r523;
	add.s32 	%r535, %r534, %r524;
	add.s32 	%r486, %r535, %r525;
	mov.b32 	%r484, 1;
	mov.b32 	%r509, 0;
	mov.b32 	%r511, -1;
	// begin inline asm
	{  .reg .s32 r0;  .reg .pred p;  shfl.sync.up.b32 r0|p, %r486, %r484, %r509, %r511;  @p add.s32 r0, r0, %r486;  mov.s32 %r482, r0;}
	// end inline asm
	mov.b32 	%r490, 2;
	// begin inline asm
	{  .reg .s32 r0;  .reg .pred p;  shfl.sync.up.b32 r0|p, %r482, %r490, %r509, %r511;  @p add.s32 r0, r0, %r482;  mov.s32 %r488, r0;}
	// end inline asm
	mov.b32 	%r496, 4;
	// begin inline asm
	{  .reg .s32 r0;  .reg .pred p;  shfl.sync.up.b32 r0|p, %r488, %r496, %r509, %r511;  @p add.s32 r0, r0, %r488;  mov.s32 %r494, r0;}
	// end inline asm
	mov.b32 	%r502, 8;
	// begin inline asm
	{  .reg .s32 r0;  .reg .pred p;  shfl.sync.up.b32 r0|p, %r494, %r502, %r509, %r511;  @p add.s32 r0, r0, %r494;  mov.s32 %r500, r0;}
	// end inline asm
	mov.b32 	%r508, 16;
	// begin inline asm
	{  .reg .s32 r0;  .reg .pred p;  shfl.sync.up.b32 r0|p, %r500, %r508, %r509, %r511;  @p add.s32 r0, r0, %r500;  mov.s32 %r506, r0;}
	// end inline asm
	sub.s32 	%r536, %r506, %r486;
	add.s32 	%r537, %r514, %r536;
	add.s32 	%r538, %r515, %r537;
	add.s32 	%r539, %r516, %r538;
	add.s32 	%r540, %r517, %r539;
	add.s32 	%r541, %r518, %r540;
	add.s32 	%r542, %r519, %r541;
	add.s32 	%r543, %r520, %r542;
	add.s32 	%r544, %r521, %r543;
	add.s32 	%r545, %r522, %r544;
	add.s32 	%r546, %r523, %r545;
	add.s32 	%r547, %r524, %r546;
	st.shared.u32 	[%r513+13328], %r536;
	st.shared.u32 	[%r513+13332], %r537;
	st.shared.u32 	[%r513+13336], %r538;
	st.shared.u32 	[%r513+13340], %r539;
	st.shared.u32 	[%r513+13344], %r540;
	st.shared.u32 	[%r513+13348], %r541;
	st.shared.u32 	[%r513+13352], %r542;
	st.shared.u32 	[%r513+13356], %r543;
	st.shared.u32 	[%r513+13360], %r544;
	st.shared.u32 	[%r513+13364], %r545;
	st.shared.u32 	[%r513+13368], %r546;
	st.shared.u32 	[%r513+13372], %r547;
$L__BB9_113:
	setp.gt.u32 	%p72, %r1, 255;
	bar.sync 	0;
	ld.shared.u32 	%r137, [%r136];
	@%p72 bra 	$L__BB9_115;
	ld.shared.u32 	%r548, [%r121];
	add.s32 	%r549, %r548, %r137;
	st.shared.u32 	[%r121], %r549;
	ld.shared.u32 	%r550, [%r121+1024];
	add.s32 	%r551, %r550, %r137;
	st.shared.u32 	[%r121+1024], %r551;
	ld.shared.u32 	%r552, [%r121+2048];
	add.s32 	%r553, %r552, %r137;
	st.shared.u32 	[%r121+2048], %r553;
	ld.shared.u32 	%r554, [%r121+3072];
	add.s32 	%r555, %r554, %r137;
	st.shared.u32 	[%r121+3072], %r555;
	ld.shared.u32 	%r556, [%r121+4096];
	add.s32 	%r557, %r556, %r137;
	st.shared.u32 	[%r121+4096], %r557;
	ld.shared.u32 	%r558, [%r121+5120];
	add.s32 	%r559, %r558, %r137;
	st.shared.u32 	[%r121+5120], %r559;
	ld.shared.u32 	%r560, [%r121+6144];
	add.s32 	%r561, %r560, %r137;
	st.shared.u32 	[%r121+6144], %r561;
	ld.shared.u32 	%r562, [%r121+7168];
	add.s32 	%r563, %r562, %r137;
	st.shared.u32 	[%r121+7168], %r563;
	ld.shared.u32 	%r564, [%r121+8192];
	add.s32 	%r565, %r564, %r137;
	st.shared.u32 	[%r121+8192], %r565;
	ld.shared.u32 	%r566, [%r121+9216];
	add.s32 	%r567, %r566, %r137;
	st.shared.u32 	[%r121+9216], %r567;
	ld.shared.u32 	%r568, [%r121+10240];
	add.s32 	%r569, %r568, %r137;
	st.shared.u32 	[%r121+10240], %r569;
	ld.shared.u32 	%r570, [%r121+11264];
	add.s32 	%r571, %r570, %r137;
	st.shared.u32 	[%r121+11264], %r571;
$L__BB9_115:
	bar.sync 	0;
	// begin inline asm
	mov.u32 %r572, %lanemask_le;
	// end inline asm
	mov.b32 	%r575, 1;
	// begin inline asm
	{
    .reg .pred p;
    and.b32 %r573, %r107, %r575;    setp.ne.u32 p, %r573, 0;
    vote.ballot.sync.b32 %r573, p, 0xffffffff;
    @!p not.b32 %r573, %r573;
}

	// end inline asm
	mov.b32 	%r578, 2;
	// begin inline asm
	{
    .reg .pred p;
    and.b32 %r576, %r107, %r578;    setp.ne.u32 p, %r576, 0;
    vote.ballot.sync.b32 %r576, p, 0xffffffff;
    @!p not.b32 %r576, %r576;
}

	// end inline asm
	and.b32  	%r598, %r576, %r573;
	mov.b32 	%r581, 4;
	// begin inline asm
	{
    .reg .pred p;
    and.b32 %r579, %r107, %r581;    setp.ne.u32 p, %r579, 0;
    vote.ballot.sync.b32 %r579, p, 0xffffffff;
    @!p not.b32 %r579, %r579;
}

	// end inline asm
	and.b32  	%r599, %r579, %r598;
	mov.b32 	%r584, 8;
	// begin inline asm
	{
    .reg .pred p;
    and.b32 %r582, %r107, %r584;    setp.ne.u32 p, %r582, 0;
    vote.ballot.sync.b32 %r582, p, 0xffffffff;
    @!p not.b32 %r582, %r582;
}

	// end inline asm
	and.b32  	%r600, %r582, %r599;
	mov.b32 	%r587, 16;
	// begin inline asm
	{
    .reg .pred p;
    and.b32 %r585, %r107, %r587;    setp.ne.u32 p, %r585, 0;
    vote.ballot.sync.b32 %r585, p, 0xffffffff;
    @!p not.b32 %r585, %r585;
}

	// end inline asm
	and.b32  	%r601, %r585, %r600;
	mov.b32 	%r590, 32;
	// begin inline asm
	{
    .reg .pred p;
    and.b32 %r588, %r107, %r590;    setp.ne.u32 p, %r588, 0;
    vote.ballot.sync.b32 %r588, p, 0xffffffff;
    @!p not.b32 %r588, %r588;
}

	// end inline asm
	and.b32  	%r602, %r588, %r601;
	mov.b32 	%r593, 64;
	// begin inline asm
	{
    .reg .pred p;
    and.b32 %r591, %r107, %r593;    setp.ne.u32 p, %r591, 0;
    vote.ballot.sync.b32 %r591, p, 0xffffffff;
    @!p not.b32 %r591, %r591;
}

	// end inline asm
	and.b32  	%r603, %r591, %r602;
	mov.b32 	%r596, 128;
	// begin inline asm
	{
    .reg .pred p;
    and.b32 %r594, %r107, %r596;    setp.ne.u32 p, %r594, 0;
    vote.ballot.sync.b32 %r594, p, 0xffffffff;
    @!p not.b32 %r594, %r594;
}

	// end inline asm
	and.b32  	%r604, %r594, %r603;
	clz.b32 	%r605, %r604;
	sub.s32 	%r139, 31, %r605;
	and.b32  	%r606, %r572, %r604;
	popc.b32 	%r140, %r606;
	setp.ne.s32 	%p73, %r248, %r139;
	mov.b32 	%r1685, 0;
	@%p73 bra 	$L__BB9_117;
	atom.shared.add.u32 	%r1685, [%r108], %r140;
$L__BB9_117:
	ld.param.u32 	%r1591, [_ZN3cub18CUB_300001_SM_10006detail10radix_sort29DeviceRadixSortOnesweepKernelINS1_5radix10policy_hubIjNS0_8NullTypeEyE10Policy1000ELNS0_9SortOrderE0EjS6_yiiNS1_21identity_decomposer_tEEEvPT5_SC_PT3_PKSD_PT1_PKSH_PT2_PKSL_T4_iiT6__param_9];
	shfl.sync.idx.b32	%r632|%p74, %r1685, %r139, 31, -1;
	add.s32 	%r143, %r140, %r632;
	shr.u32 	%r633, %r1654, %r1591;
	and.b32  	%r629, %r633, %r82;
	mov.b32 	%r609, 1;
	// begin inline asm
	{
    .reg .pred p;
    and.b32 %r607, %r629, %r609;    setp.ne.u32 p, %r607, 0;
    vote.ballot.sync.b32 %r607, p, 0xffffffff;
    @!p not.b32 %r607, %r607;
}

	// end inline asm
	mov.b32 	%r612, 2;
	// begin inline asm
	{
    .reg .pred p;
    and.b32 %r610, %r629, %r612;    setp.ne.u32 p, %r610, 0;
    vote.ballot.sync.b32 %r610, p, 0xffffffff;
    @!p not.b32 %r610, %r610;
}

	// end inline asm
	and.b32  	%r634, %r610, %r607;
	mov.b32 	%r615, 4;
	// begin inline asm
	{
    .reg .pred p;
    and.b32 %r613, %r629, %r615;    setp.ne.u32 p, %r613, 0;
    vote.ballot.sync.b32 %r613, p, 0xffffffff;
    @!p not.b32 %r613, %r613;
}

	// end inline asm
	and.b32  	%r635, %r613, %r634;
	mov.b32 	%r618, 8;
	// begin inline asm
	{
    .reg .pred p;
    and.b32 %r616, %r629, %r618;    setp.ne.u32 p, %r616, 0;
    vote.ballot.sync.b32 %r616, p, 0xffffffff;
    @!p not.b32 %r616, %r616;
}

	// end inline asm
	and.b32  	%r636, %r616, %r635;
	mov.b32 	%r621, 16;
	// begin inline asm
	{
    .reg .pred p;
    and.b32 %r619, %r629, %r621;    setp.ne.u32 p, %r619, 0;
    vote.ballot.sync.b32 %r619, p, 0xffffffff;
    @!p not.b32 %r619, %r619;
}

	// end inline asm
	and.b32  	%r637, %r619, %r636;
	mov.b32 	%r624, 32;
	// begin inline asm
	{
    .reg .pred p;
    and.b32 %r622, %r629, %r624;    setp.ne.u32 p, %r622, 0;
    vote.ballot.sync.b32 %r622, p, 0xffffffff;
    @!p not.b32 %r622, %r622;
}

	// end inline asm
	and.b32  	%r638, %r622, %r637;
	mov.b32 	%r627, 64;
	// begin inline asm
	{
    .reg .pred p;
    and.b32 %r625, %r629, %r627;    setp.ne.u32 p, %r625, 0;
    vote.ballot.sync.b32 %r625, p, 0xffffffff;
    @!p not.b32 %r625, %r625;
}

	// end inline asm
	and.b32  	%r639, %r625, %r638;
	mov.b32 	%r630, 128;
	// begin inline asm
	{
    .reg .pred p;
    and.b32 %r628, %r629, %r630;    setp.ne.u32 p, %r628, 0;
    vote.ballot.sync.b32 %r628, p, 0xffffffff;
    @!p not.b32 %r628, %r628;
}

	// end inline asm
	and.b32  	%r640, %r628, %r639;
	clz.b32 	%r641, %r640;
	sub.s32 	%r144, 31, %r641;
	and.b32  	%r642, %r572, %r640;
	popc.b32 	%r145, %r642;
	setp.ne.s32 	%p75, %r248, %r144;
	mov.b32 	%r1686, 0;
	@%p75 bra 	$L__BB9_119;
	atom.shared.add.u32 	%r1686, [%r109], %r145;
$L__BB9_119:
	ld.param.u32 	%r1592, [_ZN3cub18CUB_300001_SM_10006detail10radix_sort29DeviceRadixSortOnesweepKernelINS1_5radix10policy_hubIjNS0_8NullTypeEyE10Policy1000ELNS0_9SortOrderE0EjS6_yiiNS1_21identity_decomposer_tEEEvPT5_SC_PT3_PKSD_PT1_PKSH_PT2_PKSL_T4_iiT6__param_9];
	shfl.sync.idx.b32	%r668|%p76, %r1686, %r144, 31, -1;
	add.s32 	%r148, %r145, %r668;
	shr.u32 	%r669, %r1655, %r1592;
	and.b32  	%r665, %r669, %r82;
	mov.b32 	%r645, 1;
	// begin inline asm
	{
    .reg .pred p;
    and.b32 %r643, %r665, %r645;    setp.ne.u32 p, %r643, 0;
    vote.ballot.sync.b32 %r643, p, 0xffffffff;
    @!p not.b32 %r643, %r643;
}

	// end inline asm
	mov.b32 	%r648, 2;
	// begin inline asm
	{
    .reg .pred p;
    and.b32 %r646, %r665, %r648;    setp.ne.u32 p, %r646, 0;
    vote.ballot.sync.b32 %r646, p, 0xffffffff;
    @!p not.b32 %r646, %r646;
}

	// end inline asm
	and.b32  	%r670, %r646, %r643;
	mov.b32 	%r651, 4;
	// begin inline asm
	{
    .reg .pred p;
    and.b32 %r649, %r665, %r651;    setp.ne.u32 p, %r649, 0;
    vote.ballot.sync.b32 %r649, p, 0xffffffff;
    @!p not.b32 %r649, %r649;
}

	// end inline asm
	and.b32  	%r671, %r649, %r670;
	mov.b32 	%r654, 8;
	// begin inline asm
	{
    .reg .pred p;
    and.b32 %r652, %r665, %r654;    setp.ne.u32 p, %r652, 0;
    vote.ballot.sync.b32 %r652, p, 0xffffffff;
    @!p not.b32 %r652, %r652;
}

	// end inline asm
	and.b32  	%r672, %r652, %r671;
	mov.b32 	%r657, 16;
	// begin inline asm
	{
    .reg .pred p;
    and.b32 %r655, %r665, %r657;    setp.ne.u32 p, %r655, 0;
    vote.ballot.sync.b32 %r655, p, 0xffffffff;
    @!p not.b32 %r655, %r655;
}

	// end inline asm
	and.b32  	%r673, %r655, %r672;
	mov.b32 	%r660, 32;
	// begin inline asm
	{
    .reg .pred p;
    and.b32 %r658, %r665, %r660;    setp.ne.u32 p, %r658, 0;
    vote.ballot.sync.b32 %r658, p, 0xffffffff;
    @!p not.b32 %r658, %r658;
}

	// end inline asm
	and.b32  	%r674, %r658, %r673;
	mov.b32 	%r663, 64;
	// begin inline asm
	{
    .reg .pred p;
    and.b32 %r661, %r665, %r663;    setp.ne.u32 p, %r661, 0;
    vote.ballot.sync.b32 %r661, p, 0xffffffff;
    @!p not.b32 %r661, %r661;
}

	// end inline asm
	and.b32  	%r675, %r661, %r674;
	mov.b32 	%r666, 128;
	// begin inline asm
	{
    .reg .pred p;
    and.b32 %r664, %r665, %r666;    setp.ne.u32 p, %r664, 0;
    vote.ballot.sync.b32 %r664, p, 0xffffffff;
    @!p not.b32 %r664, %r664;
}

	// end inline asm
	and.b32  	%r676, %r664, %r675;
	clz.b32 	%r677, %r676;
	sub.s32 	%r149, 31, %r677;
	and.b32  	%r678, %r572, %r676;
	popc.b32 	%r150, %r678;
	setp.ne.s32 	%p77, %r248, %r149;
	mov.b32 	%r1687, 0;
	@%p77 bra 	$L__BB9_121;
	atom.shared.add.u32 	%r1687, [%r110], %r150;
$L__BB9_121:
	ld.param.u32 	%r1593, [_ZN3cub18CUB_300001_SM_10006detail10radix_sort29DeviceRadixSortOnesweepKernelINS1_5radix10policy_hubIjNS0_8NullTypeEyE10Policy1000ELNS0_9SortOrderE0EjS6_yiiNS1_21identity_decomposer_tEEEvPT5_SC_PT3_PKSD_PT1_PKSH_PT2_PKSL_T4_iiT6__param_9];
	shfl.sync.idx.b32	%r704|%p78, %r1687, %r149, 31, -1;
	add.s32 	%r153, %r150, %r704;
	shr.u32 	%r705, %r1656, %r1593;
	and.b32  	%r701, %r705, %r82;
	mov.b32 	%r681, 1;
	// begin inline asm
	{
    .reg .pred p;
    and.b32 %r679, %r701, %r681;    setp.ne.u32 p, %r679, 0;
    vote.ballot.sync.b32 %r679, p, 0xffffffff;
    @!p not.b32 %r679, %r679;
}

	// end inline asm
	mov.b32 	%r684, 2;
	// begin inline asm
	{
    .reg .pred p;
    and.b32 %r682, %r701, %r684;    setp.ne.u32 p, %r682, 0;
    vote.ballot.sync.b32 %r682, p, 0xffffffff;
    @!p not.b32 %r682, %r682;
}

	// end inline asm
	and.b32  	%r706, %r682, %r679;
	mov.b32 	%r687, 4;
	// begin inline asm
	{
    .reg .pred p;
    and.b32 %r685, %r701, %r687;    setp.ne.u32 p, %r685, 0;
    vote.ballot.sync.b32 %r685, p, 0xffffffff;
    @!p not.b32 %r685, %r685;
}

	// end inline asm
	and.b32  	%r707, %r685, %r706;
	mov.b32 	%r690, 8;
	// begin inline asm
	{
    .reg .pred p;
    and.b32 %r688, %r701, %r690;    setp.ne.u32 p, %r688, 0;
    vote.ballot.sync.b32 %r688, p, 0xffffffff;
    @!p not.b32 %r688, %r688;
}

	// end inline asm
	and.b32  	%r708, %r688, %r707;
	mov.b32 	%r693, 16;
	// begin inline asm
	{
    .reg .pred p;
    and.b32 %r691, %r701, %r693;    setp.ne.u32 p, %r691, 0;
    vote.ballot.sync.b32 %r691, p, 0xffffffff;
    @!p not.b32 %r691, %r691;
}

	// end inline asm
	and.b32  	%r709, %r691, %r708;
	mov.b32 	%r696, 32;
	// begin inline asm
	{
    .reg .pred p;
    and.b32 %r694, %r701, %r696;    setp.ne.u32 p, %r694, 0;
    vote.ballot.sync.b32 %r694, p, 0xffffffff;
    @!p not.b32 %r694, %r694;
}

	// end inline asm
	and.b32  	%r710, %r694, %r709;
	mov.b32 	%r699, 64;
	// begin inline asm
	{
    .reg .pred p;
    and.b32 %r697, %r701, %r699;    setp.ne.u32 p, %r697, 0;
    vote.ballot.sync.b32 %r697, p, 0xffffffff;
    @!p not.b32 %r697, %r697;
}

	// end inline asm
	and.b32  	%r711, %r697, %r710;
	mov.b32 	%r702, 128;
	// begin inline asm
	{
    .reg .pred p;
    and.b32 %r700, %r701, %r702;    setp.ne.u32 p, %r700, 0;
    vote.ballot.sync.b32 %r700, p, 0xffffffff;
    @!p not.b32 %r700, %r700;
}

	// end inline asm
	and.b32  	%r712, %r700, %r711;
	clz.b32 	%r713, %r712;
	sub.s32 	%r154, 31, %r713;
	and.b32  	%r714, %r572, %r712;
	popc.b32 	%r155, %r714;
	setp.ne.s32 	%p79, %r248, %r154;
	mov.b32 	%r1688, 0;
	@%p79 bra 	$L__BB9_123;
	atom.shared.add.u32 	%r1688, [%r111], %r155;
$L__BB9_123:
	ld.param.u32 	%r1594, [_ZN3cub18CUB_300001_SM_10006detail10radix_sort29DeviceRadixSortOnesweepKernelINS1_5radix10policy_hubIjNS0_8NullTypeEyE10Policy1000ELNS0_9SortOrderE0EjS6_yiiNS1_21identity_decomposer_tEEEvPT5_SC_PT3_PKSD_PT1_PKSH_PT2_PKSL_T4_iiT6__param_9];
	shfl.sync.idx.b32	%r740|%p80, %r1688, %r154, 31, -1;
	add.s32 	%r158, %r155, %r740;
	shr.u32 	%r741, %r1657, %r1594;
	and.b32  	%r737, %r741, %r82;
	mov.b32 	%r717, 1;
	// begin inline asm
	{
    .reg .pred p;
    and.b32 %r715, %r737, %r717;    setp.ne.u32 p, %r715, 0;
    vote.ballot.sync.b32 %r715, p, 0xffffffff;
    @!p not.b32 %r715, %r715;
}

	// end inline asm
	mov.b32 	%r720, 2;
	// begin inline asm
	{
    .reg .pred p;
    and.b32 %r718, %r737, %r720;    setp.ne.u32 p, %r718, 0;
    vote.ballot.sync.b32 %r718, p, 0xffffffff;
    @!p not.b32 %r718, %r718;
}

	// end inline asm
	and.b32  	%r742, %r718, %r715;
	mov.b32 	%r723, 4;
	// begin inline asm
	{
    .reg .pred p;
    and.b32 %r721, %r737, %r723;    setp.ne.u32 p, %r721, 0;
    vote.ballot.sync.b32 %r721, p, 0xffffffff;
    @!p not.b32 %r721, %r721;
}

	// end inline asm
	and.b32  	%r743, %r721, %r742;
	mov.b32 	%r726, 8;
	// begin inline asm
	{
    .reg .pred p;
    and.b32 %r724, %r737, %r726;    setp.ne.u32 p, %r724, 0;
    vote.ballot.sync.b32 %r724, p, 0xffffffff;
    @!p not.b32 %r724, %r724;
}

	// end inline asm
	and.b32  	%r744, %r724, %r743;
	mov.b32 	%r729, 16;
	// begin inline asm
	{
    .reg .pred p;
    and.b32 %r727, %r737, %r729;    setp.ne.u32 p, %r727, 0;
    vote.ballot.sync.b32 %r727, p, 0xffffffff;
    @!p not.b32 %r727, %r727;
}

	// end inline asm
	and.b32  	%r745, %r727, %r744;
	mov.b32 	%r732, 32;
	// begin inline asm
	{
    .reg .pred p;
    and.b32 %r730, %r737, %r732;    setp.ne.u32 p, %r730, 0;
    vote.ballot.sync.b32 %r730, p, 0xffffffff;
    @!p not.b32 %r730, %r730;
}

	// end inline asm
	and.b32  	%r746, %r730, %r745;
	mov.b32 	%r735, 64;
	// begin inline asm
	{
    .reg .pred p;
    and.b32 %r733, %r737, %r735;    setp.ne.u32 p, %r733, 0;
    vote.ballot.sync.b32 %r733, p, 0xffffffff;
    @!p not.b32 %r733, %r733;
}

	// end inline asm
	and.b32  	%r747, %r733, %r746;
	mov.b32 	%r738, 128;
	// begin inline asm
	{
    .reg .pred p;
    and.b32 %r736, %r737, %r738;    setp.ne.u32 p, %r736, 0;
    vote.ballot.sync.b32 %r736, p, 0xffffffff;
    @!p not.b32 %r736, %r736;
}

	// end inline asm
	and.b32  	%r748, %r736, %r747;
	clz.b32 	%r749, %r748;
	sub.s32 	%r159, 31, %r749;
	and.b32  	%r750, %r572, %r748;
	popc.b32 	%r160, %r750;
	setp.ne.s32 	%p81, %r248, %r159;
	mov.b32 	%r1689, 0;
	@%p81 bra 	$L__BB9_125;
	atom.shared.add.u32 	%r1689, [%r112], %r160;
$L__BB9_125:
	ld.param.u32 	%r1595, [_ZN3cub18CUB_300001_SM_10006detail10radix_sort29DeviceRadixSortOnesweepKernelINS1_5radix10policy_hubIjNS0_8NullTypeEyE10Policy1000ELNS0_9SortOrderE0EjS6_yiiNS1_21identity_decomposer_tEEEvPT5_SC_PT3_PKSD_PT1_PKSH_PT2_PKSL_T4_iiT6__param_9];
	shfl.sync.idx.b32	%r776|%p82, %r1689, %r159, 31, -1;
	add.s32 	%r163, %r160, %r776;
	shr.u32 	%r777, %r1658, %r1595;
	and.b32  	%r773, %r777, %r82;
	mov.b32 	%r753, 1;
	// begin inline asm
	{
    .reg .pred p;
    and.b32 %r751, %r773, %r753;    setp.ne.u32 p, %r751, 0;
    vote.ballot.sync.b32 %r751, p, 0xffffffff;
    @!p not.b32 %r751, %r751;
}

	// end inline asm
	mov.b32 	%r756, 2;
	// begin inline asm
	{
    .reg .pred p;
    and.b32 %r754, %r773, %r756;    setp.ne.u32 p, %r754, 0;
    vote.ballot.sync.b32 %r754, p, 0xffffffff;
    @!p not.b32 %r754, %r754;
}

	// end inline asm
	and.b32  	%r778, %r754, %r751;
	mov.b32 	%r759, 4;
	// begin inline asm
	{
    .reg .pred p;
    and.b32 %r757, %r773, %r759;    setp.ne.u32 p, %r757, 0;
    vote.ballot.sync.b32 %r757, p, 0xffffffff;
    @!p not.b32 %r757, %r757;
}

	// end inline asm
	and.b32  	%r779, %r757, %r778;
	mov.b32 	%r762, 8;
	// begin inline asm
	{
    .reg .pred p;
    and.b32 %r760, %r773, %r762;    setp.ne.u32 p, %r760, 0;
    vote.ballot.sync.b32 %r760, p, 0xffffffff;
    @!p not.b32 %r760, %r760;
}

	// end inline asm
	and.b32  	%r780, %r760, %r779;
	mov.b32 	%r765, 16;
	// begin inline asm
	{
    .reg .pred p;
    and.b32 %r763, %r773, %r765;    setp.ne.u32 p, %r763, 0;
    vote.ballot.sync.b32 %r763, p, 0xffffffff;
    @!p not.b32 %r763, %r763;
}

	// end inline asm
	and.b32  	%r781, %r763, %r780;
	mov.b32 	%r768, 32;
	// begin inline asm
	{
    .reg .pred p;
    and.b32 %r766, %r773, %r768;    setp.ne.u32 p, %r766, 0;
    vote.ballot.sync.b32 %r766, p, 0xffffffff;
    @!p not.b32 %r766, %r766;
}

	// end inline asm
	and.b32  	%r782, %r766, %r781;
	mov.b32 	%r771, 64;
	// begin inline asm
	{
    .reg .pred p;
    and.b32 %r769, %r773, %r771;    setp.ne.u32 p, %r769, 0;
    vote.ballot.sync.b32 %r769, p, 0xffffffff;
    @!p not.b32 %r769, %r769;
}

	// end inline asm
	and.b32  	%r783, %r769, %r782;
	mov.b32 	%r774, 128;
	// begin inline asm
	{
    .reg .pred p;
    and.b32 %r772, %r773, %r774;    setp.ne.u32 p, %r772, 0;
    vote.ballot.sync.b32 %r772, p, 0xffffffff;
    @!p not.b32 %r772, %r772;
}

	// end inline asm
	and.b32  	%r784, %r772, %r783;
	clz.b32 	%r785, %r784;
	sub.s32 	%r164, 31, %r785;
	and.b32  	%r786, %r572, %r784;
	popc.b32 	%r165, %r786;
	setp.ne.s32 	%p83, %r248, %r164;
	mov.b32 	%r1690, 0;
	@%p83 bra 	$L__BB9_127;
	atom.shared.add.u32 	%r1690, [%r113], %r165;
$L__BB9_127:
	ld.param.u32 	%r1596, [_ZN3cub18CUB_300001_SM_10006detail10radix_sort29DeviceRadixSortOnesweepKernelINS1_5radix10policy_hubIjNS0_8NullTypeEyE10Policy1000ELNS0_9SortOrderE0EjS6_yiiNS1_21identity_decomposer_tEEEvPT5_SC_PT3_PKSD_PT1_PKSH_PT2_PKSL_T4_iiT6__param_9];
	shfl.sync.idx.b32	%r812|%p84, %r1690, %r164, 31, -1;
	add.s32 	%r168, %r165, %r812;
	shr.u32 	%r813, %r1659, %r1596;
	and.b32  	%r809, %r813, %r82;
	mov.b32 	%r789, 1;
	// begin inline asm
	{
    .reg .pred p;
    and.b32 %r787, %r809, %r789;    setp.ne.u32 p, %r787, 0;
    vote.ballot.sync.b32 %r787, p, 0xffffffff;
    @!p not.b32 %r787, %r787;
}

	// end inline asm
	mov.b32 	%r792, 2;
	// begin inline asm
	{
    .reg .pred p;
    and.b32 %r790, %r809, %r792;    setp.ne.u32 p, %r790, 0;
    vote.ballot.sync.b32 %r790, p, 0xffffffff;
    @!p not.b32 %r790, %r790;
}

	// end inline asm
	and.b32  	%r814, %r790, %r787;
	mov.b32 	%r795, 4;
	// begin inline asm
	{
    .reg .pred p;
    and.b32 %r793, %r809, %r795;    setp.ne.u32 p, %r793, 0;
    vote.ballot.sync.b32 %r793, p, 0xffffffff;
    @!p not.b32 %r793, %r793;
}

	// end inline asm
	and.b32  	%r815, %r793, %r814;
	mov.b32 	%r798, 8;
	// begin inline asm
	{
    .reg .pred p;
    and.b32 %r796, %r809, %r798;    setp.ne.u32 p, %r796, 0;
    vote.ballot.sync.b32 %r796, p, 0xffffffff;
    @!p not.b32 %r796, %r796;
}

	// end inline asm
	and.b32  	%r816, %r796, %r815;
	mov.b32 	%r801, 16;
	// begin inline asm
	{
    .reg .pred p;
    and.b32 %r799, %r809, %r801;    setp.ne.u32 p, %r799, 0;
    vote.ballot.sync.b32 %r799, p, 0xffffffff;
    @!p not.b32 %r799, %r799;
}

	// end inline asm
	and.b32  	%r817, %r799, %r816;
	mov.b32 	%r804, 32;
	// begin inline asm
	{
    .reg .pred p;
    and.b32 %r802, %r809, %r804;    setp.ne.u32 p, %r802, 0;
    vote.ballot.sync.b32 %r802, p, 0xffffffff;
    @!p not.b32 %r802, %r802;
}

	// end inline asm
	and.b32  	%r818, %r802, %r817;
	mov.b32 	%r807, 64;
	// begin inline asm
	{
    .reg .pred p;
    and.b32 %r805, %r809, %r807;    setp.ne.u32 p, %r805, 0;
    vote.ballot.sync.b32 %r805, p, 0xffffffff;
    @!p not.b32 %r805, %r805;
}

	// end inline asm
	and.b32  	%r819, %r805, %r818;
	mov.b32 	%r810, 128;
	// begin inline asm
	{
    .reg .pred p;
    and.b32 %r808, %r809, %r810;    setp.ne.u32 p, %r808, 0;
    vote.ballot.sync.b32 %r808, p, 0xffffffff;
    @!p not.b32 %r808, %r808;
}

	// end inline asm
	and.b32  	%r820, %r808, %r819;
	clz.b32 	%r821, %r820;
	sub.s32 	%r169, 31, %r821;
	and.b32  	%r822, %r572, %r820;
	popc.b32 	%r170, %r822;
	setp.ne.s32 	%p85, %r248, %r169;
	mov.b32 	%r1691, 0;
	@%p85 bra 	$L__BB9_129;
	atom.shared.add.u32 	%r1691, [%r114], %r170;
$L__BB9_129:
	ld.param.u32 	%r1597, [_ZN3cub18CUB_300001_SM_10006detail10radix_sort29DeviceRadixSortOnesweepKernelINS1_5radix10policy_hubIjNS0_8NullTypeEyE10Policy1000ELNS0_9SortOrderE0EjS6_yiiNS1_21identity_decomposer_tEEEvPT5_SC_PT3_PKSD_PT1_PKSH_PT2_PKSL_T4_iiT6__param_9];
	shfl.sync.idx.b32	%r848|%p86, %r1691, %r169, 31, -1;
	add.s32 	%r173, %r170, %r848;
	shr.u32 	%r849, %r1660, %r1597;
	and.b32  	%r845, %r849, %r82;
	mov.b32 	%r825, 1;
	// begin inline asm
	{
    .reg .pred p;
    and.b32 %r823, %r845, %r825;    setp.ne.u32 p, %r823, 0;
    vote.ballot.sync.b32 %r823, p, 0xffffffff;
    @!p not.b32 %r823, %r823;
}

	// end inline asm
	mov.b32 	%r828, 2;
	// begin inline asm
	{
    .reg .pred p;
    and.b32 %r826, %r845, %r828;    setp.ne.u32 p, %r826, 0;
    vote.ballot.sync.b32 %r826, p, 0xffffffff;
    @!p not.b32 %r826, %r826;
}

	// end inline asm
	and.b32  	%r850, %r826, %r823;
	mov.b32 	%r831, 4;
	// begin inline asm
	{
    .reg .pred p;
    and.b32 %r829, %r845, %r831;    setp.ne.u32 p, %r829, 0;
    vote.ballot.sync.b32 %r829, p, 0xffffffff;
    @!p not.b32 %r829, %r829;
}

	// end inline asm
	and.b32  	%r851, %r829, %r850;
	mov.b32 	%r834, 8;
	// begin inline asm
	{
    .reg .pred p;
    and.b32 %r832, %r845, %r834;    setp.ne.u32 p, %r832, 0;
    vote.ballot.sync.b32 %r832, p, 0xffffffff;
    @!p not.b32 %r832, %r832;
}

	// end inline asm
	and.b32  	%r852, %r832, %r851;
	mov.b32 	%r837, 16;
	// begin inline asm
	{
    .reg .pred p;
    and.b32 %r835, %r845, %r837;    setp.ne.u32 p, %r835, 0;
    vote.ballot.sync.b32 %r835, p, 0xffffffff;
    @!p not.b32 %r835, %r835;
}

	// end inline asm
	and.b32  	%r853, %r835, %r852;
	mov.b32 	%r840, 32;
	// begin inline asm
	{
    .reg .pred p;
    and.b32 %r838, %r845, %r840;    setp.ne.u32 p, %r838, 0;
    vote.ballot.sync.b32 %r838, p, 0xffffffff;
    @!p not.b32 %r838, %r838;
}

	// end inline asm
	and.b32  	%r854, %r838, %r853;
	mov.b32 	%r843, 64;
	// begin inline asm
	{
    .reg .pred p;
    and.b32 %r841, %r845, %r843;    setp.ne.u32 p, %r841, 0;
    vote.ballot.sync.b32 %r841, p, 0xffffffff;
    @!p not.b32 %r841, %r841;
}

	// end inline asm
	and.b32  	%r855, %r841, %r854;
	mov.b32 	%r846, 128;
	// begin inline asm
	{
    .reg .pred p;
    and.b32 %r844, %r845, %r846;    setp.ne.u32 p, %r844, 0;
    vote.ballot.sync.b32 %r844, p, 0xffffffff;
    @!p not.b32 %r844, %r844;
}

	// end inline asm
	and.b32  	%r856, %r844, %r855;
	clz.b32 	%r857, %r856;
	sub.s32 	%r174, 31, %r857;
	and.b32  	%r858, %r572, %r856;
	popc.b32 	%r175, %r858;
	setp.ne.s32 	%p87, %r248, %r174;
	mov.b32 	%r1692, 0;
	@%p87 bra 	$L__BB9_131;
	ld.param.u32 	%r1598, [_ZN3cub18CUB_300001_SM_10006detail10radix_sort29DeviceRadixSortOnesweepKernelINS1_5radix10policy_hubIjNS0_8NullTypeEyE10Policy1000ELNS0_9SortOrderE0EjS6_yiiNS1_21identity_decomposer_tEEEvPT5_SC_PT3_PKSD_PT1_PKSH_PT2_PKSL_T4_iiT6__param_9];
	shl.b32 	%r859, %r1, 5;
	and.b32  	%r860, %r859, 31744;
	mov.u32 	%r861, _ZZN3cub18CUB_300001_SM_10006detail10radix_sort29DeviceRadixSortOnesweepKernelINS1_5radix10policy_hubIjNS0_8NullTypeEyE10Policy1000ELNS0_9SortOrderE0EjS6_yiiNS1_21identity_decomposer_tEEEvPT5_SC_PT3_PKSD_PT1_PKSH_PT2_PKSL_T4_iiT6_E1s;
	add.s32 	%r862, %r861, %r860;
	shr.u32 	%r863, %r1660, %r1598;
	and.b32  	%r864, %r863, %r82;
	shl.b32 	%r865, %r864, 2;
	add.s32 	%r866, %r862, %r865;
	atom.shared.add.u32 	%r1692, [%r866], %r175;
$L__BB9_131:
	ld.param.u32 	%r1599, [_ZN3cub18CUB_300001_SM_10006detail10radix_sort29DeviceRadixSortOnesweepKernelINS1_5radix10policy_hubIjNS0_8NullTypeEyE10Policy1000ELNS0_9SortOrderE0EjS6_yiiNS1_21identity_decomposer_tEEEvPT5_SC_PT3_PKSD_PT1_PKSH_PT2_PKSL_T4_iiT6__param_9];
	shfl.sync.idx.b32	%r892|%p88, %r1692, %r174, 31, -1;
	add.s32 	%r178, %r175, %r892;
	shr.u32 	%r893, %r1661, %r1599;
	and.b32  	%r889, %r893, %r82;
	mov.b32 	%r869, 1;
	// begin inline asm
	{
    .reg .pred p;
    and.b32 %r867, %r889, %r869;    setp.ne.u32 p, %r867, 0;
    vote.ballot.sync.b32 %r867, p, 0xffffffff;
    @!p not.b32 %r867, %r867;
}

	// end inline asm
	mov.b32 	%r872, 2;
	// begin inline asm
	{
    .reg .pred p;
    and.b32 %r870, %r889, %r872;    setp.ne.u32 p, %r870, 0;
    vote.ballot.sync.b32 %r870, p, 0xffffffff;
    @!p not.b32 %r870, %r870;
}

	// end inline asm
	and.b32  	%r894, %r870, %r867;
	mov.b32 	%r875, 4;
	// begin inline asm
	{
    .reg .pred p;
    and.b32 %r873, %r889, %r875;    setp.ne.u32 p, %r873, 0;
    vote.ballot.sync.b32 %r873, p, 0xffffffff;
    @!p not.b32 %r873, %r873;
}

	// end inline asm
	and.b32  	%r895, %r873, %r894;
	mov.b32 	%r878, 8;
	// begin inline asm
	{
    .reg .pred p;
    and.b32 %r876, %r889, %r878;    setp.ne.u32 p, %r876, 0;
    vote.ballot.sync.b32 %r876, p, 0xffffffff;
    @!p not.b32 %r876, %r876;
}

	// end inline asm
	and.b32  	%r896, %r876, %r895;
	mov.b32 	%r881, 16;
	// begin inline asm
	{
    .reg .pred p;
    and.b32 %r879, %r889, %r881;    setp.ne.u32 p, %r879, 0;
    vote.ballot.sync.b32 %r879, p, 0xffffffff;
    @!p not.b32 %r879, %r879;
}

	// end inline asm
	and.b32  	%r897, %r879, %r896;
	mov.b32 	%r884, 32;
	// begin inline asm
	{
    .reg .pred p;
    and.b32 %r882, %r889, %r884;    setp.ne.u32 p, %r882, 0;
    vote.ballot.sync.b32 %r882, p, 0xffffffff;
    @!p not.b32 %r882, %r882;
}

	// end inline asm
	and.b32  	%r898, %r882, %r897;
	mov.b32 	%r887, 64;
	// begin inline asm
	{
    .reg .pred p;
    and.b32 %r885, %r889, %r887;    setp.ne.u32 p, %r885, 0;
    vote.ballot.sync.b32 %r885, p, 0xffffffff;
    @!p not.b32 %r885, %r885;
}

	// end inline asm
	and.b32  	%r899, %r885, %r898;
	mov.b32 	%r890, 128;
	// begin inline asm
	{
    .reg .pred p;
    and.b32 %r888, %r889, %r890;    setp.ne.u32 p, %r888, 0;
    vote.ballot.sync.b32 %r888, p, 0xffffffff;
    @!p not.b32 %r888, %r888;
}

	// end inline asm
	and.b32  	%r900, %r888, %r899;
	clz.b32 	%r901, %r900;
	sub.s32 	%r179, 31, %r901;
	and.b32  	%r902, %r572, %r900;
	popc.b32 	%r180, %r902;
	setp.ne.s32 	%p89, %r248, %r179;
	mov.b32 	%r1693, 0;
	@%p89 bra 	$L__BB9_133;
	ld.param.u32 	%r1600, [_ZN3cub18CUB_300001_SM_10006detail10radix_sort29DeviceRadixSortOnesweepKernelINS1_5radix10policy_hubIjNS0_8NullTypeEyE10Policy1000ELNS0_9SortOrderE0EjS6_yiiNS1_21identity_decomposer_tEEEvPT5_SC_PT3_PKSD_PT1_PKSH_PT2_PKSL_T4_iiT6__param_9];
	shl.b32 	%r903, %r1, 5;
	and.b32  	%r904, %r903, 31744;
	mov.u32 	%r905, _ZZN3cub18CUB_300001_SM_10006detail10radix_sort29DeviceRadixSortOnesweepKernelINS1_5radix10policy_hubIjNS0_8NullTypeEyE10Policy1000ELNS0_9SortOrderE0EjS6_yiiNS1_21identity_decomposer_tEEEvPT5_SC_PT3_PKSD_PT1_PKSH_PT2_PKSL_T4_iiT6_E1s;
	add.s32 	%r906, %r905, %r904;
	shr.u32 	%r907, %r1661, %r1600;
	and.b32  	%r908, %r907, %r82;
	shl.b32 	%r909, %r908, 2;
	add.s32 	%r910, %r906, %r909;
	atom.shared.add.u32 	%r1693, [%r910], %r180;
$L__BB9_133:
	ld.param.u32 	%r1601, [_ZN3cub18CUB_300001_SM_10006detail10radix_sort29DeviceRadixSortOnesweepKernelINS1_5radix10policy_hubIjNS0_8NullTypeEyE10Policy1000ELNS0_9SortOrderE0EjS6_yiiNS1_21identity_decomposer_tEEEvPT5_SC_PT3_PKSD_PT1_PKSH_PT2_PKSL_T4_iiT6__param_9];
	shfl.sync.idx.b32	%r936|%p90, %r1693, %r179, 31, -1;
	add.s32 	%r183, %r180, %r936;
	shr.u32 	%r937, %r1662, %r1601;
	and.b32  	%r933, %r937, %r82;
	mov.b32 	%r913, 1;
	// begin inline asm
	{
    .reg .pred p;
    and.b32 %r911, %r933, %r913;    setp.ne.u32 p, %r911, 0;
    vote.ballot.sync.b32 %r911, p, 0xffffffff;
    @!p not.b32 %r911, %r911;
}

	// end inline asm
	mov.b32 	%r916, 2;
	// begin inline asm
	{
    .reg .pred p;
    and.b32 %r914, %r933, %r916;    setp.ne.u32 p, %r914, 0;
    vote.ballot.sync.b32 %r914, p, 0xffffffff;
    @!p not.b32 %r914, %r914;
}

	// end inline asm
	and.b32  	%r938, %r914, %r911;
	mov.b32 	%r919, 4;
	// begin inline asm
	{
    .reg .pred p;
    and.b32 %r917, %r933, %r919;    setp.ne.u32 p, %r917, 0;
    vote.ballot.sync.b32 %r917, p, 0xffffffff;
    @!p not.b32 %r917, %r917;
}

	// end inline asm
	and.b32  	%r939, %r917, %r938;
	mov.b32 	%r922, 8;
	// begin inline asm
	{
    .reg .pred p;
    and.b32 %r920, %r933, %r922;    setp.ne.u32 p, %r920, 0;
    vote.ballot.sync.b32 %r920, p, 0xffffffff;
    @!p not.b32 %r920, %r920;
}

	// end inline asm
	and.b32  	%r940, %r920, %r939;
	mov.b32 	%r925, 16;
	// begin inline asm
	{
    .reg .pred p;
    and.b32 %r923, %r933, %r925;    setp.ne.u32 p, %r923, 0;
    vote.ballot.sync.b32 %r923, p, 0xffffffff;
    @!p not.b32 %r923, %r923;
}

	// end inline asm
	and.b32  	%r941, %r923, %r940;
	mov.b32 	%r928, 32;
	// begin inline asm
	{
    .reg .pred p;
    and.b32 %r926, %r933, %r928;    setp.ne.u32 p, %r926, 0;
    vote.ballot.sync.b32 %r926, p, 0xffffffff;
    @!p not.b32 %r926, %r926;
}

	// end inline asm
	and.b32  	%r942, %r926, %r941;
	mov.b32 	%r931, 64;
	// begin inline asm
	{
    .reg .pred p;
    and.b32 %r929, %r933, %r931;    setp.ne.u32 p, %r929, 0;
    vote.ballot.sync.b32 %r929, p, 0xffffffff;
    @!p not.b32 %r929, %r929;
}

	// end inline asm
	and.b32  	%r943, %r929, %r942;
	mov.b32 	%r934, 128;
	// begin inline asm
	{
    .reg .pred p;
    and.b32 %r932, %r933, %r934;    setp.ne.u32 p, %r932, 0;
    vote.ballot.sync.b32 %r932, p, 0xffffffff;
    @!p not.b32 %r932, %r932;
}

	// end inline asm
	and.b32  	%r944, %r932, %r943;
	clz.b32 	%r945, %r944;
	sub.s32 	%r184, 31, %r945;
	and.b32  	%r946, %r572, %r944;
	popc.b32 	%r185, %r946;
	setp.ne.s32 	%p91, %r248, %r184;
	mov.b32 	%r1694, 0;
	@%p91 bra 	$L__BB9_135;
	atom.shared.add.u32 	%r1694, [%r115], %r185;
$L__BB9_135:
	ld.param.u32 	%r1602, [_ZN3cub18CUB_300001_SM_10006detail10radix_sort29DeviceRadixSortOnesweepKernelINS1_5radix10policy_hubIjNS0_8NullTypeEyE10Policy1000ELNS0_9SortOrderE0EjS6_yiiNS1_21identity_decomposer_tEEEvPT5_SC_PT3_PKSD_PT1_PKSH_PT2_PKSL_T4_iiT6__param_9];
	shfl.sync.idx.b32	%r972|%p92, %r1694, %r184, 31, -1;
	add.s32 	%r188, %r185, %r972;
	shr.u32 	%r973, %r1663, %r1602;
	and.b32  	%r969, %r973, %r82;
	mov.b32 	%r949, 1;
	// begin inline asm
	{
    .reg .pred p;
    and.b32 %r947, %r969, %r949;    setp.ne.u32 p, %r947, 0;
    vote.ballot.sync.b32 %r947, p, 0xffffffff;
    @!p not.b32 %r947, %r947;
}

	// end inline asm
	mov.b32 	%r952, 2;
	// begin inline asm
	{
    .reg .pred p;
    and.b32 %r950, %r969, %r952;    setp.ne.u32 p, %r950, 0;
    vote.ballot.sync.b32 %r950, p, 0xffffffff;
    @!p not.b32 %r950, %r950;
}

	// end inline asm
	and.b32  	%r974, %r950, %r947;
	mov.b32 	%r955, 4;
	// begin inline asm
	{
    .reg .pred p;
    and.b32 %r953, %r969, %r955;    setp.ne.u32 p, %r953, 0;
    vote.ballot.sync.b32 %r953, p, 0xffffffff;
    @!p not.b32 %r953, %r953;
}

	// end inline asm
	and.b32  	%r975, %r953, %r974;
	mov.b32 	%r958, 8;
	// begin inline asm
	{
    .reg .pred p;
    and.b32 %r956, %r969, %r958;    setp.ne.u32 p, %r956, 0;
    vote.ballot.sync.b32 %r956, p, 0xffffffff;
    @!p not.b32 %r956, %r956;
}

	// end inline asm
	and.b32  	%r976, %r956, %r975;
	mov.b32 	%r961, 16;
	// begin inline asm
	{
    .reg .pred p;
    and.b32 %r959, %r969, %r961;    setp.ne.u32 p, %r959, 0;
    vote.ballot.sync.b32 %r959, p, 0xffffffff;
    @!p not.b32 %r959, %r959;
}

	// end inline asm
	and.b32  	%r977, %r959, %r976;
	mov.b32 	%r964, 32;
	// begin inline asm
	{
    .reg .pred p;
    and.b32 %r962, %r969, %r964;    setp.ne.u32 p, %r962, 0;
    vote.ballot.sync.b32 %r962, p, 0xffffffff;
    @!p not.b32 %r962, %r962;
}

	// end inline asm
	and.b32  	%r978, %r962, %r977;
	mov.b32 	%r967, 64;
	// begin inline asm
	{
    .reg .pred p;
    and.b32 %r965, %r969, %r967;    setp.ne.u32 p, %r965, 0;
    vote.ballot.sync.b32 %r965, p, 0xffffffff;
    @!p not.b32 %r965, %r965;
}

	// end inline asm
	and.b32  	%r979, %r965, %r978;
	mov.b32 	%r970, 128;
	// begin inline asm
	{
    .reg .pred p;
    and.b32 %r968, %r969, %r970;    setp.ne.u32 p, %r968, 0;
    vote.ballot.sync.b32 %r968, p, 0xffffffff;
    @!p not.b32 %r968, %r968;
}

	// end inline asm
	and.b32  	%r980, %r968, %r979;
	clz.b32 	%r981, %r980;
	sub.s32 	%r189, 31, %r981;
	and.b32  	%r982, %r572, %r980;
	popc.b32 	%r190, %r982;
	setp.ne.s32 	%p93, %r248, %r189;
	mov.b32 	%r1695, 0;
	@%p93 bra 	$L__BB9_137;
	atom.shared.add.u32 	%r1695, [%r116], %r190;
$L__BB9_137:
	ld.param.u32 	%r1603, [_ZN3cub18CUB_300001_SM_10006detail10radix_sort29DeviceRadixSortOnesweepKernelINS1_5radix10policy_hubIjNS0_8NullTypeEyE10Policy1000ELNS0_9SortOrderE0EjS6_yiiNS1_21identity_decomposer_tEEEvPT5_SC_PT3_PKSD_PT1_PKSH_PT2_PKSL_T4_iiT6__param_9];
	shfl.sync.idx.b32	%r1008|%p94, %r1695, %r189, 31, -1;
	add.s32 	%r193, %r190, %r1008;
	shr.u32 	%r1009, %r1664, %r1603;
	and.b32  	%r1005, %r1009, %r82;
	mov.b32 	%r985, 1;
	// begin inline asm
	{
    .reg .pred p;
    and.b32 %r983, %r1005, %r985;    setp.ne.u32 p, %r983, 0;
    vote.ballot.sync.b32 %r983, p, 0xffffffff;
    @!p not.b32 %r983, %r983;
}

	// end inline asm
	mov.b32 	%r988, 2;
	// begin inline asm
	{
    .reg .pred p;
    and.b32 %r986, %r1005, %r988;    setp.ne.u32 p, %r986, 0;
    vote.ballot.sync.b32 %r986, p, 0xffffffff;
    @!p not.b32 %r986, %r986;
}

	// end inline asm
	and.b32  	%r1010, %r986, %r983;
	mov.b32 	%r991, 4;
	// begin inline asm
	{
    .reg .pred p;
    and.b32 %r989, %r1005, %r991;    setp.ne.u32 p, %r989, 0;
    vote.ballot.sync.b32 %r989, p, 0xffffffff;
    @!p not.b32 %r989, %r989;
}

	// end inline asm
	and.b32  	%r1011, %r989, %r1010;
	mov.b32 	%r994, 8;
	// begin inline asm
	{
    .reg .pred p;
    and.b32 %r992, %r1005, %r994;    setp.ne.u32 p, %r992, 0;
    vote.ballot.sync.b32 %r992, p, 0xffffffff;
    @!p not.b32 %r992, %r992;
}

	// end inline asm
	and.b32  	%r1012, %r992, %r1011;
	mov.b32 	%r997, 16;
	// begin inline asm
	{
    .reg .pred p;
    and.b32 %r995, %r1005, %r997;    setp.ne.u32 p, %r995, 0;
    vote.ballot.sync.b32 %r995, p, 0xffffffff;
    @!p not.b32 %r995, %r995;
}

	// end inline asm
	and.b32  	%r1013, %r995, %r1012;
	mov.b32 	%r1000, 32;
	// begin inline asm
	{
    .reg .pred p;
    and.b32 %r998, %r1005, %r1000;    setp.ne.u32 p, %r998, 0;
    vote.ballot.sync.b32 %r998, p, 0xffffffff;
    @!p not.b32 %r998, %r998;
}

	// end inline asm
	and.b32  	%r1014, %r998, %r1013;
	mov.b32 	%r1003, 64;
	// begin inline asm
	{
    .reg .pred p;
    and.b32 %r1001, %r1005, %r1003;    setp.ne.u32 p, %r1001, 0;
    vote.ballot.sync.b32 %r1001, p, 0xffffffff;
    @!p not.b32 %r1001, %r1001;
}

	// end inline asm
	and.b32  	%r1015, %r1001, %r1014;
	mov.b32 	%r1006, 128;
	// begin inline asm
	{
    .reg .pred p;
    and.b32 %r1004, %r1005, %r1006;    setp.ne.u32 p, %r1004, 0;
    vote.ballot.sync.b32 %r1004, p, 0xffffffff;
    @!p not.b32 %r1004, %r1004;
}

	// end inline asm
	and.b32  	%r1016, %r1004, %r1015;
	clz.b32 	%r1017, %r1016;
	sub.s32 	%r194, 31, %r1017;
	and.b32  	%r1018, %r572, %r1016;
	popc.b32 	%r195, %r1018;
	setp.ne.s32 	%p95, %r248, %r194;
	mov.b32 	%r1696, 0;
	@%p95 bra 	$L__BB9_139;
	atom.shared.add.u32 	%r1696, [%r117], %r195;
$L__BB9_139:
	ld.param.u32 	%r1604, [_ZN3cub18CUB_300001_SM_10006detail10radix_sort29DeviceRadixSortOnesweepKernelINS1_5radix10policy_hubIjNS0_8NullTypeEyE10Policy1000ELNS0_9SortOrderE0EjS6_yiiNS1_21identity_decomposer_tEEEvPT5_SC_PT3_PKSD_PT1_PKSH_PT2_PKSL_T4_iiT6__param_9];
	shfl.sync.idx.b32	%r1044|%p96, %r1696, %r194, 31, -1;
	add.s32 	%r198, %r195, %r1044;
	shr.u32 	%r1045, %r1665, %r1604;
	and.b32  	%r1041, %r1045, %r82;
	mov.b32 	%r1021, 1;
	// begin inline asm
	{
    .reg .pred p;
    and.b32 %r1019, %r1041, %r1021;    setp.ne.u32 p, %r1019, 0;
    vote.ballot.sync.b32 %r1019, p, 0xffffffff;
    @!p not.b32 %r1019, %r1019;
}

	// end inline asm
	mov.b32 	%r1024, 2;
	// begin inline asm
	{
    .reg .pred p;
    and.b32 %r1022, %r1041, %r1024;    setp.ne.u32 p, %r1022, 0;
    vote.ballot.sync.b32 %r1022, p, 0xffffffff;
    @!p not.b32 %r1022, %r1022;
}

	// end inline asm
	and.b32  	%r1046, %r1022, %r1019;
	mov.b32 	%r1027, 4;
	// begin inline asm
	{
    .reg .pred p;
    and.b32 %r1025, %r1041, %r1027;    setp.ne.u32 p, %r1025, 0;
    vote.ballot.sync.b32 %r1025, p, 0xffffffff;
    @!p not.b32 %r1025, %r1025;
}

	// end inline asm
	and.b32  	%r1047, %r1025, %r1046;
	mov.b32 	%r1030, 8;
	// begin inline asm
	{
    .reg .pred p;
    and.b32 %r1028, %r1041, %r1030;    setp.ne.u32 p, %r1028, 0;
    vote.ballot.sync.b32 %r1028, p, 0xffffffff;
    @!p not.b32 %r1028, %r1028;
}

	// end inline asm
	and.b32  	%r1048, %r1028, %r1047;
	mov.b32 	%r1033, 16;
	// begin inline asm
	{
    .reg .pred p;
    and.b32 %r1031, %r1041, %r1033;    setp.ne.u32 p, %r1031, 0;
    vote.ballot.sync.b32 %r1031, p, 0xffffffff;
    @!p not.b32 %r1031, %r1031;
}

	// end inline asm
	and.b32  	%r1049, %r1031, %r1048;
	mov.b32 	%r1036, 32;
	// begin inline asm
	{
    .reg .pred p;
    and.b32 %r1034, %r1041, %r1036;    setp.ne.u32 p, %r1034, 0;
    vote.ballot.sync.b32 %r1034, p, 0xffffffff;
    @!p not.b32 %r1034, %r1034;
}

	// end inline asm
	and.b32  	%r1050, %r1034, %r1049;
	mov.b32 	%r1039, 64;
	// begin inline asm
	{
    .reg .pred p;
    and.b32 %r1037, %r1041, %r1039;    setp.ne.u32 p, %r1037, 0;
    vote.ballot.sync.b32 %r1037, p, 0xffffffff;
    @!p not.b32 %r1037, %r1037;
}

	// end inline asm
	and.b32  	%r1051, %r1037, %r1050;
	mov.b32 	%r1042, 128;
	// begin inline asm
	{
    .reg .pred p;
    and.b32 %r1040, %r1041, %r1042;    setp.ne.u32 p, %r1040, 0;
    vote.ballot.sync.b32 %r1040, p, 0xffffffff;
    @!p not.b32 %r1040, %r1040;
}

	// end inline asm
	and.b32  	%r1052, %r1040, %r1051;
	clz.b32 	%r1053, %r1052;
	sub.s32 	%r199, 31, %r1053;
	and.b32  	%r1054, %r572, %r1052;
	popc.b32 	%r200, %r1054;
	setp.ne.s32 	%p97, %r248, %r199;
	mov.b32 	%r1697, 0;
	@%p97 bra 	$L__BB9_141;
	atom.shared.add.u32 	%r1697, [%r118], %r200;
$L__BB9_141:
	ld.param.u32 	%r1605, [_ZN3cub18CUB_300001_SM_10006detail10radix_sort29DeviceRadixSortOnesweepKernelINS1_5radix10policy_hubIjNS0_8NullTypeEyE10Policy1000ELNS0_9SortOrderE0EjS6_yiiNS1_21identity_decomposer_tEEEvPT5_SC_PT3_PKSD_PT1_PKSH_PT2_PKSL_T4_iiT6__param_9];
	shfl.sync.idx.b32	%r1080|%p98, %r1697, %r199, 31, -1;
	add.s32 	%r203, %r200, %r1080;
	shr.u32 	%r1081, %r1666, %r1605;
	and.b32  	%r1077, %r1081, %r82;
	mov.b32 	%r1057, 1;
	// begin inline asm
	{
    .reg .pred p;
    and.b32 %r1055, %r1077, %r1057;    setp.ne.u32 p, %r1055, 0;
    vote.ballot.sync.b32 %r1055, p, 0xffffffff;
    @!p not.b32 %r1055, %r1055;
}

	// end inline asm
	mov.b32 	%r1060, 2;
	// begin inline asm
	{
    .reg .pred p;
    and.b32 %r1058, %r1077, %r1060;    setp.ne.u32 p, %r1058, 0;
    vote.ballot.sync.b32 %r1058, p, 0xffffffff;
    @!p not.b32 %r1058, %r1058;
}

	// end inline asm
	and.b32  	%r1082, %r1058, %r1055;
	mov.b32 	%r1063, 4;
	// begin inline asm
	{
    .reg .pred p;
    and.b32 %r1061, %r1077, %r1063;    setp.ne.u32 p, %r1061, 0;
    vote.ballot.sync.b32 %r1061, p, 0xffffffff;
    @!p not.b32 %r1061, %r1061;
}

	// end inline asm
	and.b32  	%r1083, %r1061, %r1082;
	mov.b32 	%r1066, 8;
	// begin inline asm
	{
    .reg .pred p;
    and.b32 %r1064, %r1077, %r1066;    setp.ne.u32 p, %r1064, 0;
    vote.ballot.sync.b32 %r1064, p, 0xffffffff;
    @!p not.b32 %r1064, %r1064;
}

	// end inline asm
	and.b32  	%r1084, %r1064, %r1083;
	mov.b32 	%r1069, 16;
	// begin inline asm
	{
    .reg .pred p;
    and.b32 %r1067, %r1077, %r1069;    setp.ne.u32 p, %r1067, 0;
    vote.ballot.sync.b32 %r1067, p, 0xffffffff;
    @!p not.b32 %r1067, %r1067;
}

	// end inline asm
	and.b32  	%r1085, %r1067, %r1084;
	mov.b32 	%r1072, 32;
	// begin inline asm
	{
    .reg .pred p;
    and.b32 %r1070, %r1077, %r1072;    setp.ne.u32 p, %r1070, 0;
    vote.ballot.sync.b32 %r1070, p, 0xffffffff;
    @!p not.b32 %r1070, %r1070;
}

	// end inline asm
	and.b32  	%r1086, %r1070, %r1085;
	mov.b32 	%r1075, 64;
	// begin inline asm
	{
    .reg .pred p;
    and.b32 %r1073, %r1077, %r1075;    setp.ne.u32 p, %r1073, 0;
    vote.ballot.sync.b32 %r1073, p, 0xffffffff;
    @!p not.b32 %r1073, %r1073;
}

	// end inline asm
	and.b32  	%r1087, %r1073, %r1086;
	mov.b32 	%r1078, 128;
	// begin inline asm
	{
    .reg .pred p;
    and.b32 %r1076, %r1077, %r1078;    setp.ne.u32 p, %r1076, 0;
    vote.ballot.sync.b32 %r1076, p, 0xffffffff;
    @!p not.b32 %r1076, %r1076;
}

	// end inline asm
	and.b32  	%r1088, %r1076, %r1087;
	clz.b32 	%r1089, %r1088;
	sub.s32 	%r204, 31, %r1089;
	and.b32  	%r1090, %r572, %r1088;
	popc.b32 	%r205, %r1090;
	setp.ne.s32 	%p99, %r248, %r204;
	mov.b32 	%r1698, 0;
	@%p99 bra 	$L__BB9_143;
	atom.shared.add.u32 	%r1698, [%r119], %r205;
$L__BB9_143:
	ld.param.u32 	%r1606, [_ZN3cub18CUB_300001_SM_10006detail10radix_sort29DeviceRadixSortOnesweepKernelINS1_5radix10policy_hubIjNS0_8NullTypeEyE10Policy1000ELNS0_9SortOrderE0EjS6_yiiNS1_21identity_decomposer_tEEEvPT5_SC_PT3_PKSD_PT1_PKSH_PT2_PKSL_T4_iiT6__param_9];
	shfl.sync.idx.b32	%r1116|%p100, %r1698, %r204, 31, -1;
	add.s32 	%r208, %r205, %r1116;
	shr.u32 	%r1117, %r1667, %r1606;
	and.b32  	%r1113, %r1117, %r82;
	mov.b32 	%r1093, 1;
	// begin inline asm
	{
    .reg .pred p;
    and.b32 %r1091, %r1113, %r1093;    setp.ne.u32 p, %r1091, 0;
    vote.ballot.sync.b32 %r1091, p, 0xffffffff;
    @!p not.b32 %r1091, %r1091;
}

	// end inline asm
	mov.b32 	%r1096, 2;
	// begin inline asm
	{
    .reg .pred p;
    and.b32 %r1094, %r1113, %r1096;    setp.ne.u32 p, %r1094, 0;
    vote.ballot.sync.b32 %r1094, p, 0xffffffff;
    @!p not.b32 %r1094, %r1094;
}

	// end inline asm
	and.b32  	%r1118, %r1094, %r1091;
	mov.b32 	%r1099, 4;
	// begin inline asm
	{
    .reg .pred p;
    and.b32 %r1097, %r1113, %r1099;    setp.ne.u32 p, %r1097, 0;
    vote.ballot.sync.b32 %r1097, p, 0xffffffff;
    @!p not.b32 %r1097, %r1097;
}

	// end inline asm
	and.b32  	%r1119, %r1097, %r1118;
	mov.b32 	%r1102, 8;
	// begin inline asm
	{
    .reg .pred p;
    and.b32 %r1100, %r1113, %r1102;    setp.ne.u32 p, %r1100, 0;
    vote.ballot.sync.b32 %r1100, p, 0xffffffff;
    @!p not.b32 %r1100, %r1100;
}

	// end inline asm
	and.b32  	%r1120, %r1100, %r1119;
	mov.b32 	%r1105, 16;
	// begin inline asm
	{
    .reg .pred p;
    and.b32 %r1103, %r1113, %r1105;    setp.ne.u32 p, %r1103, 0;
    vote.ballot.sync.b32 %r1103, p, 0xffffffff;
    @!p not.b32 %r1103, %r1103;
}

	// end inline asm
	and.b32  	%r1121, %r1103, %r1120;
	mov.b32 	%r1108, 32;
	// begin inline asm
	{
    .reg .pred p;
    and.b32 %r1106, %r1113, %r1108;    setp.ne.u32 p, %r1106, 0;
    vote.ballot.sync.b32 %r1106, p, 0xffffffff;
    @!p not.b32 %r1106, %r1106;
}

	// end inline asm
	and.b32  	%r1122, %r1106, %r1121;
	mov.b32 	%r1111, 64;
	// begin inline asm
	{
    .reg .pred p;
    and.b32 %r1109, %r1113, %r1111;    setp.ne.u32 p, %r1109, 0;
    vote.ballot.sync.b32 %r1109, p, 0xffffffff;
    @!p not.b32 %r1109, %r1109;
}

	// end inline asm
	and.b32  	%r1123, %r1109, %r1122;
	mov.b32 	%r1114, 128;
	// begin inline asm
	{
    .reg .pred p;
    and.b32 %r1112, %r1113, %r1114;    setp.ne.u32 p, %r1112, 0;
    vote.ballot.sync.b32 %r1112, p, 0xffffffff;
    @!p not.b32 %r1112, %r1112;
}

	// end inline asm
	and.b32  	%r1124, %r1112, %r1123;
	clz.b32 	%r1125, %r1124;
	sub.s32 	%r209, 31, %r1125;
	and.b32  	%r1126, %r572, %r1124;
	popc.b32 	%r210, %r1126;
	setp.ne.s32 	%p101, %r248, %r209;
	mov.b32 	%r1699, 0;
	@%p101 bra 	$L__BB9_145;
	atom.shared.add.u32 	%r1699, [%r120], %r210;
$L__BB9_145:
	ld.param.u32 	%r1607, [_ZN3cub18CUB_300001_SM_10006detail10radix_sort29DeviceRadixSortOnesweepKernelINS1_5radix10policy_hubIjNS0_8NullTypeEyE10Policy1000ELNS0_9SortOrderE0EjS6_yiiNS1_21identity_decomposer_tEEEvPT5_SC_PT3_PKSD_PT1_PKSH_PT2_PKSL_T4_iiT6__param_9];
	shfl.sync.idx.b32	%r1152|%p102, %r1699, %r209, 31, -1;
	add.s32 	%r213, %r210, %r1152;
	shr.u32 	%r1153, %r1668, %r1607;
	and.b32  	%r1149, %r1153, %r82;
	mov.b32 	%r1129, 1;
	// begin inline asm
	{
    .reg .pred p;
    and.b32 %r1127, %r1149, %r1129;    setp.ne.u32 p, %r1127, 0;
    vote.ballot.sync.b32 %r1127, p, 0xffffffff;
    @!p not.b32 %r1127, %r1127;
}

	// end inline asm
	mov.b32 	%r1132, 2;
	// begin inline asm
	{
    .reg .pred p;
    and.b32 %r1130, %r1149, %r1132;    setp.ne.u32 p, %r1130, 0;
    vote.ballot.sync.b32 %r1130, p, 0xffffffff;
    @!p not.b32 %r1130, %r1130;
}

	// end inline asm
	and.b32  	%r1154, %r1130, %r1127;
	mov.b32 	%r1135, 4;
	// begin inline asm
	{
    .reg .pred p;
    and.b32 %r1133, %r1149, %r1135;    setp.ne.u32 p, %r1133, 0;
    vote.ballot.sync.b32 %r1133, p, 0xffffffff;
    @!p not.b32 %r1133, %r1133;
}

	// end inline asm
	and.b32  	%r1155, %r1133, %r1154;
	mov.b32 	%r1138, 8;
	// begin inline asm
	{
    .reg .pred p;
    and.b32 %r1136, %r1149, %r1138;    setp.ne.u32 p, %r1136, 0;
    vote.ballot.sync.b32 %r1136, p, 0xffffffff;
    @!p not.b32 %r1136, %r1136;
}

	// end inline asm
	and.b32  	%r1156, %r1136, %r1155;
	mov.b32 	%r1141, 16;
	// begin inline asm
	{
    .reg .pred p;
    and.b32 %r1139, %r1149, %r1141;    setp.ne.u32 p, %r1139, 0;
    vote.ballot.sync.b32 %r1139, p, 0xffffffff;
    @!p not.b32 %r1139, %r1139;
}

	// end inline asm
	and.b32  	%r1157, %r1139, %r1156;
	mov.b32 	%r1144, 32;
	// begin inline asm
	{
    .reg .pred p;
    and.b32 %r1142, %r1149, %r1144;    setp.ne.u32 p, %r1142, 0;
    vote.ballot.sync.b32 %r1142, p, 0xffffffff;
    @!p not.b32 %r1142, %r1142;
}

	// end inline asm
	and.b32  	%r1158, %r1142, %r1157;
	mov.b32 	%r1147, 64;
	// begin inline asm
	{
    .reg .pred p;
    and.b32 %r1145, %r1149, %r1147;    setp.ne.u32 p, %r1145, 0;
    vote.ballot.sync.b32 %r1145, p, 0xffffffff;
    @!p not.b32 %r1145, %r1145;
}

	// end inline asm
	and.b32  	%r1159, %r1145, %r1158;
	mov.b32 	%r1150, 128;
	// begin inline asm
	{
    .reg .pred p;
    and.b32 %r1148, %r1149, %r1150;    setp.ne.u32 p, %r1148, 0;
    vote.ballot.sync.b32 %r1148, p, 0xffffffff;
    @!p not.b32 %r1148, %r1148;
}

	// end inline asm
	and.b32  	%r1160, %r1148, %r1159;
	clz.b32 	%r1161, %r1160;
	sub.s32 	%r214, 31, %r1161;
	and.b32  	%r1162, %r572, %r1160;
	popc.b32 	%r215, %r1162;
	setp.ne.s32 	%p103, %r248, %r214;
	mov.b32 	%r1700, 0;
	@%p103 bra 	$L__BB9_147;
	ld.param.u32 	%r1608, [_ZN3cub18CUB_300001_SM_10006detail10radix_sort29DeviceRadixSortOnesweepKernelINS1_5radix10policy_hubIjNS0_8NullTypeEyE10Policy1000ELNS0_9SortOrderE0EjS6_yiiNS1_21identity_decomposer_tEEEvPT5_SC_PT3_PKSD_PT1_PKSH_PT2_PKSL_T4_iiT6__param_9];
	shl.b32 	%r1163, %r1, 5;
	and.b32  	%r1164, %r1163, 31744;
	mov.u32 	%r1165, _ZZN3cub18CUB_300001_SM_10006detail10radix_sort29DeviceRadixSortOnesweepKernelINS1_5radix10policy_hubIjNS0_8NullTypeEyE10Policy1000ELNS0_9SortOrderE0EjS6_yiiNS1_21identity_decomposer_tEEEvPT5_SC_PT3_PKSD_PT1_PKSH_PT2_PKSL_T4_iiT6_E1s;
	add.s32 	%r1166, %r1165, %r1164;
	shr.u32 	%r1167, %r1668, %r1608;
	and.b32  	%r1168, %r1167, %r82;
	shl.b32 	%r1169, %r1168, 2;
	add.s32 	%r1170, %r1166, %r1169;
	atom.shared.add.u32 	%r1700, [%r1170], %r215;
$L__BB9_147:
	ld.param.u32 	%r1609, [_ZN3cub18CUB_300001_SM_10006detail10radix_sort29DeviceRadixSortOnesweepKernelINS1_5radix10policy_hubIjNS0_8NullTypeEyE10Policy1000ELNS0_9SortOrderE0EjS6_yiiNS1_21identity_decomposer_tEEEvPT5_SC_PT3_PKSD_PT1_PKSH_PT2_PKSL_T4_iiT6__param_9];
	shfl.sync.idx.b32	%r1196|%p104, %r1700, %r214, 31, -1;
	add.s32 	%r218, %r215, %r1196;
	shr.u32 	%r1197, %r1669, %r1609;
	and.b32  	%r1193, %r1197, %r82;
	mov.b32 	%r1173, 1;
	// begin inline asm
	{
    .reg .pred p;
    and.b32 %r1171, %r1193, %r1173;    setp.ne.u32 p, %r1171, 0;
    vote.ballot.sync.b32 %r1171, p, 0xffffffff;
    @!p not.b32 %r1171, %r1171;
}

	// end inline asm
	mov.b32 	%r1176, 2;
	// begin inline asm
	{
    .reg .pred p;
    and.b32 %r1174, %r1193, %r1176;    setp.ne.u32 p, %r1174, 0;
    vote.ballot.sync.b32 %r1174, p, 0xffffffff;
    @!p not.b32 %r1174, %r1174;
}

	// end inline asm
	and.b32  	%r1198, %r1174, %r1171;
	mov.b32 	%r1179, 4;
	// begin inline asm
	{
    .reg .pred p;
    and.b32 %r1177, %r1193, %r1179;    setp.ne.u32 p, %r1177, 0;
    vote.ballot.sync.b32 %r1177, p, 0xffffffff;
    @!p not.b32 %r1177, %r1177;
}

	// end inline asm
	and.b32  	%r1199, %r1177, %r1198;
	mov.b32 	%r1182, 8;
	// begin inline asm
	{
    .reg .pred p;
    and.b32 %r1180, %r1193, %r1182;    setp.ne.u32 p, %r1180, 0;
    vote.ballot.sync.b32 %r1180, p, 0xffffffff;
    @!p not.b32 %r1180, %r1180;
}

	// end inline asm
	and.b32  	%r1200, %r1180, %r1199;
	mov.b32 	%r1185, 16;
	// begin inline asm
	{
    .reg .pred p;
    and.b32 %r1183, %r1193, %r1185;    setp.ne.u32 p, %r1183, 0;
    vote.ballot.sync.b32 %r1183, p, 0xffffffff;
    @!p not.b32 %r1183, %r1183;
}

	// end inline asm
	and.b32  	%r1201, %r1183, %r1200;
	mov.b32 	%r1188, 32;
	// begin inline asm
	{
    .reg .pred p;
    and.b32 %r1186, %r1193, %r1188;    setp.ne.u32 p, %r1186, 0;
    vote.ballot.sync.b32 %r1186, p, 0xffffffff;
    @!p not.b32 %r1186, %r1186;
}

	// end inline asm
	and.b32  	%r1202, %r1186, %r1201;
	mov.b32 	%r1191, 64;
	// begin inline asm
	{
    .reg .pred p;
    and.b32 %r1189, %r1193, %r1191;    setp.ne.u32 p, %r1189, 0;
    vote.ballot.sync.b32 %r1189, p, 0xffffffff;
    @!p not.b32 %r1189, %r1189;
}

	// end inline asm
	and.b32  	%r1203, %r1189, %r1202;
	mov.b32 	%r1194, 128;
	// begin inline asm
	{
    .reg .pred p;
    and.b32 %r1192, %r1193, %r1194;    setp.ne.u32 p, %r1192, 0;
    vote.ballot.sync.b32 %r1192, p, 0xffffffff;
    @!p not.b32 %r1192, %r1192;
}

	// end inline asm
	and.b32  	%r1204, %r1192, %r1203;
	clz.b32 	%r1205, %r1204;
	sub.s32 	%r219, 31, %r1205;
	and.b32  	%r1206, %r572, %r1204;
	popc.b32 	%r220, %r1206;
	setp.ne.s32 	%p105, %r248, %r219;
	mov.b32 	%r1701, 0;
	@%p105 bra 	$L__BB9_149;
	ld.param.u32 	%r1610, [_ZN3cub18CUB_300001_SM_10006detail10radix_sort29DeviceRadixSortOnesweepKernelINS1_5radix10policy_hubIjNS0_8NullTypeEyE10Policy1000ELNS0_9SortOrderE0EjS6_yiiNS1_21identity_decomposer_tEEEvPT5_SC_PT3_PKSD_PT1_PKSH_PT2_PKSL_T4_iiT6__param_9];
	shl.b32 	%r1207, %r1, 5;
	and.b32  	%r1208, %r1207, 31744;
	mov.u32 	%r1209, _ZZN3cub18CUB_300001_SM_10006detail10radix_sort29DeviceRadixSortOnesweepKernelINS1_5radix10policy_hubIjNS0_8NullTypeEyE10Policy1000ELNS0_9SortOrderE0EjS6_yiiNS1_21identity_decomposer_tEEEvPT5_SC_PT3_PKSD_PT1_PKSH_PT2_PKSL_T4_iiT6_E1s;
	add.s32 	%r1210, %r1209, %r1208;
	shr.u32 	%r1211, %r1669, %r1610;
	and.b32  	%r1212, %r1211, %r82;
	shl.b32 	%r1213, %r1212, 2;
	add.s32 	%r1214, %r1210, %r1213;
	atom.shared.add.u32 	%r1701, [%r1214], %r220;
$L__BB9_149:
	ld.param.u32 	%r1611, [_ZN3cub18CUB_300001_SM_10006detail10radix_sort29DeviceRadixSortOnesweepKernelINS1_5radix10policy_hubIjNS0_8NullTypeEyE10Policy1000ELNS0_9SortOrderE0EjS6_yiiNS1_21identity_decomposer_tEEEvPT5_SC_PT3_PKSD_PT1_PKSH_PT2_PKSL_T4_iiT6__param_9];
	shfl.sync.idx.b32	%r1240|%p106, %r1701, %r219, 31, -1;
	add.s32 	%r223, %r220, %r1240;
	shr.u32 	%r1241, %r1670, %r1611;
	and.b32  	%r1237, %r1241, %r82;
	mov.b32 	%r1217, 1;
	// begin inline asm
	{
    .reg .pred p;
    and.b32 %r1215, %r1237, %r1217;    setp.ne.u32 p, %r1215, 0;
    vote.ballot.sync.b32 %r1215, p, 0xffffffff;
    @!p not.b32 %r1215, %r1215;
}

	// end inline asm
	mov.b32 	%r1220, 2;
	// begin inline asm
	{
    .reg .pred p;
    and.b32 %r1218, %r1237, %r1220;    setp.ne.u32 p, %r1218, 0;
    vote.ballot.sync.b32 %r1218, p, 0xffffffff;
    @!p not.b32 %r1218, %r1218;
}

	// end inline asm
	and.b32  	%r1242, %r1218, %r1215;
	mov.b32 	%r1223, 4;
	// begin inline asm
	{
    .reg .pred p;
    and.b32 %r1221, %r1237, %r1223;    setp.ne.u32 p, %r1221, 0;
    vote.ballot.sync.b32 %r1221, p, 0xffffffff;
    @!p not.b32 %r1221, %r1221;
}

	// end inline asm
	and.b32  	%r1243, %r1221, %r1242;
	mov.b32 	%r1226, 8;
	// begin inline asm
	{
    .reg .pred p;
    and.b32 %r1224, %r1237, %r1226;    setp.ne.u32 p, %r1224, 0;
    vote.ballot.sync.b32 %r1224, p, 0xffffffff;
    @!p not.b32 %r1224, %r1224;
}

	// end inline asm
	and.b32  	%r1244, %r1224, %r1243;
	mov.b32 	%r1229, 16;
	// begin inline asm
	{
    .reg .pred p;
    and.b32 %r1227, %r1237, %r1229;    setp.ne.u32 p, %r1227, 0;
    vote.ballot.sync.b32 %r1227, p, 0xffffffff;
    @!p not.b32 %r1227, %r1227;
}

	// end inline asm
	and.b32  	%r1245, %r1227, %r1244;
	mov.b32 	%r1232, 32;
	// begin inline asm
	{
    .reg .pred p;
    and.b32 %r1230, %r1237, %r1232;    setp.ne.u32 p, %r1230, 0;
    vote.ballot.sync.b32 %r1230, p, 0xffffffff;
    @!p not.b32 %r1230, %r1230;
}

	// end inline asm
	and.b32  	%r1246, %r1230, %r1245;
	mov.b32 	%r1235, 64;
	// begin inline asm
	{
    .reg .pred p;
    and.b32 %r1233, %r1237, %r1235;    setp.ne.u32 p, %r1233, 0;
    vote.ballot.sync.b32 %r1233, p, 0xffffffff;
    @!p not.b32 %r1233, %r1233;
}

	// end inline asm
	and.b32  	%r1247, %r1233, %r1246;
	mov.b32 	%r1238, 128;
	// begin inline asm
	{
    .reg .pred p;
    and.b32 %r1236, %r1237, %r1238;    setp.ne.u32 p, %r1236, 0;
    vote.ballot.sync.b32 %r1236, p, 0xffffffff;
    @!p not.b32 %r1236, %r1236;
}

	// end inline asm
	and.b32  	%r1248, %r1236, %r1247;
	clz.b32 	%r1249, %r1248;
	sub.s32 	%r224, 31, %r1249;
	and.b32  	%r1250, %r572, %r1248;
	popc.b32 	%r225, %r1250;
	setp.ne.s32 	%p107, %r248, %r224;
	mov.b32 	%r1702, 0;
	@%p107 bra 	$L__BB9_151;
	ld.param.u32 	%r1612, [_ZN3cub18CUB_300001_SM_10006detail10radix_sort29DeviceRadixSortOnesweepKernelINS1_5radix10policy_hubIjNS0_8NullTypeEyE10Policy1000ELNS0_9SortOrderE0EjS6_yiiNS1_21identity_decomposer_tEEEvPT5_SC_PT3_PKSD_PT1_PKSH_PT2_PKSL_T4_iiT6__param_9];
	shl.b32 	%r1251, %r1, 5;
	and.b32  	%r1252, %r1251, 31744;
	mov.u32 	%r1253, _ZZN3cub18CUB_300001_SM_10006detail10radix_sort29DeviceRadixSortOnesweepKernelINS1_5radix10policy_hubIjNS0_8NullTypeEyE10Policy1000ELNS0_9SortOrderE0EjS6_yiiNS1_21identity_decomposer_tEEEvPT5_SC_PT3_PKSD_PT1_PKSH_PT2_PKSL_T4_iiT6_E1s;
	add.s32 	%r1254, %r1253, %r1252;
	shr.u32 	%r1255, %r1670, %r1612;
	and.b32  	%r1256, %r1255, %r82;
	shl.b32 	%r1257, %r1256, 2;
	add.s32 	%r1258, %r1254, %r1257;
	atom.shared.add.u32 	%r1702, [%r1258], %r225;
$L__BB9_151:
	ld.param.u32 	%r1613, [_ZN3cub18CUB_300001_SM_10006detail10radix_sort29DeviceRadixSortOnesweepKernelINS1_5radix10policy_hubIjNS0_8NullTypeEyE10Policy1000ELNS0_9SortOrderE0EjS6_yiiNS1_21identity_decomposer_tEEEvPT5_SC_PT3_PKSD_PT1_PKSH_PT2_PKSL_T4_iiT6__param_9];
	shfl.sync.idx.b32	%r1284|%p108, %r1702, %r224, 31, -1;
	add.s32 	%r228, %r225, %r1284;
	shr.u32 	%r1285, %r1671, %r1613;
	and.b32  	%r1281, %r1285, %r82;
	mov.b32 	%r1261, 1;
	// begin inline asm
	{
    .reg .pred p;
    and.b32 %r1259, %r1281, %r1261;    setp.ne.u32 p, %r1259, 0;
    vote.ballot.sync.b32 %r1259, p, 0xffffffff;
    @!p not.b32 %r1259, %r1259;
}

	// end inline asm
	mov.b32 	%r1264, 2;
	// begin inline asm
	{
    .reg .pred p;
    and.b32 %r1262, %r1281, %r1264;    setp.ne.u32 p, %r1262, 0;
    vote.ballot.sync.b32 %r1262, p, 0xffffffff;
    @!p not.b32 %r1262, %r1262;
}

	// end inline asm
	and.b32  	%r1286, %r1262, %r1259;
	mov.b32 	%r1267, 4;
	// begin inline asm
	{
    .reg .pred p;
    and.b32 %r1265, %r1281, %r1267;    setp.ne.u32 p, %r1265, 0;
    vote.ballot.sync.b32 %r1265, p, 0xffffffff;
    @!p not.b32 %r1265, %r1265;
}

	// end inline asm
	and.b32  	%r1287, %r1265, %r1286;
	mov.b32 	%r1270, 8;
	// begin inline asm
	{
    .reg .pred p;
    and.b32 %r1268, %r1281, %r1270;    setp.ne.u32 p, %r1268, 0;
    vote.ballot.sync.b32 %r1268, p, 0xffffffff;
    @!p not.b32 %r1268, %r1268;
}

	// end inline asm
	and.b32  	%r1288, %r1268, %r1287;
	mov.b32 	%r1273, 16;
	// begin inline asm
	{
    .reg .pred p;
    and.b32 %r1271, %r1281, %r1273;    setp.ne.u32 p, %r1271, 0;
    vote.ballot.sync.b32 %r1271, p, 0xffffffff;
    @!p not.b32 %r1271, %r1271;
}

	// end inline asm
	and.b32  	%r1289, %r1271, %r1288;
	mov.b32 	%r1276, 32;
	// begin inline asm
	{
    .reg .pred p;
    and.b32 %r1274, %r1281, %r1276;    setp.ne.u32 p, %r1274, 0;
    vote.ballot.sync.b32 %r1274, p, 0xffffffff;
    @!p not.b32 %r1274, %r1274;
}

	// end inline asm
	and.b32  	%r1290, %r1274, %r1289;
	mov.b32 	%r1279, 64;
	// begin inline asm
	{
    .reg .pred p;
    and.b32 %r1277, %r1281, %r1279;    setp.ne.u32 p, %r1277, 0;
    vote.ballot.sync.b32 %r1277, p, 0xffffffff;
    @!p not.b32 %r1277, %r1277;
}

	// end inline asm
	and.b32  	%r1291, %r1277, %r1290;
	mov.b32 	%r1282, 128;
	// begin inline asm
	{
    .reg .pred p;
    and.b32 %r1280, %r1281, %r1282;    setp.ne.u32 p, %r1280, 0;
    vote.ballot.sync.b32 %r1280, p, 0xffffffff;
    @!p not.b32 %r1280, %r1280;
}

	// end inline asm
	and.b32  	%r1292, %r1280, %r1291;
	clz.b32 	%r1293, %r1292;
	sub.s32 	%r229, 31, %r1293;
	and.b32  	%r1294, %r572, %r1292;
	popc.b32 	%r230, %r1294;
	setp.ne.s32 	%p109, %r248, %r229;
	mov.b32 	%r1703, 0;
	@%p109 bra 	$L__BB9_153;
	ld.param.u32 	%r1614, [_ZN3cub18CUB_300001_SM_10006detail10radix_sort29DeviceRadixSortOnesweepKernelINS1_5radix10policy_hubIjNS0_8NullTypeEyE10Policy1000ELNS0_9SortOrderE0EjS6_yiiNS1_21identity_decomposer_tEEEvPT5_SC_PT3_PKSD_PT1_PKSH_PT2_PKSL_T4_iiT6__param_9];
	shl.b32 	%r1295, %r1, 5;
	and.b32  	%r1296, %r1295, 31744;
	mov.u32 	%r1297, _ZZN3cub18CUB_300001_SM_10006detail10radix_sort29DeviceRadixSortOnesweepKernelINS1_5radix10policy_hubIjNS0_8NullTypeEyE10Policy1000ELNS0_9SortOrderE0EjS6_yiiNS1_21identity_decomposer_tEEEvPT5_SC_PT3_PKSD_PT1_PKSH_PT2_PKSL_T4_iiT6_E1s;
	add.s32 	%r1298, %r1297, %r1296;
	shr.u32 	%r1299, %r1671, %r1614;
	and.b32  	%r1300, %r1299, %r82;
	shl.b32 	%r1301, %r1300, 2;
	add.s32 	%r1302, %r1298, %r1301;
	atom.shared.add.u32 	%r1703, [%r1302], %r230;
$L__BB9_153:
	shfl.sync.idx.b32	%r1303|%p111, %r1703, %r229, 31, -1;
	add.s32 	%r1304, %r230, %r1303;
	bar.sync 	0;
	shl.b32 	%r1305, %r143, 2;
	mov.u32 	%r1306, _ZZN3cub18CUB_300001_SM_10006detail10radix_sort29DeviceRadixSortOnesweepKernelINS1_5radix10policy_hubIjNS0_8NullTypeEyE10Policy1000ELNS0_9SortOrderE0EjS6_yiiNS1_21identity_decomposer_tEEEvPT5_SC_PT3_PKSD_PT1_PKSH_PT2_PKSL_T4_iiT6_E1s;
	add.s32 	%r1307, %r1306, %r1305;
	st.shared.u32 	[%r1307+-4], %r1653;
	shl.b32 	%r1308, %r148, 2;
	add.s32 	%r1309, %r1306, %r1308;
	st.shared.u32 	[%r1309+-4], %r1654;
	shl.b32 	%r1310, %r153, 2;
	add.s32 	%r1311, %r1306, %r1310;
	st.shared.u32 	[%r1311+-4], %r1655;
	shl.b32 	%r1312, %r158, 2;
	add.s32 	%r1313, %r1306, %r1312;
	st.shared.u32 	[%r1313+-4], %r1656;
	shl.b32 	%r1314, %r163, 2;
	add.s32 	%r1315, %r1306, %r1314;
	st.shared.u32 	[%r1315+-4], %r1657;
	shl.b32 	%r1316, %r168, 2;
	add.s32 	%r1317, %r1306, %r1316;
	st.shared.u32 	[%r1317+-4], %r1658;
	shl.b32 	%r1318, %r173, 2;
	add.s32 	%r1319, %r1306, %r1318;
	st.shared.u32 	[%r1319+-4], %r1659;
	shl.b32 	%r1320, %r178, 2;
	add.s32 	%r1321, %r1306, %r1320;
	st.shared.u32 	[%r1321+-4], %r1660;
	shl.b32 	%r1322, %r183, 2;
	add.s32 	%r1323, %r1306, %r1322;
	st.shared.u32 	[%r1323+-4], %r1661;
	shl.b32 	%r1324, %r188, 2;
	add.s32 	%r1325, %r1306, %r1324;
	st.shared.u32 	[%r1325+-4], %r1662;
	shl.b32 	%r1326, %r193, 2;
	add.s32 	%r1327, %r1306, %r1326;
	st.shared.u32 	[%r1327+-4], %r1663;
	shl.b32 	%r1328, %r198, 2;
	add.s32 	%r1329, %r1306, %r1328;
	st.shared.u32 	[%r1329+-4], %r1664;
	shl.b32 	%r1330, %r203, 2;
	add.s32 	%r1331, %r1306, %r1330;
	st.shared.u32 	[%r1331+-4], %r1665;
	shl.b32 	%r1332, %r208, 2;
	add.s32 	%r1333, %r1306, %r1332;
	st.shared.u32 	[%r1333+-4], %r1666;
	shl.b32 	%r1334, %r213, 2;
	add.s32 	%r1335, %r1306, %r1334;
	st.shared.u32 	[%r1335+-4], %r1667;
	shl.b32 	%r1336, %r218, 2;
	add.s32 	%r1337, %r1306, %r1336;
	st.shared.u32 	[%r1337+-4], %r1668;
	shl.b32 	%r1338, %r223, 2;
	add.s32 	%r1339, %r1306, %r1338;
	st.shared.u32 	[%r1339+-4], %r1669;
	shl.b32 	%r1340, %r228, 2;
	add.s32 	%r1341, %r1306, %r1340;
	st.shared.u32 	[%r1341+-4], %r1670;
	shl.b32 	%r1342, %r1304, 2;
	add.s32 	%r1343, %r1306, %r1342;
	st.shared.u32 	[%r1343+-4], %r1671;
	shl.b32 	%r1344, %r1, 3;
	add.s32 	%r1345, %r1306, %r1344;
	add.s32 	%r233, %r1345, 29184;
	@%p72 bra 	$L__BB9_161;
	ld.param.u64 	%rd238, [_ZN3cub18CUB_300001_SM_10006detail10radix_sort29DeviceRadixSortOnesweepKernelINS1_5radix10policy_hubIjNS0_8NullTypeEyE10Policy1000ELNS0_9SortOrderE0EjS6_yiiNS1_21identity_decomposer_tEEEvPT5_SC_PT3_PKSD_PT1_PKSH_PT2_PKSL_T4_iiT6__param_3];
	cvta.to.global.u64 	%rd59, %rd238;
	shl.b64 	%rd60, %rd6, 3;
	add.s64 	%rd61, %rd59, %rd60;
	ld.global.u64 	%rd62, [%rd61];
	cvt.s64.s32 	%rd63, %r137;
	sub.s64 	%rd241, %rd62, %rd63;
	st.shared.u64 	[%r233], %rd241;
	setp.lt.s32 	%p112, %r4, 1;
	mov.u32 	%r1707, %r1680;
	@%p112 bra 	$L__BB9_160;
	mov.b32 	%r1705, -1;
	mov.u32 	%r1704, %r4;
	mov.u32 	%r1707, %r1680;
$L__BB9_156:
	ld.param.u64 	%rd231, [_ZN3cub18CUB_300001_SM_10006detail10radix_sort29DeviceRadixSortOnesweepKernelINS1_5radix10policy_hubIjNS0_8NullTypeEyE10Policy1000ELNS0_9SortOrderE0EjS6_yiiNS1_21identity_decomposer_tEEEvPT5_SC_PT3_PKSD_PT1_PKSH_PT2_PKSL_T4_iiT6__param_0];
	add.s32 	%r237, %r1704, -1;
	shl.b32 	%r1347, %r237, 8;
	add.s32 	%r1348, %r1347, %r1;
	cvta.to.global.u64 	%rd64, %rd231;
	mul.wide.s32 	%rd65, %r1348, 4;
	add.s64 	%rd13, %rd64, %rd65;
$L__BB9_157:
	membar.cta;
	ld.volatile.global.u32 	%r238, [%rd13];
	setp.eq.s32 	%p113, %r238, 0;
	@%p113 bra 	$L__BB9_157;
	and.b32  	%r1349, %r238, 1073741823;
	add.s32 	%r1707, %r1349, %r1707;
	setp.gt.s32 	%p114, %r238, -1;
	vote.sync.ballot.b32 	%r1705, %p114, %r1705;
	setp.gt.u32 	%p116, %r1704, 1;
	and.pred  	%p117, %p114, %p116;
	mov.u32 	%r1704, %r237;
	@%p117 bra 	$L__BB9_156;
	ld.shared.u64 	%rd241, [%r233];
$L__BB9_160:
	ld.param.u64 	%rd232, [_ZN3cub18CUB_300001_SM_10006detail10radix_sort29DeviceRadixSortOnesweepKernelINS1_5radix10policy_hubIjNS0_8NullTypeEyE10Policy1000ELNS0_9SortOrderE0EjS6_yiiNS1_21identity_decomposer_tEEEvPT5_SC_PT3_PKSD_PT1_PKSH_PT2_PKSL_T4_iiT6__param_0];
	or.b32  	%r1350, %r1707, -2147483648;
	cvta.to.global.u64 	%rd66, %rd232;
	shl.b32 	%r1351, %r4, 8;
	add.s32 	%r1352, %r1351, %r1;
	mul.wide.s32 	%rd67, %r1352, 4;
	add.s64 	%rd68, %rd66, %rd67;
	st.volatile.global.u32 	[%rd68], %r1350;
	sub.s32 	%r1353, %r1707, %r1680;
	cvt.s64.s32 	%rd69, %r1353;
	add.s64 	%rd70, %rd241, %rd69;
	st.shared.u64 	[%r233], %rd70;
$L__BB9_161:
	ld.param.u32 	%r1587, [_ZN3cub18CUB_300001_SM_10006detail10radix_sort29DeviceRadixSortOnesweepKernelINS1_5radix10policy_hubIjNS0_8NullTypeEyE10Policy1000ELNS0_9SortOrderE0EjS6_yiiNS1_21identity_decomposer_tEEEvPT5_SC_PT3_PKSD_PT1_PKSH_PT2_PKSL_T4_iiT6__param_8];
	ld.param.u64 	%rd235, [_ZN3cub18CUB_300001_SM_10006detail10radix_sort29DeviceRadixSortOnesweepKernelINS1_5radix10policy_hubIjNS0_8NullTypeEyE10Policy1000ELNS0_9SortOrderE0EjS6_yiiNS1_21identity_decomposer_tEEEvPT5_SC_PT3_PKSD_PT1_PKSH_PT2_PKSL_T4_iiT6__param_2];
	setp.gt.u32 	%p118, %r1, 255;
	mad.lo.s32 	%r242, %r4, 7296, 7296;
	setp.lt.s32 	%p119, %r242, %r1587;
	setp.eq.s64 	%p120, %rd235, 0;
	or.pred  	%p121, %p120, %p119;
	or.pred  	%p122, %p118, %p121;
	@%p122 bra 	$L__BB9_163;
	ld.param.u64 	%rd236, [_ZN3cub18CUB_300001_SM_10006detail10radix_sort29DeviceRadixSortOnesweepKernelINS1_5radix10policy_hubIjNS0_8NullTypeEyE10Policy1000ELNS0_9SortOrderE0EjS6_yiiNS1_21identity_decomposer_tEEEvPT5_SC_PT3_PKSD_PT1_PKSH_PT2_PKSL_T4_iiT6__param_2];
	ld.shared.u64 	%rd71, [%r233];
	cvt.s64.s32 	%rd72, %r1680;
	cvt.s64.s32 	%rd73, %r137;
	add.s64 	%rd74, %rd73, %rd72;
	add.s64 	%rd75, %rd74, %rd71;
	cvta.to.global.u64 	%rd76, %rd236;
	shl.b64 	%rd77, %rd6, 3;
	add.s64 	%rd78, %rd76, %rd77;
	st.global.u64 	[%rd78], %rd75;
$L__BB9_163:
	ld.param.u32 	%r1588, [_ZN3cub18CUB_300001_SM_10006detail10radix_sort29DeviceRadixSortOnesweepKernelINS1_5radix10policy_hubIjNS0_8NullTypeEyE10Policy1000ELNS0_9SortOrderE0EjS6_yiiNS1_21identity_decomposer_tEEEvPT5_SC_PT3_PKSD_PT1_PKSH_PT2_PKSL_T4_iiT6__param_8];
	setp.gt.s32 	%p123, %r242, %r1588;
	bar.sync 	0;
	@%p123 bra 	$L__BB9_165;
	ld.param.u32 	%r1615, [_ZN3cub18CUB_300001_SM_10006detail10radix_sort29DeviceRadixSortOnesweepKernelINS1_5radix10policy_hubIjNS0_8NullTypeEyE10Policy1000ELNS0_9SortOrderE0EjS6_yiiNS1_21identity_decomposer_tEEEvPT5_SC_PT3_PKSD_PT1_PKSH_PT2_PKSL_T4_iiT6__param_9];
	ld.shared.u32 	%r1354, [%r121];
	shr.u32 	%r1355, %r1354, %r1615;
	and.b32  	%r1356, %r1355, %r82;
	shl.b32 	%r1357, %r1356, 3;
	add.s32 	%r1359, %r1306, 29184;
	add.s32 	%r1360, %r1359, %r1357;
	ld.shared.u64 	%rd79, [%r1360];
	add.s64 	%rd80, %rd79, %rd6;
	shl.b64 	%rd81, %rd80, 2;
	add.s64 	%rd82, %rd5, %rd81;
	st.global.u32 	[%rd82], %r1354;
	bar.warp.sync 	-1;
	ld.shared.u32 	%r1361, [%r121+1536];
	shr.u32 	%r1362, %r1361, %r1615;
	and.b32  	%r1363, %r1362, %r82;
	shl.b32 	%r1364, %r1363, 3;
	add.s32 	%r1365, %r1359, %r1364;
	ld.shared.u64 	%rd83, [%r1365];
	add.s64 	%rd84, %rd83, %rd6;
	shl.b64 	%rd85, %rd84, 2;
	add.s64 	%rd86, %rd5, %rd85;
	st.global.u32 	[%rd86+1536], %r1361;
	bar.warp.sync 	-1;
	ld.shared.u32 	%r1366, [%r121+3072];
	shr.u32 	%r1367, %r1366, %r1615;
	and.b32  	%r1368, %r1367, %r82;
	shl.b32 	%r1369, %r1368, 3;
	add.s32 	%r1370, %r1359, %r1369;
	ld.shared.u64 	%rd87, [%r1370];
	add.s64 	%rd88, %rd87, %rd6;
	shl.b64 	%rd89, %rd88, 2;
	add.s64 	%rd90, %rd5, %rd89;
	st.global.u32 	[%rd90+3072], %r1366;
	bar.warp.sync 	-1;
	ld.shared.u32 	%r1371, [%r121+4608];
	shr.u32 	%r1372, %r1371, %r1615;
	and.b32  	%r1373, %r1372, %r82;
	shl.b32 	%r1374, %r1373, 3;
	add.s32 	%r1375, %r1359, %r1374;
	ld.shared.u64 	%rd91, [%r1375];
	add.s64 	%rd92, %rd91, %rd6;
	shl.b64 	%rd93, %rd92, 2;
	add.s64 	%rd94, %rd5, %rd93;
	st.global.u32 	[%rd94+4608], %r1371;
	bar.warp.sync 	-1;
	ld.shared.u32 	%r1376, [%r121+6144];
	shr.u32 	%r1377, %r1376, %r1615;
	and.b32  	%r1378, %r1377, %r82;
	shl.b32 	%r1379, %r1378, 3;
	add.s32 	%r1380, %r1359, %r1379;
	ld.shared.u64 	%rd95, [%r1380];
	add.s64 	%rd96, %rd95, %rd6;
	shl.b64 	%rd97, %rd96, 2;
	add.s64 	%rd98, %rd5, %rd97;
	st.global.u32 	[%rd98+6144], %r1376;
	bar.warp.sync 	-1;
	ld.shared.u32 	%r1381, [%r121+7680];
	shr.u32 	%r1382, %r1381, %r1615;
	and.b32  	%r1383, %r1382, %r82;
	shl.b32 	%r1384, %r1383, 3;
	add.s32 	%r1385, %r1359, %r1384;
	ld.shared.u64 	%rd99, [%r1385];
	add.s64 	%rd100, %rd99, %rd6;
	shl.b64 	%rd101, %rd100, 2;
	add.s64 	%rd102, %rd5, %rd101;
	st.global.u32 	[%rd102+7680], %r1381;
	bar.warp.sync 	-1;
	ld.shared.u32 	%r1386, [%r121+9216];
	shr.u32 	%r1387, %r1386, %r1615;
	and.b32  	%r1388, %r1387, %r82;
	shl.b32 	%r1389, %r1388, 3;
	add.s32 	%r1390, %r1359, %r1389;
	ld.shared.u64 	%rd103, [%r1390];
	add.s64 	%rd104, %rd103, %rd6;
	shl.b64 	%rd105, %rd104, 2;
	add.s64 	%rd106, %rd5, %rd105;
	st.global.u32 	[%rd106+9216], %r1386;
	bar.warp.sync 	-1;
	ld.shared.u32 	%r1391, [%r121+10752];
	shr.u32 	%r1392, %r1391, %r1615;
	and.b32  	%r1393, %r1392, %r82;
	shl.b32 	%r1394, %r1393, 3;
	add.s32 	%r1395, %r1359, %r1394;
	ld.shared.u64 	%rd107, [%r1395];
	add.s64 	%rd108, %rd107, %rd6;
	shl.b64 	%rd109, %rd108, 2;
	add.s64 	%rd110, %rd5, %rd109;
	st.global.u32 	[%rd110+10752], %r1391;
	bar.warp.sync 	-1;
	ld.shared.u32 	%r1396, [%r121+12288];
	shr.u32 	%r1397, %r1396, %r1615;
	and.b32  	%r1398, %r1397, %r82;
	shl.b32 	%r1399, %r1398, 3;
	add.s32 	%r1400, %r1359, %r1399;
	ld.shared.u64 	%rd111, [%r1400];
	add.s64 	%rd112, %rd111, %rd6;
	shl.b64 	%rd113, %rd112, 2;
	add.s64 	%rd114, %rd5, %rd113;
	st.global.u32 	[%rd114+12288], %r1396;
	bar.warp.sync 	-1;
	ld.shared.u32 	%r1401, [%r121+13824];
	shr.u32 	%r1402, %r1401, %r1615;
	and.b32  	%r1403, %r1402, %r82;
	shl.b32 	%r1404, %r1403, 3;
	add.s32 	%r1405, %r1359, %r1404;
	ld.shared.u64 	%rd115, [%r1405];
	add.s64 	%rd116, %rd115, %rd6;
	shl.b64 	%rd117, %rd116, 2;
	add.s64 	%rd118, %rd5, %rd117;
	st.global.u32 	[%rd118+13824], %r1401;
	bar.warp.sync 	-1;
	ld.shared.u32 	%r1406, [%r121+15360];
	shr.u32 	%r1407, %r1406, %r1615;
	and.b32  	%r1408, %r1407, %r82;
	shl.b32 	%r1409, %r1408, 3;
	add.s32 	%r1410, %r1359, %r1409;
	ld.shared.u64 	%rd119, [%r1410];
	add.s64 	%rd120, %rd119, %rd6;
	shl.b64 	%rd121, %rd120, 2;
	add.s64 	%rd122, %rd5, %rd121;
	st.global.u32 	[%rd122+15360], %r1406;
	bar.warp.sync 	-1;
	ld.shared.u32 	%r1411, [%r121+16896];
	shr.u32 	%r1412, %r1411, %r1615;
	and.b32  	%r1413, %r1412, %r82;
	shl.b32 	%r1414, %r1413, 3;
	add.s32 	%r1415, %r1359, %r1414;
	ld.shared.u64 	%rd123, [%r1415];
	add.s64 	%rd124, %rd123, %rd6;
	shl.b64 	%rd125, %rd124, 2;
	add.s64 	%rd126, %rd5, %rd125;
	st.global.u32 	[%rd126+16896], %r1411;
	bar.warp.sync 	-1;
	ld.shared.u32 	%r1416, [%r121+18432];
	shr.u32 	%r1417, %r1416, %r1615;
	and.b32  	%r1418, %r1417, %r82;
	shl.b32 	%r1419, %r1418, 3;
	add.s32 	%r1420, %r1359, %r1419;
	ld.shared.u64 	%rd127, [%r1420];
	add.s64 	%rd128, %rd127, %rd6;
	shl.b64 	%rd129, %rd128, 2;
	add.s64 	%rd130, %rd5, %rd129;
	st.global.u32 	[%rd130+18432], %r1416;
	bar.warp.sync 	-1;
	ld.shared.u32 	%r1421, [%r121+19968];
	shr.u32 	%r1422, %r1421, %r1615;
	and.b32  	%r1423, %r1422, %r82;
	shl.b32 	%r1424, %r1423, 3;
	add.s32 	%r1425, %r1359, %r1424;
	ld.shared.u64 	%rd131, [%r1425];
	add.s64 	%rd132, %rd131, %rd6;
	shl.b64 	%rd133, %rd132, 2;
	add.s64 	%rd134, %rd5, %rd133;
	st.global.u32 	[%rd134+19968], %r1421;
	bar.warp.sync 	-1;
	ld.shared.u32 	%r1426, [%r121+21504];
	shr.u32 	%r1427, %r1426, %r1615;
	and.b32  	%r1428, %r1427, %r82;
	shl.b32 	%r1429, %r1428, 3;
	add.s32 	%r1430, %r1359, %r1429;
	ld.shared.u64 	%rd135, [%r1430];
	add.s64 	%rd136, %rd135, %rd6;
	shl.b64 	%rd137, %rd136, 2;
	add.s64 	%rd138, %rd5, %rd137;
	st.global.u32 	[%rd138+21504], %r1426;
	bar.warp.sync 	-1;
	ld.shared.u32 	%r1431, [%r121+23040];
	shr.u32 	%r1432, %r1431, %r1615;
	and.b32  	%r1433, %r1432, %r82;
	shl.b32 	%r1434, %r1433, 3;
	add.s32 	%r1435, %r1359, %r1434;
	ld.shared.u64 	%rd139, [%r1435];
	add.s64 	%rd140, %rd139, %rd6;
	shl.b64 	%rd141, %rd140, 2;
	add.s64 	%rd142, %rd5, %rd141;
	st.global.u32 	[%rd142+23040], %r1431;
	bar.warp.sync 	-1;
	ld.shared.u32 	%r1436, [%r121+24576];
	shr.u32 	%r1437, %r1436, %r1615;
	and.b32  	%r1438, %r1437, %r82;
	shl.b32 	%r1439, %r1438, 3;
	add.s32 	%r1440, %r1359, %r1439;
	ld.shared.u64 	%rd143, [%r1440];
	add.s64 	%rd144, %rd143, %rd6;
	shl.b64 	%rd145, %rd144, 2;
	add.s64 	%rd146, %rd5, %rd145;
	st.global.u32 	[%rd146+24576], %r1436;
	bar.warp.sync 	-1;
	ld.shared.u32 	%r1441, [%r121+26112];
	shr.u32 	%r1442, %r1441, %r1615;
	and.b32  	%r1443, %r1442, %r82;
	shl.b32 	%r1444, %r1443, 3;
	add.s32 	%r1445, %r1359, %r1444;
	ld.shared.u64 	%rd147, [%r1445];
	add.s64 	%rd148, %rd147, %rd6;
	shl.b64 	%rd149, %rd148, 2;
	add.s64 	%rd150, %rd5, %rd149;
	st.global.u32 	[%rd150+26112], %r1441;
	bar.warp.sync 	-1;
	ld.shared.u32 	%r1446, [%r121+27648];
	shr.u32 	%r1447, %r1446, %r1615;
	and.b32  	%r1448, %r1447, %r82;
	shl.b32 	%r1449, %r1448, 3;
	add.s32 	%r1450, %r1359, %r1449;
	ld.shared.u64 	%rd151, [%r1450];
	add.s64 	%rd152, %rd151, %rd6;
	shl.b64 	%rd153, %rd152, 2;
	add.s64 	%rd154, %rd5, %rd153;
	st.global.u32 	[%rd154+27648], %r1446;
	bar.warp.sync 	-1;
	bra.uni 	$L__BB9_204;
$L__BB9_165:
	ld.param.u32 	%r1589, [_ZN3cub18CUB_300001_SM_10006detail10radix_sort29DeviceRadixSortOnesweepKernelINS1_5radix10policy_hubIjNS0_8NullTypeEyE10Policy1000ELNS0_9SortOrderE0EjS6_yiiNS1_21identity_decomposer_tEEEvPT5_SC_PT3_PKSD_PT1_PKSH_PT2_PKSL_T4_iiT6__param_8];
	mad.lo.s32 	%r243, %r4, -7296, %r1589;
	setp.ge.s32 	%p124, %r1, %r243;
	@%p124 bra 	$L__BB9_167;
	ld.param.u32 	%r1616, [_ZN3cub18CUB_300001_SM_10006detail10radix_sort29DeviceRadixSortOnesweepKernelINS1_5radix10policy_hubIjNS0_8NullTypeEyE10Policy1000ELNS0_9SortOrderE0EjS6_yiiNS1_21identity_decomposer_tEEEvPT5_SC_PT3_PKSD_PT1_PKSH_PT2_PKSL_T4_iiT6__param_9];
	ld.shared.u32 	%r1451, [%r121];
	shr.u32 	%r1452, %r1451, %r1616;
	and.b32  	%r1453, %r1452, %r82;
	shl.b32 	%r1454, %r1453, 3;
	add.s32 	%r1456, %r1306, %r1454;
	ld.shared.u64 	%rd155, [%r1456+29184];
	add.s64 	%rd156, %rd155, %rd6;
	shl.b64 	%rd157, %rd156, 2;
	add.s64 	%rd158, %rd5, %rd157;
	st.global.u32 	[%rd158], %r1451;
$L__BB9_167:
	bar.warp.sync 	-1;
	add.s32 	%r1457, %r1, 384;
	setp.ge.s32 	%p125, %r1457, %r243;
	@%p125 bra 	$L__BB9_169;
	ld.param.u32 	%r1617, [_ZN3cub18CUB_300001_SM_10006detail10radix_sort29DeviceRadixSortOnesweepKernelINS1_5radix10policy_hubIjNS0_8NullTypeEyE10Policy1000ELNS0_9SortOrderE0EjS6_yiiNS1_21identity_decomposer_tEEEvPT5_SC_PT3_PKSD_PT1_PKSH_PT2_PKSL_T4_iiT6__param_9];
	ld.shared.u32 	%r1458, [%r121+1536];
	shr.u32 	%r1459, %r1458, %r1617;
	and.b32  	%r1460, %r1459, %r82;
	shl.b32 	%r1461, %r1460, 3;
	add.s32 	%r1463, %r1306, %r1461;
	ld.shared.u64 	%rd159, [%r1463+29184];
	add.s64 	%rd160, %rd159, %rd6;
	shl.b64 	%rd161, %rd160, 2;
	add.s64 	%rd162, %rd5, %rd161;
	st.global.u32 	[%rd162+1536], %r1458;
$L__BB9_169:
	bar.warp.sync 	-1;
	add.s32 	%r1464, %r1, 768;
	setp.ge.s32 	%p126, %r1464, %r243;
	@%p126 bra 	$L__BB9_171;
	ld.param.u32 	%r1618, [_ZN3cub18CUB_300001_SM_10006detail10radix_sort29DeviceRadixSortOnesweepKernelINS1_5radix10policy_hubIjNS0_8NullTypeEyE10Policy1000ELNS0_9SortOrderE0EjS6_yiiNS1_21identity_decomposer_tEEEvPT5_SC_PT3_PKSD_PT1_PKSH_PT2_PKSL_T4_iiT6__param_9];
	ld.shared.u32 	%r1465, [%r121+3072];
	shr.u32 	%r1466, %r1465, %r1618;
	and.b32  	%r1467, %r1466, %r82;
	shl.b32 	%r1468, %r1467, 3;
	add.s32 	%r1470, %r1306, %r1468;
	ld.shared.u64 	%rd163, [%r1470+29184];
	add.s64 	%rd164, %rd163, %rd6;
	shl.b64 	%rd165, %rd164, 2;
	add.s64 	%rd166, %rd5, %rd165;
	st.global.u32 	[%rd166+3072], %r1465;
$L__BB9_171:
	bar.warp.sync 	-1;
	add.s32 	%r1471, %r1, 1152;
	setp.ge.s32 	%p127, %r1471, %r243;
	@%p127 bra 	$L__BB9_173;
	ld.param.u32 	%r1619, [_ZN3cub18CUB_300001_SM_10006detail10radix_sort29DeviceRadixSortOnesweepKernelINS1_5radix10policy_hubIjNS0_8NullTypeEyE10Policy1000ELNS0_9SortOrderE0EjS6_yiiNS1_21identity_decomposer_tEEEvPT5_SC_PT3_PKSD_PT1_PKSH_PT2_PKSL_T4_iiT6__param_9];
	ld.shared.u32 	%r1472, [%r121+4608];
	shr.u32 	%r1473, %r1472, %r1619;
	and.b32  	%r1474, %r1473, %r82;
	shl.b32 	%r1475, %r1474, 3;
	add.s32 	%r1477, %r1306, %r1475;
	ld.shared.u64 	%rd167, [%r1477+29184];
	add.s64 	%rd168, %rd167, %rd6;
	shl.b64 	%rd169, %rd168, 2;
	add.s64 	%rd170, %rd5, %rd169;
	st.global.u32 	[%rd170+4608], %r1472;
$L__BB9_173:
	bar.warp.sync 	-1;
	add.s32 	%r1478, %r1, 1536;
	setp.ge.s32 	%p128, %r1478, %r243;
	@%p128 bra 	$L__BB9_175;
	ld.param.u32 	%r1620, [_ZN3cub18CUB_300001_SM_10006detail10radix_sort29DeviceRadixSortOnesweepKernelINS1_5radix10policy_hubIjNS0_8NullTypeEyE10Policy1000ELNS0_9SortOrderE0EjS6_yiiNS1_21identity_decomposer_tEEEvPT5_SC_PT3_PKSD_PT1_PKSH_PT2_PKSL_T4_iiT6__param_9];
	ld.shared.u32 	%r1479, [%r121+6144];
	shr.u32 	%r1480, %r1479, %r1620;
	and.b32  	%r1481, %r1480, %r82;
	shl.b32 	%r1482, %r1481, 3;
	add.s32 	%r1484, %r1306, %r1482;
	ld.shared.u64 	%rd171, [%r1484+29184];
	add.s64 	%rd172, %rd171, %rd6;
	shl.b64 	%rd173, %rd172, 2;
	add.s64 	%rd174, %rd5, %rd173;
	st.global.u32 	[%rd174+6144], %r1479;
$L__BB9_175:
	bar.warp.sync 	-1;
	add.s32 	%r1485, %r1, 1920;
	setp.ge.s32 	%p129, %r1485, %r243;
	@%p129 bra 	$L__BB9_177;
	ld.param.u32 	%r1621, [_ZN3cub18CUB_300001_SM_10006detail10radix_sort29DeviceRadixSortOnesweepKernelINS1_5radix10policy_hubIjNS0_8NullTypeEyE10Policy1000ELNS0_9SortOrderE0EjS6_yiiNS1_21identity_decomposer_tEEEvPT5_SC_PT3_PKSD_PT1_PKSH_PT2_PKSL_T4_iiT6__param_9];
	ld.shared.u32 	%r1486, [%r121+7680];
	shr.u32 	%r1487, %r1486, %r1621;
	and.b32  	%r1488, %r1487, %r82;
	shl.b32 	%r1489, %r1488, 3;
	add.s32 	%r1491, %r1306, %r1489;
	ld.shared.u64 	%rd175, [%r1491+29184];
	add.s64 	%rd176, %rd175, %rd6;
	shl.b64 	%rd177, %rd176, 2;
	add.s64 	%rd178, %rd5, %rd177;
	st.global.u32 	[%rd178+7680], %r1486;
$L__BB9_177:
	bar.warp.sync 	-1;
	add.s32 	%r1492, %r1, 2304;
	setp.ge.s32 	%p130, %r1492, %r243;
	@%p130 bra 	$L__BB9_179;
	ld.param.u32 	%r1622, [_ZN3cub18CUB_300001_SM_10006detail10radix_sort29DeviceRadixSortOnesweepKernelINS1_5radix10policy_hubIjNS0_8NullTypeEyE10Policy1000ELNS0_9SortOrderE0EjS6_yiiNS1_21identity_decomposer_tEEEvPT5_SC_PT3_PKSD_PT1_PKSH_PT2_PKSL_T4_iiT6__param_9];
	ld.shared.u32 	%r1493, [%r121+9216];
	shr.u32 	%r1494, %r1493, %r1622;
	and.b32  	%r1495, %r1494, %r82;
	shl.b32 	%r1496, %r1495, 3;
	add.s32 	%r1498, %r1306, %r1496;
	ld.shared.u64 	%rd179, [%r1498+29184];
	add.s64 	%rd180, %rd179, %rd6;
	shl.b64 	%rd181, %rd180, 2;
	add.s64 	%rd182, %rd5, %rd181;
	st.global.u32 	[%rd182+9216], %r1493;
$L__BB9_179:
	bar.warp.sync 	-1;
	add.s32 	%r1499, %r1, 2688;
	setp.ge.s32 	%p131, %r1499, %r243;
	@%p131 bra 	$L__BB9_181;
	ld.param.u32 	%r1623, [_ZN3cub18CUB_300001_SM_10006detail10radix_sort29DeviceRadixSortOnesweepKernelINS1_5radix10policy_hubIjNS0_8NullTypeEyE10Policy1000ELNS0_9SortOrderE0EjS6_yiiNS1_21identity_decomposer_tEEEvPT5_SC_PT3_PKSD_PT1_PKSH_PT2_PKSL_T4_iiT6__param_9];
	ld.shared.u32 	%r1500, [%r121+10752];
	shr.u32 	%r1501, %r1500, %r1623;
	and.b32  	%r1502, %r1501, %r82;
	shl.b32 	%r1503, %r1502, 3;
	add.s32 	%r1505, %r1306, %r1503;
	ld.shared.u64 	%rd183, [%r1505+29184];
	add.s64 	%rd184, %rd183, %rd6;
	shl.b64 	%rd185, %rd184, 2;
	add.s64 	%rd186, %rd5, %rd185;
	st.global.u32 	[%rd186+10752], %r1500;
$L__BB9_181:
	bar.warp.sync 	-1;
	or.b32  	%r1506, %r1, 3072;
	setp.ge.s32 	%p132, %r1506, %r243;
	@%p132 bra 	$L__BB9_183;
	ld.param.u32 	%r1624, [_ZN3cub18CUB_300001_SM_10006detail10radix_sort29DeviceRadixSortOnesweepKernelINS1_5radix10policy_hubIjNS0_8NullTypeEyE10Policy1000ELNS0_9SortOrderE0EjS6_yiiNS1_21identity_decomposer_tEEEvPT5_SC_PT3_PKSD_PT1_PKSH_PT2_PKSL_T4_iiT6__param_9];
	ld.shared.u32 	%r1507, [%r121+12288];
	shr.u32 	%r1508, %r1507, %r1624;
	and.b32  	%r1509, %r1508, %r82;
	shl.b32 	%r1510, %r1509, 3;
	add.s32 	%r1512, %r1306, %r1510;
	ld.shared.u64 	%rd187, [%r1512+29184];
	add.s64 	%rd188, %rd187, %rd6;
	shl.b64 	%rd189, %rd188, 2;
	add.s64 	%rd190, %rd5, %rd189;
	st.global.u32 	[%rd190+12288], %r1507;
$L__BB9_183:
	bar.warp.sync 	-1;
	add.s32 	%r1513, %r1, 3456;
	setp.ge.s32 	%p133, %r1513, %r243;
	@%p133 bra 	$L__BB9_185;
	ld.param.u32 	%r1625, [_ZN3cub18CUB_300001_SM_10006detail10radix_sort29DeviceRadixSortOnesweepKernelINS1_5radix10policy_hubIjNS0_8NullTypeEyE10Policy1000ELNS0_9SortOrderE0EjS6_yiiNS1_21identity_decomposer_tEEEvPT5_SC_PT3_PKSD_PT1_PKSH_PT2_PKSL_T4_iiT6__param_9];
	ld.shared.u32 	%r1514, [%r121+13824];
	shr.u32 	%r1515, %r1514, %r1625;
	and.b32  	%r1516, %r1515, %r82;
	shl.b32 	%r1517, %r1516, 3;
	add.s32 	%r1519, %r1306, %r1517;
	ld.shared.u64 	%rd191, [%r1519+29184];
	add.s64 	%rd192, %rd191, %rd6;
	shl.b64 	%rd193, %rd192, 2;
	add.s64 	%rd194, %rd5, %rd193;
	st.global.u32 	[%rd194+13824], %r1514;
$L__BB9_185:
	bar.warp.sync 	-1;
	add.s32 	%r1520, %r1, 3840;
	setp.ge.s32 	%p134, %r1520, %r243;
	@%p134 bra 	$L__BB9_187;
	ld.param.u32 	%r1626, [_ZN3cub18CUB_300001_SM_10006detail10radix_sort29DeviceRadixSortOnesweepKernelINS1_5radix10policy_hubIjNS0_8NullTypeEyE10Policy1000ELNS0_9SortOrderE0EjS6_yiiNS1_21identity_decomposer_tEEEvPT5_SC_PT3_PKSD_PT1_PKSH_PT2_PKSL_T4_iiT6__param_9];
	ld.shared.u32 	%r1521, [%r121+15360];
	shr.u32 	%r1522, %r1521, %r1626;
	and.b32  	%r1523, %r1522, %r82;
	shl.b32 	%r1524, %r1523, 3;
	add.s32 	%r1526, %r1306, %r1524;
	ld.shared.u64 	%rd195, [%r1526+29184];
	add.s64 	%rd196, %rd195, %rd6;
	shl.b64 	%rd197, %rd196, 2;
	add.s64 	%rd198, %rd5, %rd197;
	st.global.u32 	[%rd198+15360], %r1521;
$L__BB9_187:
	bar.warp.sync 	-1;
	add.s32 	%r1527, %r1, 4224;
	setp.ge.s32 	%p135, %r1527, %r243;
	@%p135 bra 	$L__BB9_189;
	ld.param.u32 	%r1627, [_ZN3cub18CUB_300001_SM_10006detail10radix_sort29DeviceRadixSortOnesweepKernelINS1_5radix10policy_hubIjNS0_8NullTypeEyE10Policy1000ELNS0_9SortOrderE0EjS6_yiiNS1_21identity_decomposer_tEEEvPT5_SC_PT3_PKSD_PT1_PKSH_PT2_PKSL_T4_iiT6__param_9];
	ld.shared.u32 	%r1528, [%r121+16896];
	shr.u32 	%r1529, %r1528, %r1627;
	and.b32  	%r1530, %r1529, %r82;
	shl.b32 	%r1531, %r1530, 3;
	add.s32 	%r1533, %r1306, %r1531;
	ld.shared.u64 	%rd199, [%r1533+29184];
	add.s64 	%rd200, %rd199, %rd6;
	shl.b64 	%rd201, %rd200, 2;
	add.s64 	%rd202, %rd5, %rd201;
	st.global.u32 	[%rd202+16896], %r1528;
$L__BB9_189:
	bar.warp.sync 	-1;
	add.s32 	%r1534, %r1, 4608;
	setp.ge.s32 	%p136, %r1534, %r243;
	@%p136 bra 	$L__BB9_191;
	ld.param.u32 	%r1628, [_ZN3cub18CUB_300001_SM_10006detail10radix_sort29DeviceRadixSortOnesweepKernelINS1_5radix10policy_hubIjNS0_8NullTypeEyE10Policy1000ELNS0_9SortOrderE0EjS6_yiiNS1_21identity_decomposer_tEEEvPT5_SC_PT3_PKSD_PT1_PKSH_PT2_PKSL_T4_iiT6__param_9];
	ld.shared.u32 	%r1535, [%r121+18432];
	shr.u32 	%r1536, %r1535, %r1628;
	and.b32  	%r1537, %r1536, %r82;
	shl.b32 	%r1538, %r1537, 3;
	add.s32 	%r1540, %r1306, %r1538;
	ld.shared.u64 	%rd203, [%r1540+29184];
	add.s64 	%rd204, %rd203, %rd6;
	shl.b64 	%rd205, %rd204, 2;
	add.s64 	%rd206, %rd5, %rd205;
	st.global.u32 	[%rd206+18432], %r1535;
$L__BB9_191:
	bar.warp.sync 	-1;
	add.s32 	%r1541, %r1, 4992;
	setp.ge.s32 	%p137, %r1541, %r243;
	@%p137 bra 	$L__BB9_193;
	ld.param.u32 	%r1629, [_ZN3cub18CUB_300001_SM_10006detail10radix_sort29DeviceRadixSortOnesweepKernelINS1_5radix10policy_hubIjNS0_8NullTypeEyE10Policy1000ELNS0_9SortOrderE0EjS6_yiiNS1_21identity_decomposer_tEEEvPT5_SC_PT3_PKSD_PT1_PKSH_PT2_PKSL_T4_iiT6__param_9];
	ld.shared.u32 	%r1542, [%r121+19968];
	shr.u32 	%r1543, %r1542, %r1629;
	and.b32  	%r1544, %r1543, %r82;
	shl.b32 	%r1545, %r1544, 3;
	add.s32 	%r1547, %r1306, %r1545;
	ld.shared.u64 	%rd207, [%r1547+29184];
	add.s64 	%rd208, %rd207, %rd6;
	shl.b64 	%rd209, %rd208, 2;
	add.s64 	%rd210, %rd5, %rd209;
	st.global.u32 	[%rd210+19968], %r1542;
$L__BB9_193:
	bar.warp.sync 	-1;
	add.s32 	%r1548, %r1, 5376;
	setp.ge.s32 	%p138, %r1548, %r243;
	@%p138 bra 	$L__BB9_195;
	ld.param.u32 	%r1630, [_ZN3cub18CUB_300001_SM_10006detail10radix_sort29DeviceRadixSortOnesweepKernelINS1_5radix10policy_hubIjNS0_8NullTypeEyE10Policy1000ELNS0_9SortOrderE0EjS6_yiiNS1_21identity_decomposer_tEEEvPT5_SC_PT3_PKSD_PT1_PKSH_PT2_PKSL_T4_iiT6__param_9];
	ld.shared.u32 	%r1549, [%r121+21504];
	shr.u32 	%r1550, %r1549, %r1630;
	and.b32  	%r1551, %r1550, %r82;
	shl.b32 	%r1552, %r1551, 3;
	add.s32 	%r1554, %r1306, %r1552;
	ld.shared.u64 	%rd211, [%r1554+29184];
	add.s64 	%rd212, %rd211, %rd6;
	shl.b64 	%rd213, %rd212, 2;
	add.s64 	%rd214, %rd5, %rd213;
	st.global.u32 	[%rd214+21504], %r1549;
$L__BB9_195:
	bar.warp.sync 	-1;
	add.s32 	%r1555, %r1, 5760;
	setp.ge.s32 	%p139, %r1555, %r243;
	@%p139 bra 	$L__BB9_197;
	ld.param.u32 	%r1631, [_ZN3cub18CUB_300001_SM_10006detail10radix_sort29DeviceRadixSortOnesweepKernelINS1_5radix10policy_hubIjNS0_8NullTypeEyE10Policy1000ELNS0_9SortOrderE0EjS6_yiiNS1_21identity_decomposer_tEEEvPT5_SC_PT3_PKSD_PT1_PKSH_PT2_PKSL_T4_iiT6__param_9];
	ld.shared.u32 	%r1556, [%r121+23040];
	shr.u32 	%r1557, %r1556, %r1631;
	and.b32  	%r1558, %r1557, %r82;
	shl.b32 	%r1559, %r1558, 3;
	add.s32 	%r1561, %r1306, %r1559;
	ld.shared.u64 	%rd215, [%r1561+29184];
	add.s64 	%rd216, %rd215, %rd6;
	shl.b64 	%rd217, %rd216, 2;
	add.s64 	%rd218, %rd5, %rd217;
	st.global.u32 	[%rd218+23040], %r1556;
$L__BB9_197:
	bar.warp.sync 	-1;
	or.b32  	%r1562, %r1, 6144;
	setp.ge.s32 	%p140, %r1562, %r243;
	@%p140 bra 	$L__BB9_199;
	ld.param.u32 	%r1632, [_ZN3cub18CUB_300001_SM_10006detail10radix_sort29DeviceRadixSortOnesweepKernelINS1_5radix10policy_hubIjNS0_8NullTypeEyE10Policy1000ELNS0_9SortOrderE0EjS6_yiiNS1_21identity_decomposer_tEEEvPT5_SC_PT3_PKSD_PT1_PKSH_PT2_PKSL_T4_iiT6__param_9];
	ld.shared.u32 	%r1563, [%r121+24576];
	shr.u32 	%r1564, %r1563, %r1632;
	and.b32  	%r1565, %r1564, %r82;
	shl.b32 	%r1566, %r1565, 3;
	add.s32 	%r1568, %r1306, %r1566;
	ld.shared.u64 	%rd219, [%r1568+29184];
	add.s64 	%rd220, %rd219, %rd6;
	shl.b64 	%rd221, %rd220, 2;
	add.s64 	%rd222, %rd5, %rd221;
	st.global.u32 	[%rd222+24576], %r1563;
$L__BB9_199:
	bar.warp.sync 	-1;
	add.s32 	%r1569, %r1, 6528;
	setp.ge.s32 	%p141, %r1569, %r243;
	@%p141 bra 	$L__BB9_201;
	ld.param.u32 	%r1633, [_ZN3cub18CUB_300001_SM_10006detail10radix_sort29DeviceRadixSortOnesweepKernelINS1_5radix10policy_hubIjNS0_8NullTypeEyE10Policy1000ELNS0_9SortOrderE0EjS6_yiiNS1_21identity_decomposer_tEEEvPT5_SC_PT3_PKSD_PT1_PKSH_PT2_PKSL_T4_iiT6__param_9];
	ld.shared.u32 	%r1570, [%r121+26112];
	shr.u32 	%r1571, %r1570, %r1633;
	and.b32  	%r1572, %r1571, %r82;
	shl.b32 	%r1573, %r1572, 3;
	add.s32 	%r1575, %r1306, %r1573;
	ld.shared.u64 	%rd223, [%r1575+29184];
	add.s64 	%rd224, %rd223, %rd6;
	shl.b64 	%rd225, %rd224, 2;
	add.s64 	%rd226, %rd5, %rd225;
	st.global.u32 	[%rd226+26112], %r1570;
$L__BB9_201:
	ld.param.u32 	%r1634, [_ZN3cub18CUB_300001_SM_10006detail10radix_sort29DeviceRadixSortOnesweepKernelINS1_5radix10policy_hubIjNS0_8NullTypeEyE10Policy1000ELNS0_9SortOrderE0EjS6_yiiNS1_21identity_decomposer_tEEEvPT5_SC_PT3_PKSD_PT1_PKSH_PT2_PKSL_T4_iiT6__param_9];
	bar.warp.sync 	-1;
	add.s32 	%r1576, %r1, 6912;
	ld.shared.u32 	%r244, [%r121+27648];
	shr.u32 	%r1577, %r244, %r1634;
	and.b32  	%r1578, %r1577, %r82;
	shl.b32 	%r1579, %r1578, 3;
	add.s32 	%r1581, %r1306, %r1579;
	ld.shared.u64 	%rd227, [%r1581+29184];
	add.s64 	%rd16, %rd227, %rd6;
	setp.ge.s32 	%p142, %r1576, %r243;
	@%p142 bra 	$L__BB9_203;
	shl.b64 	%rd228, %rd16, 2;
	add.s64 	%rd229, %rd5, %rd228;
	st.global.u32 	[%rd229+27648], %r244;
$L__BB9_203:
	bar.warp.sync 	-1;
$L__BB9_204:
	ret;

}


// ===== COMPILED SASS (sm_100) =====

	.target	sm_100

	.elftype	@"ET_EXEC"


//--------------------- .note.nv.tkinfo           --------------------------
	.section	.note.nv.tkinfo,"",@"SHT_NOTE"
	.sectionflags	@"SHF_NOTE_NV_TKINFO"
	.tkinfo
        /*0018*/ 	.word	0x00000002
        /*0030*/ 	.string	""
        /*0030*/ 	.string	"ptxas"
        /*0030*/ 	.string	"Cuda compilation tools, release 13.0, V13.0.88"
        /*0030*/ 	.string	"Build cuda_13.0.r13.0/compiler.36424714_0"
        /*0030*/ 	.string	"-arch sm_100 -m 64 "



//--------------------- .note.nv.cuinfo           --------------------------
	.section	.note.nv.cuinfo,"",@"SHT_NOTE"
	.sectionflags	@"SHF_NOTE_NV_CUINFO"
        /*0018*/ 	.short	0x0002
        /*001a*/ 	.short	0x0064
        /*001c*/ 	.short	0x0082
	.zero		2


//--------------------- .nv.info                  --------------------------
	.section	.nv.info,"",@"SHT_CUDA_INFO"
	.align	4


	//----- nvinfo : EIATTR_REGCOUNT
	.align		4
        /*0000*/ 	.byte	0x04, 0x2f
        /*0002*/ 	.short	(.L_46 - .L_45)
	.align		4
.L_45:
        /*0004*/ 	.word	index@(_Z7sortBlkPiiS_ii)
        /*0008*/ 	.word	0x00000011


	//----- nvinfo : EIATTR_FRAME_SIZE
	.align		4
.L_46:
        /*000c*/ 	.byte	0x04, 0x11
        /*000e*/ 	.short	(.L_48 - .L_47)
	.align		4
.L_47:
        /*0010*/ 	.word	index@(_Z7sortBlkPiiS_ii)
        /*0014*/ 	.word	0x00000000


	//----- nvinfo : EIATTR_REGCOUNT
	.align		4
.L_48:
        /*0018*/ 	.byte	0x04, 0x2f
        /*001a*/ 	.short	(.L_50 - .L_49)
	.align		4
.L_49:
        /*001c*/ 	.word	index@(_Z8sortBlk2PiiS_iii)
        /*0020*/ 	.word	0x00000010


	//----- nvinfo : EIATTR_FRAME_SIZE
	.align		4
.L_50:
        /*0024*/ 	.byte	0x04, 0x11
        /*0026*/ 	.short	(.L_52 - .L_51)
	.align		4
.L_51:
        /*0028*/ 	.word	index@(_Z8sortBlk2PiiS_iii)
        /*002c*/ 	.word	0x00000000


	//----- nvinfo : EIATTR_REGCOUNT
	.align		4
.L_52:
        /*0030*/ 	.byte	0x04, 0x2f
        /*0032*/ 	.short	(.L_54 - .L_53)
	.align		4
.L_53:
        /*0034*/ 	.word	index@(_Z17computeHistKernelPiiS_ii)
        /*0038*/ 	.word	0x0000000e


	//----- nvinfo : EIATTR_FRAME_SIZE
	.align		4
.L_54:
        /*003c*/ 	.byte	0x04, 0x11
        /*003e*/ 	.short	(.L_56 - .L_55)
	.align		4
.L_55:
        /*0040*/ 	.word	index@(_Z17computeHistKernelPiiS_ii)
        /*0044*/ 	.word	0x00000000


	//----- nvinfo : EIATTR_REGCOUNT
	.align		4
.L_56:
        /*0048*/ 	.byte	0x04, 0x2f
        /*004a*/ 	.short	(.L_58 - .L_57)
	.align		4
.L_57:
        /*004c*/ 	.word	index@(_Z13scanBlkKernelPiiS_)
        /*0050*/ 	.word	0x0000000c


	//----- nvinfo : EIATTR_FRAME_SIZE
	.align		4
.L_58:
        /*0054*/ 	.byte	0x04, 0x11
        /*0056*/ 	.short	(.L_60 - .L_59)
	.align		4
.L_59:
        /*0058*/ 	.word	index@(_Z13scanBlkKernelPiiS_)
        /*005c*/ 	.word	0x00000000


	//----- nvinfo : EIATTR_REGCOUNT
	.align		4
.L_60:
        /*0060*/ 	.byte	0x04, 0x2f
        /*0062*/ 	.short	(.L_62 - .L_61)
	.align		4
.L_61:
        /*0064*/ 	.word	index@(_Z13scatterKernelPiiS_S_S_i)
        /*0068*/ 	.word	0x00000017


	//----- nvinfo : EIATTR_FRAME_SIZE
	.align		4
.L_62:
        /*006c*/ 	.byte	0x04, 0x11
        /*006e*/ 	.short	(.L_64 - .L_63)
	.align		4
.L_63:
        /*0070*/ 	.word	index@(_Z13scatterKernelPiiS_S_S_i)
        /*0074*/ 	.word	0x00000000


	//----- nvinfo : EIATTR_REGCOUNT
	.align		4
.L_64:
        /*0078*/ 	.byte	0x04, 0x2f
        /*007a*/ 	.short	(.L_66 - .L_65)
	.align		4
.L_65:
        /*007c*/ 	.word	index@(_ZN3cub18CUB_300001_SM_10006detail11EmptyKernelIvEEvv)
        /*0080*/ 	.word	0x00000004


	//----- nvinfo : EIATTR_FRAME_SIZE
	.align		4
.L_66:
        /*0084*/ 	.byte	0x04, 0x11
        /*0086*/ 	.short	(.L_68 - .L_67)
	.align		4
.L_67:
        /*0088*/ 	.word	index@(_ZN3cub18CUB_300001_SM_10006detail11EmptyKernelIvEEvv)
        /*008c*/ 	.word	0x00000000


	//----- nvinfo : EIATTR_REGCOUNT
	.align		4
.L_68:
        /*0090*/ 	.byte	0x04, 0x2f
        /*0092*/ 	.short	(.L_70 - .L_69)
	.align		4
.L_69:
        /*0094*/ 	.word	index@(_ZN3cub18CUB_300001_SM_10006detail10radix_sort31DeviceRadixSortSingleTileKernelINS1_5radix10policy_hubIjNS0_8NullTypeEyE10Policy1000ELNS0_9SortOrderE0EjS6_yNS1_21identity_decomposer_tEEEvPKT1_PSB_PKT2_PSF_T3_iiT4_)
        /*0098*/ 	.word	0x0000007f


	//----- nvinfo : EIATTR_FRAME_SIZE
	.align		4
.L_70:
        /*009c*/ 	.byte	0x04, 0x11
        /*009e*/ 	.short	(.L_72 - .L_71)
	.align		4
.L_71:
        /*00a0*/ 	.word	index@(_ZN3cub18CUB_300001_SM_10006detail10radix_sort31DeviceRadixSortSingleTileKernelINS1_5radix10policy_hubIjNS0_8NullTypeEyE10Policy1000ELNS0_9SortOrderE0EjS6_yNS1_21identity_decomposer_tEEEvPKT1_PSB_PKT2_PSF_T3_iiT4_)
        /*00a4*/ 	.word	0x00000000


	//----- nvinfo : EIATTR_REGCOUNT
	.align		4
.L_72:
        /*00a8*/ 	.byte	0x04, 0x2f
        /*00aa*/ 	.short	(.L_74 - .L_73)
	.align		4
.L_73:
        /*00ac*/ 	.word	index@(_ZN3cub18CUB_300001_SM_10006detail10radix_sort30DeviceRadixSortHistogramKernelINS1_5radix10policy_hubIjNS0_8NullTypeEyE10Policy1000ELNS0_9SortOrderE0EjyNS1_21identity_decomposer_tEEEvPT2_PKT1_SB_iiT3_)
        /*00b0*/ 	.word	0x00000020


	//----- nvinfo : EIATTR_FRAME_SIZE
	.align		4
.L_74:
        /*00b4*/ 	.byte	0x04, 0x11
        /*00b6*/ 	.short	(.L_76 - .L_75)
	.align		4
.L_75:
        /*00b8*/ 	.word	index@(_ZN3cub18CUB_300001_SM_10006detail10radix_sort30DeviceRadixSortHistogramKernelINS1_5radix10policy_hubIjNS0_8NullTypeEyE10Policy1000ELNS0_9SortOrderE0EjyNS1_21identity_decomposer_tEEEvPT2_PKT1_SB_iiT3_)
        /*00bc*/ 	.word	0x00000000


	//----- nvinfo : EIATTR_REGCOUNT
	.align		4
.L_76:
        /*00c0*/ 	.byte	0x04, 0x2f
        /*00c2*/ 	.short	(.L_78 - .L_77)
	.align		4
.L_77:
        /*00c4*/ 	.word	index@(_ZN3cub18CUB_300001_SM_10006detail10radix_sort33DeviceRadixSortExclusiveSumKernelINS1_5radix10policy_hubIjNS0_8NullTypeEyE10Policy1000EyEEvPT0_)
        /*00c8*/ 	.word	0x00000020


	//----- nvinfo : EIATTR_FRAME_SIZE
	.align		4
.L_78:
        /*00cc*/ 	.byte	0x04, 0x11
        /*00ce*/ 	.short	(.L_80 - .L_79)
	.align		4
.L_79:
        /*00d0*/ 	.word	index@(_ZN3cub18CUB_300001_SM_10006detail10radix_sort33DeviceRadixSortExclusiveSumKernelINS1_5radix10policy_hubIjNS0_8NullTypeEyE10Policy1000EyEEvPT0_)
        /*00d4*/ 	.word	0x00000000


	//----- nvinfo : EIATTR_REGCOUNT
	.align		4
.L_80:
        /*00d8*/ 	.byte	0x04, 0x2f
        /*00da*/ 	.short	(.L_82 - .L_81)
	.align		4
.L_81:
        /*00dc*/ 	.word	index@(_ZN3cub18CUB_300001_SM_10006detail10radix_sort29DeviceRadixSortOnesweepKernelINS1_5radix10policy_hubIjNS0_8NullTypeEyE10Policy1000ELNS0_9SortOrderE0EjS6_yiiNS1_21identity_decomposer_tEEEvPT5_SC_PT3_PKSD_PT1_PKSH_PT2_PKSL_T4_iiT6_)
        /*00e0*/ 	.word	0x00000050


	//----- nvinfo : EIATTR_FRAME_SIZE
	.align		4
.L_82:
        /*00e4*/ 	.byte	0x04, 0x11
        /*00e6*/ 	.short	(.L_84 - .L_83)
	.align		4
.L_83:
        /*00e8*/ 	.word	index@(_ZN3cub18CUB_300001_SM_10006detail10radix_sort29DeviceRadixSortOnesweepKernelINS1_5radix10policy_hubIjNS0_8NullTypeEyE10Policy1000ELNS0_9SortOrderE0EjS6_yiiNS1_21identity_decomposer_tEEEvPT5_SC_PT3_PKSD_PT1_PKSH_PT2_PKSL_T4_iiT6_)
        /*00ec*/ 	.word	0x00000010


	//----- nvinfo : EIATTR_MIN_STACK_SIZE
	.align		4
.L_84:
        /*00f0*/ 	.byte	0x04, 0x12
        /*00f2*/ 	.short	(.L_86 - .L_85)
	.align		4
.L_85:
        /*00f4*/ 	.word	index@(_ZN3cub18CUB_300001_SM_10006detail10radix_sort29DeviceRadixSortOnesweepKernelINS1_5radix10policy_hubIjNS0_8NullTypeEyE10Policy1000ELNS0_9SortOrderE0EjS6_yiiNS1_21identity_decomposer_tEEEvPT5_SC_PT3_PKSD_PT1_PKSH_PT2_PKSL_T4_iiT6_)
        /*00f8*/ 	.word	0x00000010


	//----- nvinfo : EIATTR_MIN_STACK_SIZE
	.align		4
.L_86:
        /*00fc*/ 	.byte	0x04, 0x12
        /*00fe*/ 	.short	(.L_88 - .L_87)
	.align		4
.L_87:
        /*0100*/ 	.word	index@(_ZN3cub18CUB_300001_SM_10006detail10radix_sort33DeviceRadixSortExclusiveSumKernelINS1_5radix10policy_hubIjNS0_8NullTypeEyE10Policy1000EyEEvPT0_)
        /*0104*/ 	.word	0x00000000


	//----- nvinfo : EIATTR_MIN_STACK_SIZE
	.align		4
.L_88:
        /*0108*/ 	.byte	0x04, 0x12
        /*010a*/ 	.short	(.L_90 - .L_89)
	.align		4
.L_89:
        /*010c*/ 	.word	index@(_ZN3cub18CUB_300001_SM_10006detail10radix_sort30DeviceRadixSortHistogramKernelINS1_5radix10policy_hubIjNS0_8NullTypeEyE10Policy1000ELNS0_9SortOrderE0EjyNS1_21identity_decomposer_tEEEvPT2_PKT1_SB_iiT3_)
        /*0110*/ 	.word	0x00000000


	//----- nvinfo : EIATTR_MIN_STACK_SIZE
	.align		4
.L_90:
        /*0114*/ 	.byte	0x04, 0x12
        /*0116*/ 	.short	(.L_92 - .L_91)
	.align		4
.L_91:
        /*0118*/ 	.word	index@(_ZN3cub18CUB_300001_SM_10006detail10radix_sort31DeviceRadixSortSingleTileKernelINS1_5radix10policy_hubIjNS0_8NullTypeEyE10Policy1000ELNS0_9SortOrderE0EjS6_yNS1_21identity_decomposer_tEEEvPKT1_PSB_PKT2_PSF_T3_iiT4_)
        /*011c*/ 	.word	0x00000000


	//----- nvinfo : EIATTR_MIN_STACK_SIZE
	.align		4
.L_92:
        /*0120*/ 	.byte	0x04, 0x12
        /*0122*/ 	.short	(.L_94 - .L_93)
	.align		4
.L_93:
        /*0124*/ 	.word	index@(_ZN3cub18CUB_300001_SM_10006detail11EmptyKernelIvEEvv)
        /*0128*/ 	.word	0x00000000


	//----- nvinfo : EIATTR_MIN_STACK_SIZE
	.align		4
.L_94:
        /*012c*/ 	.byte	0x04, 0x12
        /*012e*/ 	.short	(.L_96 - .L_95)
	.align		4
.L_95:
        /*0130*/ 	.word	index@(_Z13scatterKernelPiiS_S_S_i)
        /*0134*/ 	.word	0x00000000


	//----- nvinfo : EIATTR_MIN_STACK_SIZE
	.align		4
.L_96:
        /*0138*/ 	.byte	0x04, 0x12
        /*013a*/ 	.short	(.L_98 - .L_97)
	.align		4
.L_97:
        /*013c*/ 	.word	index@(_Z13scanBlkKernelPiiS_)
        /*0140*/ 	.word	0x00000000


	//----- nvinfo : EIATTR_MIN_STACK_SIZE
	.align		4
.L_98:
        /*0144*/ 	.byte	0x04, 0x12
        /*0146*/ 	.short	(.L_100 - .L_99)
	.align		4
.L_99:
        /*0148*/ 	.word	index@(_Z17computeHistKernelPiiS_ii)
        /*014c*/ 	.word	0x00000000


	//----- nvinfo : EIATTR_MIN_STACK_SIZE
	.align		4
.L_100:
        /*0150*/ 	.byte	0x04, 0x12
        /*0152*/ 	.short	(.L_102 - .L_101)
	.align		4
.L_101:
        /*0154*/ 	.word	index@(_Z8sortBlk2PiiS_iii)
        /*0158*/ 	.word	0x00000000


	//----- nvinfo : EIATTR_MIN_STACK_SIZE
	.align		4
.L_102:
        /*015c*/ 	.byte	0x04, 0x12
        /*015e*/ 	.short	(.L_104 - .L_103)
	.align		4
.L_103:
        /*0160*/ 	.word	index@(_Z7sortBlkPiiS_ii)
        /*0164*/ 	.word	0x00000000
.L_104:


//--------------------- .nv.compat                --------------------------
	.section	.nv.compat,"",@"SHT_CUDA_COMPAT_INFO"
	.align	4
        /*0000*/ 	.byte	0x02, 0x09, 0x00, 0x00, 0x02, 0x02, 0x01, 0x00, 0x02, 0x05, 0x05, 0x00, 0x03, 0x07, 0x01, 0x01
        /*0010*/ 	.byte	0x02, 0x03, 0x00, 0x00, 0x02, 0x06, 0x01, 0x00, 0x04, 0x0b, 0x08, 0x00, 0x09, 0x00, 0x00, 0x00
        /*0020*/ 	.byte	0x00, 0x00, 0x00, 0x00


//--------------------- .nv.info._ZN3cub18CUB_300001_SM_10006detail10radix_sort29DeviceRadixSortOnesweepKernelINS1_5radix10policy_hubIjNS0_8NullTypeEyE10Policy1000ELNS0_9SortOrderE0EjS6_yiiNS1_21identity_decomposer_tEEEvPT5_SC_PT3_PKSD_PT1_PKSH_PT2_PKSL_T4_iiT6_ --------------------------
	.section	.nv.info._ZN3cub18CUB_300001_SM_10006detail10radix_sort29DeviceRadixSortOnesweepKernelINS1_5radix10policy_hubIjNS0_8NullTypeEyE10Policy1000ELNS0_9SortOrderE0EjS6_yiiNS1_21identity_decomposer_tEEEvPT5_SC_PT3_PKSD_PT1_PKSH_PT2_PKSL_T4_iiT6_,"",@"SHT_CUDA_INFO"
	.sectionflags	@""
	.align	4


	//----- nvinfo : EIATTR_CUDA_API_VERSION
	.align		4
        /*0000*/ 	.byte	0x04, 0x37
        /*0002*/ 	.short	(.L_106 - .L_105)
.L_105:
        /*0004*/ 	.word	0x00000082


	//----- nvinfo : EIATTR_KPARAM_INFO
	.align		4
.L_106:
        /*0008*/ 	.byte	0x04, 0x17
        /*000a*/ 	.short	(.L_108 - .L_107)
.L_107:
        /*000c*/ 	.word	0x00000000
        /*0010*/ 	.short	0x000b
        /*0012*/ 	.short	0x004c
        /*0014*/ 	.byte	0x00, 0xf0, 0x05, 0x00


	//----- nvinfo : EIATTR_KPARAM_INFO
	.align		4
.L_108:
        /*0018*/ 	.byte	0x04, 0x17
        /*001a*/ 	.short	(.L_110 - .L_109)
.L_109:
        /*001c*/ 	.word	0x00000000
        /*0020*/ 	.short	0x000a
        /*0022*/ 	.short	0x0048
        /*0024*/ 	.byte	0x00, 0xf0, 0x11, 0x00


	//----- nvinfo : EIATTR_KPARAM_INFO
	.align		4
.L_110:
        /*0028*/ 	.byte	0x04, 0x17
        /*002a*/ 	.short	(.L_112 - .L_111)
.L_111:
        /*002c*/ 	.word	0x00000000
        /*0030*/ 	.short	0x0009
        /*0032*/ 	.short	0x0044
        /*0034*/ 	.byte	0x00, 0xf0, 0x11, 0x00


	//----- nvinfo : EIATTR_KPARAM_INFO
	.align		4
.L_112:
        /*0038*/ 	.byte	0x04, 0x17
        /*003a*/ 	.short	(.L_114 - .L_113)
.L_113:
        /*003c*/ 	.word	0x00000000
        /*0040*/ 	.short	0x0008
        /*0042*/ 	.short	0x0040
        /*0044*/ 	.byte	0x00, 0xf0, 0x11, 0x00


	//----- nvinfo : EIATTR_KPARAM_INFO
	.align		4
.L_114:
        /*0048*/ 	.byte	0x04, 0x17
        /*004a*/ 	.short	(.L_116 - .L_115)
.L_115:
        /*004c*/ 	.word	0x00000000
        /*0050*/ 	.short	0x0007
        /*0052*/ 	.short	0x0038
        /*0054*/ 	.byte	0x00, 0xf5, 0x21, 0x00


	//----- nvinfo : EIATTR_KPARAM_INFO
	.align		4
.L_116:
        /*0058*/ 	.byte	0x04, 0x17
        /*005a*/ 	.short	(.L_118 - .L_117)
.L_117:
        /*005c*/ 	.word	0x00000000
        /*0060*/ 	.short	0x0006
        /*0062*/ 	.short	0x0030
        /*0064*/ 	.byte	0x00, 0xf5, 0x21, 0x00


	//----- nvinfo : EIATTR_KPARAM_INFO
	.align		4
.L_118:
        /*0068*/ 	.byte	0x04, 0x17
        /*006a*/ 	.short	(.L_120 - .L_119)
.L_119:
        /*006c*/ 	.word	0x00000000
        /*0070*/ 	.short	0x0005
        /*0072*/ 	.short	0x0028
        /*0074*/ 	.byte	0x00, 0xf5, 0x21, 0x00


	//----- nvinfo : EIATTR_KPARAM_INFO
	.align		4
.L_120:
        /*0078*/ 	.byte	0x04, 0x17
        /*007a*/ 	.short	(.L_122 - .L_121)
.L_121:
        /*007c*/ 	.word	0x00000000
        /*0080*/ 	.short	0x0004
        /*0082*/ 	.short	0x0020
        /*0084*/ 	.byte	0x00, 0xf5, 0x21, 0x00


	//----- nvinfo : EIATTR_KPARAM_INFO
	.align		4
.L_122:
        /*0088*/ 	.byte	0x04, 0x17
        /*008a*/ 	.short	(.L_124 - .L_123)
.L_123:
        /*008c*/ 	.word	0x00000000
        /*0090*/ 	.short	0x0003
        /*0092*/ 	.short	0x0018
        /*0094*/ 	.byte	0x00, 0xf5, 0x21, 0x00


	//----- nvinfo : EIATTR_KPARAM_INFO
	.align		4
.L_124:
        /*0098*/ 	.byte	0x04, 0x17
        /*009a*/ 	.short	(.L_126 - .L_125)
.L_125:
        /*009c*/ 	.word	0x00000000
        /*00a0*/ 	.short	0x0002
        /*00a2*/ 	.short	0x0010
        /*00a4*/ 	.byte	0x00, 0xf5, 0x21, 0x00


	//----- nvinfo : EIATTR_KPARAM_INFO
	.align		4
.L_126:
        /*00a8*/ 	.byte	0x04, 0x17
        /*00aa*/ 	.short	(.L_128 - .L_127)
.L_127:
        /*00ac*/ 	.word	0x00000000
        /*00b0*/ 	.short	0x0001
        /*00b2*/ 	.short	0x0008
        /*00b4*/ 	.byte	0x00, 0xf5, 0x21, 0x00


	//----- nvinfo : EIATTR_KPARAM_INFO
	.align		4
.L_128:
        /*00b8*/ 	.byte	0x04, 0x17
        /*00ba*/ 	.short	(.L_130 - .L_129)
.L_129:
        /*00bc*/ 	.word	0x00000000
        /*00c0*/ 	.short	0x0000
        /*00c2*/ 	.short	0x0000
        /*00c4*/ 	.byte	0x00, 0xf5, 0x21, 0x00


	//----- nvinfo : EIATTR_SPARSE_MMA_MASK
	.align		4
.L_130:
        /*00c8*/ 	.byte	0x03, 0x50
        /*00ca*/ 	.short	0x0000


	//----- nvinfo : EIATTR_MAXREG_COUNT
	.align		4
        /*00cc*/ 	.byte	0x03, 0x1b
        /*00ce*/ 	.short	0x00a8


	//----- nvinfo : EIATTR_NUM_BARRIERS
	.align		4
        /*00d0*/ 	.byte	0x02, 0x4c
        /*00d2*/ 	.byte	0x01
	.zero		1


	//----- nvinfo : EIATTR_ANNOTATIONS
	.align		4
        /*00d4*/ 	.byte	0x04, 0x55
        /*00d6*/ 	.short	(.L_132 - .L_131)


	//   ....[0]....
.L_131:
        /*00d8*/ 	.word	0x00000001
        /*00dc*/ 	.byte	0x40, 0x0e, 0x00, 0x00, 0x01, 0x00, 0x00, 0x00, 0x20, 0x10, 0x00, 0x00, 0x01, 0x00, 0x00, 0x00
        /*00ec*/ 	.byte	0xa0, 0x10, 0x00, 0x00, 0x01, 0x00, 0x00, 0x00, 0x00, 0x25, 0x00, 0x00, 0x01, 0x00, 0x00, 0x00
        /*00fc*/ 	.byte	0xc0, 0x39, 0x00, 0x00, 0x01, 0x00, 0x00, 0x00, 0x00, 0x3c, 0x00, 0x00, 0x01, 0x00, 0x00, 0x00
        /*010c*/ 	.byte	0x20, 0x52, 0x00, 0x00


	//----- nvinfo : EIATTR_MERCURY_ISA_VERSION
	.align		4
.L_132:
        /*0110*/ 	.byte	0x03, 0x5f
        /*0112*/ 	.short	0x0101


	//----- nvinfo : EIATTR_COOP_GROUP_MASK_REGIDS
	.align		4
        /*0114*/ 	.byte	0x04, 0x29
        /*0116*/ 	.short	(.L_134 - .L_133)


	//   ....[0]....
.L_133:
        /*0118*/ 	.word	0xffffffff


	//   ....[1]....
        /*011c*/ 	.word	0x05000000


	//   ....[2]....
        /*0120*/ 	.word	0xffffffff


	//   ....[3]....
        /*0124*/ 	.word	0xffffffff


	//   ....[4]....
        /*0128*/ 	.word	0xffffffff


	//   ....[5]....
        /*012c*/ 	.word	0xffffffff


	//   ....[6]....
        /*0130*/ 	.word	0xffffffff


	//   ....[7]....
        /*0134*/ 	.word	0xffffffff


	//   ....[8]....
        /*0138*/ 	.word	0xffffffff


	//   ....[9]....
        /*013c*/ 	.word	0xffffffff


	//   ....[10]....
        /*0140*/ 	.word	0xffffffff


	//   ....[11]....
        /*0144*/ 	.word	0xffffffff


	//   ....[12]....
        /*0148*/ 	.word	0xffffffff


	//   ....[13]....
        /*014c*/ 	.word	0xffffffff


	//   ....[14]....
        /*0150*/ 	.word	0xffffffff


	//   ....[15]....
        /*0154*/ 	.word	0xffffffff


	//   ....[16]....
        /*0158*/ 	.word	0xffffffff


	//   ....[17]....
        /*015c*/ 	.word	0xffffffff


	//   ....[18]....
        /*0160*/ 	.word	0xffffffff


	//   ....[19]....
        /*0164*/ 	.word	0xffffffff


	//   ....[20]....
        /*0168*/ 	.word	0xffffffff


	//   ....[21]....
        /*016c*/ 	.word	0xffffffff


	//   ....[22]....
        /*0170*/ 	.word	0xffffffff


	//   ....[23]....
        /*0174*/ 	.word	0xffffffff


	//   ....[24]....
        /*0178*/ 	.word	0xffffffff


	//   ....[25]....
        /*017c*/ 	.word	0xffffffff


	//   ....[26]....
        /*0180*/ 	.word	0xffffffff


	//   ....[27]....
        /*0184*/ 	.word	0xffffffff


	//   ....[28]....
        /*0188*/ 	.word	0xffffffff


	//   ....[29]....
        /*018c*/ 	.word	0xffffffff


	//   ....[30]....
        /*0190*/ 	.word	0xffffffff


	//   ....[31]....
        /*0194*/ 	.word	0xffffffff


	//   ....[32]....
        /*0198*/ 	.word	0xffffffff


	//   ....[33]....
        /*019c*/ 	.word	0xffffffff


	//   ....[34]....
        /*01a0*/ 	.word	0xffffffff


	//   ....[35]....
        /*01a4*/ 	.word	0xffffffff


	//   ....[36]....
        /*01a8*/ 	.word	0xffffffff


	//   ....[37]....
        /*01ac*/ 	.word	0xffffffff


	//   ....[38]....
        /*01b0*/ 	.word	0xffffffff


	//   ....[39]....
        /*01b4*/ 	.word	0xffffffff


	//   ....[40]....
        /*01b8*/ 	.word	0xffffffff


	//   ....[41]....
        /*01bc*/ 	.word	0xffffffff


	//   ....[42]....
        /*01c0*/ 	.word	0xffffffff


	//   ....[43]....
        /*01c4*/ 	.word	0xffffffff


	//   ....[44]....
        /*01c8*/ 	.word	0xffffffff


	//   ....[45]....
        /*01cc*/ 	.word	0xffffffff


	//   ....[46]....
        /*01d0*/ 	.word	0xffffffff


	//   ....[47]....
        /*01d4*/ 	.word	0xffffffff


	//   ....[48]....
        /*01d8*/ 	.word	0xffffffff


	//   ....[49]....
        /*01dc*/ 	.word	0xffffffff


	//   ....[50]....
        /*01e0*/ 	.word	0xffffffff


	//   ....[51]....
        /*01e4*/ 	.word	0xffffffff


	//   ....[52]....
        /*01e8*/ 	.word	0xffffffff


	//   ....[53]....
        /*01ec*/ 	.word	0xffffffff


	//   ....[54]....
        /*01f0*/ 	.word	0xffffffff


	//   ....[55]....
        /*01f4*/ 	.word	0xffffffff


	//   ....[56]....
        /*01f8*/ 	.word	0xffffffff


	//   ....[57]....
        /*01fc*/ 	.word	0xffffffff


	//   ....[58]....
        /*0200*/ 	.word	0xffffffff


	//   ....[59]....
        /*0204*/ 	.word	0xffffffff


	//   ....[60]....
        /*0208*/ 	.word	0xffffffff


	//   ....[61]....
        /*020c*/ 	.word	0xffffffff


	//   ....[62]....
        /*0210*/ 	.word	0xffffffff


	//   ....[63]....
        /*0214*/ 	.word	0xffffffff


	//   ....[64]....
        /*0218*/ 	.word	0xffffffff


	//   ....[65]....
        /*021c*/ 	.word	0xffffffff


	//   ....[66]....
        /*0220*/ 	.word	0xffffffff


	//   ....[67]....
        /*0224*/ 	.word	0xffffffff


	//   ....[68]....
        /*0228*/ 	.word	0xffffffff


	//   ....[69]....
        /*022c*/ 	.word	0xffffffff


	//   ....[70]....
        /*0230*/ 	.word	0xffffffff


	//   ....[71]....
        /*0234*/ 	.word	0xffffffff


	//   ....[72]....
        /*0238*/ 	.word	0xffffffff


	//   ....[73]....
        /*023c*/ 	.word	0xffffffff


	//   ....[74]....
        /*0240*/ 	.word	0xffffffff


	//   ....[75]....
        /*0244*/ 	.word	0xffffffff


	//   ....[76]....
        /*0248*/ 	.word	0xffffffff


	//   ....[77]....
        /*024c*/ 	.word	0xffffffff


	//   ....[78]....
        /*0250*/ 	.word	0xffffffff


	//   ....[79]....
        /*0254*/ 	.word	0xffffffff


	//   ....[80]....
        /*0258*/ 	.word	0xffffffff


	//   ....[81]....
        /*025c*/ 	.word	0xffffffff


	//   ....[82]....
        /*0260*/ 	.word	0xffffffff


	//   ....[83]....
        /*0264*/ 	.word	0xffffffff


	//   ....[84]....
        /*0268*/ 	.word	0xffffffff


	//   ....[85]....
        /*026c*/ 	.word	0xffffffff


	//   ....[86]....
        /*0270*/ 	.word	0xffffffff


	//   ....[87]....
        /*0274*/ 	.word	0xffffffff


	//   ....[88]....
        /*0278*/ 	.word	0xffffffff


	//   ....[89]....
        /*027c*/ 	.word	0xffffffff


	//   ....[90]....
        /*0280*/ 	.word	0xffffffff


	//   ....[91]....
        /*0284*/ 	.word	0xffffffff


	//   ....[92]....
        /*0288*/ 	.word	0xffffffff


	//   ....[93]....
        /*028c*/ 	.word	0xffffffff


	//   ....[94]....
        /*0290*/ 	.word	0xffffffff


	//   ....[95]....
        /*0294*/ 	.word	0xffffffff


	//   ....[96]....
        /*0298*/ 	.word	0xffffffff


	//   ....[97]....
        /*029c*/ 	.word	0xffffffff


	//   ....[98]....
        /*02a0*/ 	.word	0xffffffff


	//   ....[99]....
        /*02a4*/ 	.word	0xffffffff


	//   ....[100]....
        /*02a8*/ 	.word	0xffffffff


	//   ....[101]....
        /*02ac*/ 	.word	0xffffffff


	//   ....[102]....
        /*02b0*/ 	.word	0xffffffff


	//   ....[103]....
        /*02b4*/ 	.word	0xffffffff


	//   ....[104]....
        /*02b8*/ 	.word	0xffffffff


	//   ....[105]....
        /*02bc*/ 	.word	0xffffffff


	//   ....[106]....
        /*02c0*/ 	.word	0xffffffff


	//   ....[107]....
        /*02c4*/ 	.word	0xffffffff


	//   ....[108]....
        /*02c8*/ 	.word	0xffffffff


	//   ....[109]....
        /*02cc*/ 	.word	0xffffffff


	//   ....[110]....
        /*02d0*/ 	.word	0xffffffff


	//   ....[111]....
        /*02d4*/ 	.word	0xffffffff


	//   ....[112]....
        /*02d8*/ 	.word	0xffffffff


	//   ....[113]....
        /*02dc*/ 	.word	0xffffffff


	//   ....[114]....
        /*02e0*/ 	.word	0xffffffff


	//   ....[115]....
        /*02e4*/ 	.word	0xffffffff


	//   ....[116]....
        /*02e8*/ 	.word	0xffffffff


	//   ....[117]....
        /*02ec*/ 	.word	0xffffffff


	//   ....[118]....
        /*02f0*/ 	.word	0xffffffff


	//   ....[119]....
        /*02f4*/ 	.word	0xffffffff


	//   ....[120]....
        /*02f8*/ 	.word	0xffffffff


	//   ....[121]....
        /*02fc*/ 	.word	0xffffffff


	//   ....[122]....
        /*0300*/ 	.word	0xffffffff


	//   ....[123]....
        /*0304*/ 	.word	0xffffffff


	//   ....[124]....
        /*0308*/ 	.word	0xffffffff


	//   ....[125]....
        /*030c*/ 	.word	0xffffffff


	//   ....[126]....
        /*0310*/ 	.word	0xffffffff


	//   ....[127]....
        /*0314*/ 	.word	0xffffffff


	//   ....[128]....
        /*0318*/ 	.word	0xffffffff


	//   ....[129]....
        /*031c*/ 	.word	0xffffffff


	//   ....[130]....
        /*0320*/ 	.word	0xffffffff


	//   ....[131]....
        /*0324*/ 	.word	0xffffffff


	//   ....[132]....
        /*0328*/ 	.word	0xffffffff


	//   ....[133]....
        /*032c*/ 	.word	0xffffffff


	//   ....[134]....
        /*0330*/ 	.word	0xffffffff


	//   ....[135]....
        /*0334*/ 	.word	0xffffffff


	//   ....[136]....
        /*0338*/ 	.word	0xffffffff


	//   ....[137]....
        /*033c*/ 	.word	0xffffffff


	//   ....[138]....
        /*0340*/ 	.word	0xffffffff


	//   ....[139]....
        /*0344*/ 	.word	0xffffffff


	//   ....[140]....
        /*0348*/ 	.word	0xffffffff


	//   ....[141]....
        /*034c*/ 	.word	0xffffffff


	//   ....[142]....
        /*0350*/ 	.word	0xffffffff


	//   ....[143]....
        /*0354*/ 	.word	0xffffffff


	//   ....[144]....
        /*0358*/ 	.word	0xffffffff


	//   ....[145]....
        /*035c*/ 	.word	0xffffffff


	//   ....[146]....
        /*0360*/ 	.word	0xffffffff


	//   ....[147]....
        /*0364*/ 	.word	0xffffffff


	//   ....[148]....
        /*0368*/ 	.word	0xffffffff


	//   ....[149]....
        /*036c*/ 	.word	0xffffffff


	//   ....[150]....
        /*0370*/ 	.word	0xffffffff


	//   ....[151]....
        /*0374*/ 	.word	0xffffffff


	//   ....[152]....
        /*0378*/ 	.word	0xffffffff


	//   ....[153]....
        /*037c*/ 	.word	0xffffffff


	//   ....[154]....
        /*0380*/ 	.word	0xffffffff


	//   ....[155]....
        /*0384*/ 	.word	0xffffffff


	//   ....[156]....
        /*0388*/ 	.word	0xffffffff


	//   ....[157]....
        /*038c*/ 	.word	0xffffffff


	//   ....[158]....
        /*0390*/ 	.word	0xffffffff


	//   ....[159]....
        /*0394*/ 	.word	0xffffffff


	//   ....[160]....
        /*0398*/ 	.word	0xffffffff


	//   ....[161]....
        /*039c*/ 	.word	0xffffffff


	//   ....[162]....
        /*03a0*/ 	.word	0xffffffff


	//   ....[163]....
        /*03a4*/ 	.word	0xffffffff


	//   ....[164]....
        /*03a8*/ 	.word	0xffffffff


	//   ....[165]....
        /*03ac*/ 	.word	0xffffffff


	//   ....[166]....
        /*03b0*/ 	.word	0xffffffff


	//   ....[167]....
        /*03b4*/ 	.word	0xffffffff


	//   ....[168]....
        /*03b8*/ 	.word	0xffffffff


	//   ....[169]....
        /*03bc*/ 	.word	0xffffffff


	//   ....[170]....
        /*03c0*/ 	.word	0xffffffff


	//   ....[171]....
        /*03c4*/ 	.word	0xffffffff


	//   ....[172]....
        /*03c8*/ 	.word	0xffffffff


	//   ....[173]....
        /*03cc*/ 	.word	0xffffffff


	//   ....[174]....
        /*03d0*/ 	.word	0xffffffff


	//   ....[175]....
        /*03d4*/ 	.word	0xffffffff


	//   ....[176]....
        /*03d8*/ 	.word	0xffffffff


	//   ....[177]....
        /*03dc*/ 	.word	0xffffffff


	//   ....[178]....
        /*03e0*/ 	.word	0x05000002


	//   ....[179]....
        /*03e4*/ 	.word	0xffffffff


	//   ....[180]....
        /*03e8*/ 	.word	0xffffffff


	//   ....[181]....
        /*03ec*/ 	.word	0xffffffff


	//   ....[182]....
        /*03f0*/ 	.word	0xffffffff


	//   ....[183]....
        /*03f4*/ 	.word	0xffffffff


	//   ....[184]....
        /*03f8*/ 	.word	0xffffffff


	//   ....[185]....
        /*03fc*/ 	.word	0xffffffff


	//   ....[186]....
        /*0400*/ 	.word	0xffffffff


	//   ....[187]....
        /*0404*/ 	.word	0xffffffff


	//   ....[188]....
        /*0408*/ 	.word	0xffffffff


	//   ....[189]....
        /*040c*/ 	.word	0xffffffff


	//   ....[190]....
        /*0410*/ 	.word	0xffffffff


	//   ....[191]....
        /*0414*/ 	.word	0xffffffff


	//   ....[192]....
        /*0418*/ 	.word	0xffffffff


	//   ....[193]....
        /*041c*/ 	.word	0xffffffff


	//   ....[194]....
        /*0420*/ 	.word	0xffffffff


	//   ....[195]....
        /*0424*/ 	.word	0xffffffff


	//   ....[196]....
        /*0428*/ 	.word	0xffffffff


	//   ....[197]....
        /*042c*/ 	.word	0xffffffff


	//   ....[198]....
        /*0430*/ 	.word	0xffffffff


	//   ....[199]....
        /*0434*/ 	.word	0xffffffff


	//   ....[200]....
        /*0438*/ 	.word	0xffffffff


	//   ....[201]....
        /*043c*/ 	.word	0xffffffff


	//   ....[202]....
        /*0440*/ 	.word	0xffffffff


	//   ....[203]....
        /*0444*/ 	.word	0xffffffff


	//   ....[204]....
        /*0448*/ 	.word	0xffffffff


	//   ....[205]....
        /*044c*/ 	.word	0xffffffff


	//   ....[206]....
        /*0450*/ 	.word	0xffffffff


	//   ....[207]....
        /*0454*/ 	.word	0xffffffff


	//   ....[208]....
        /*0458*/ 	.word	0xffffffff


	//   ....[209]....
        /*045c*/ 	.word	0xffffffff


	//   ....[210]....
        /*0460*/ 	.word	0xffffffff


	//   ....[211]....
        /*0464*/ 	.word	0xffffffff


	//   ....[212]....
        /*0468*/ 	.word	0xffffffff


	//   ....[213]....
        /*046c*/ 	.word	0xffffffff


	//   ....[214]....
        /*0470*/ 	.word	0xffffffff


	//   ....[215]....
        /*0474*/ 	.word	0xffffffff


	//   ....[216]....
        /*0478*/ 	.word	0xffffffff


	//   ....[217]....
        /*047c*/ 	.word	0x0500004c


	//   ....[218]....
        /*0480*/ 	.word	0x0500004c


	//   ....[219]....
        /*0484*/ 	.word	0x0500004c


	//   ....[220]....
        /*0488*/ 	.word	0x0500004c


	//   ....[221]....
        /*048c*/ 	.word	0x0500004c


	//----- nvinfo : EIATTR_COOP_GROUP_INSTR_OFFSETS
	.align		4
.L_134:
        /*0490*/ 	.byte	0x04, 0x28
        /*0492*/ 	.short	(.L_136 - .L_135)


	//   ....[0]....
.L_135:
        /*0494*/ 	.word	0x00000f20


	//   ....[1]....
        /*0498*/ 	.word	0x00001870


	//   ....[2]....
        /*049c*/ 	.word	0x000022e0


	//   ....[3]....
        /*04a0*/ 	.word	0x00002300


	//   ....[4]....
        /*04a4*/ 	.word	0x00002320


	//   ....[5]....
        /*04a8*/ 	.word	0x00002340


	//   ....[6]....
        /*04ac*/ 	.word	0x00002360


	//   ....[7]....
        /*04b0*/ 	.word	0x00002850


	//   ....[8]....
        /*04b4*/ 	.word	0x00002860


	//   ....[9]....
        /*04b8*/ 	.word	0x00002880


	//   ....[10]....
        /*04bc*/ 	.word	0x000028a0


	//   ....[11]....
        /*04c0*/ 	.word	0x000028f0


	//   ....[12]....
        /*04c4*/ 	.word	0x00002920


	//   ....[13]....
        /*04c8*/ 	.word	0x00002960


	//   ....[14]....
        /*04cc*/ 	.word	0x000029a0


	//   ....[15]....
        /*04d0*/ 	.word	0x00002a70


	//   ....[16]....
        /*04d4*/ 	.word	0x00002ad0


	//   ....[17]....
        /*04d8*/ 	.word	0x00002ae0


	//   ....[18]....
        /*04dc*/ 	.word	0x00002b10


	//   ....[19]....
        /*04e0*/ 	.word	0x00002b40


	//   ....[20]....
        /*04e4*/ 	.word	0x00002b80


	//   ....[21]....
        /*04e8*/ 	.word	0x00002ba0


	//   ....[22]....
        /*04ec*/ 	.word	0x00002be0


	//   ....[23]....
        /*04f0*/ 	.word	0x00002c00


	//   ....[24]....
        /*04f4*/ 	.word	0x00002ce0


	//   ....[25]....
        /*04f8*/ 	.word	0x00002cf0


	//   ....[26]....
        /*04fc*/ 	.word	0x00002d20


	//   ....[27]....
        /*0500*/ 	.word	0x00002d50


	//   ....[28]....
        /*0504*/ 	.word	0x00002d90


	//   ....[29]....
        /*0508*/ 	.word	0x00002db0


	//   ....[30]....
        /*050c*/ 	.word	0x00002df0


	//   ....[31]....
        /*0510*/ 	.word	0x00002e10


	//   ....[32]....
        /*0514*/ 	.word	0x00002e70


	//   ....[33]....
        /*0518*/ 	.word	0x00002f00


	//   ....[34]....
        /*051c*/ 	.word	0x00002f20


	//   ....[35]....
        /*0520*/ 	.word	0x00002f30


	//   ....[36]....
        /*0524*/ 	.word	0x00002f60


	//   ....[37]....
        /*0528*/ 	.word	0x00002f90


	//   ....[38]....
        /*052c*/ 	.word	0x00002fd0


	//   ....[39]....
        /*0530*/ 	.word	0x00002ff0


	//   ....[40]....
        /*0534*/ 	.word	0x00003030


	//   ....[41]....
        /*0538*/ 	.word	0x00003050


	//   ....[42]....
        /*053c*/ 	.word	0x00003130


	//   ....[43]....
        /*0540*/ 	.word	0x00003160


	//   ....[44]....
        /*0544*/ 	.word	0x00003170


	//   ....[45]....
        /*0548*/ 	.word	0x000031a0


	//   ....[46]....
        /*054c*/ 	.word	0x000031d0


	//   ....[47]....
        /*0550*/ 	.word	0x00003210


	//   ....[48]....
        /*0554*/ 	.word	0x00003230


	//   ....[49]....
        /*0558*/ 	.word	0x00003270


	//   ....[50]....
        /*055c*/ 	.word	0x00003290


	//   ....[51]....
        /*0560*/ 	.word	0x00003360


	//   ....[52]....
        /*0564*/ 	.word	0x00003380


	//   ....[53]....
        /*0568*/ 	.word	0x00003390


	//   ....[54]....
        /*056c*/ 	.word	0x000033c0


	//   ....[55]....
        /*0570*/ 	.word	0x000033f0


	//   ....[56]....
        /*0574*/ 	.word	0x00003430


	//   ....[57]....
        /*0578*/ 	.word	0x00003450


	//   ....[58]....
        /*057c*/ 	.word	0x00003490


	//   ....[59]....
        /*0580*/ 	.word	0x000034b0


	//   ....[60]....
        /*0584*/ 	.word	0x00003590


	//   ....[61]....
        /*0588*/ 	.word	0x000035b0


	//   ....[62]....
        /*058c*/ 	.word	0x000035c0


	//   ....[63]....
        /*0590*/ 	.word	0x000035f0


	//   ....[64]....
        /*0594*/ 	.word	0x00003620


	//   ....[65]....
        /*0598*/ 	.word	0x00003670


	//   ....[66]....
        /*059c*/ 	.word	0x00003690


	//   ....[67]....
        /*05a0*/ 	.word	0x000036d0


	//   ....[68]....
        /*05a4*/ 	.word	0x000036f0


	//   ....[69]....
        /*05a8*/ 	.word	0x000037c0


	//   ....[70]....
        /*05ac*/ 	.word	0x000037e0


	//   ....[71]....
        /*05b0*/ 	.word	0x000037f0


	//   ....[72]....
        /*05b4*/ 	.word	0x00003820


	//   ....[73]....
        /*05b8*/ 	.word	0x00003850


	//   ....[74]....
        /*05bc*/ 	.word	0x00003890


	//   ....[75]....
        /*05c0*/ 	.word	0x000038b0


	//   ....[76]....
        /*05c4*/ 	.word	0x000038f0


	//   ....[77]....
        /*05c8*/ 	.word	0x00003910


	//   ....[78]....
        /*05cc*/ 	.word	0x00003a20


	//   ....[79]....
        /*05d0*/ 	.word	0x00003a30


	//   ....[80]....
        /*05d4*/ 	.word	0x00003a60


	//   ....[81]....
        /*05d8*/ 	.word	0x00003a90


	//   ....[82]....
        /*05dc*/ 	.word	0x00003ad0


	//   ....[83]....
        /*05e0*/ 	.word	0x00003ae0


	//   ....[84]....
        /*05e4*/ 	.word	0x00003b00


	//   ....[85]....
        /*05e8*/ 	.word	0x00003b40


	//   ....[86]....
        /*05ec*/ 	.word	0x00003b60


	//   ....[87]....
        /*05f0*/ 	.word	0x00003c50


	//   ....[88]....
        /*05f4*/ 	.word	0x00003c60


	//   ....[89]....
        /*05f8*/ 	.word	0x00003c90


	//   ....[90]....
        /*05fc*/ 	.word	0x00003cc0


	//   ....[91]....
        /*0600*/ 	.word	0x00003d00


	//   ....[92]....
        /*0604*/ 	.word	0x00003d10


	//   ....[93]....
        /*0608*/ 	.word	0x00003d30


	//   ....[94]....
        /*060c*/ 	.word	0x00003d70


	//   ....[95]....
        /*0610*/ 	.word	0x00003d90


	//   ....[96]....
        /*0614*/ 	.word	0x00003e90


	//   ....[97]....
        /*0618*/ 	.word	0x00003ea0


	//   ....[98]....
        /*061c*/ 	.word	0x00003ed0


	//   ....[99]....
        /*0620*/ 	.word	0x00003f00


	//   ....[100]....
        /*0624*/ 	.word	0x00003f40


	//   ....[101]....
        /*0628*/ 	.word	0x00003f50


	//   ....[102]....
        /*062c*/ 	.word	0x00003f70


	//   ....[103]....
        /*0630*/ 	.word	0x00003fb0


	//   ....[104]....
        /*0634*/ 	.word	0x00003fd0


	//   ....[105]....
        /*0638*/ 	.word	0x000040b0


	//   ....[106]....
        /*063c*/ 	.word	0x000040c0


	//   ....[107]....
        /*0640*/ 	.word	0x000040f0


	//   ....[108]....
        /*0644*/ 	.word	0x00004120


	//   ....[109]....
        /*0648*/ 	.word	0x00004160


	//   ....[110]....
        /*064c*/ 	.word	0x00004180


	//   ....[111]....
        /*0650*/ 	.word	0x000041c0


	//   ....[112]....
        /*0654*/ 	.word	0x000041e0


	//   ....[113]....
        /*0658*/ 	.word	0x00004240


	//   ....[114]....
        /*065c*/ 	.word	0x000042f0


	//   ....[115]....
        /*0660*/ 	.word	0x00004300


	//   ....[116]....
        /*0664*/ 	.word	0x00004330


	//   ....[117]....
        /*0668*/ 	.word	0x00004360


	//   ....[118]....
        /*066c*/ 	.word	0x000043a0


	//   ....[119]....
        /*0670*/ 	.word	0x000043b0


	//   ....[120]....
        /*0674*/ 	.word	0x000043d0


	//   ....[121]....
        /*0678*/ 	.word	0x00004410


	//   ....[122]....
        /*067c*/ 	.word	0x00004430


	//   ....[123]....
        /*0680*/ 	.word	0x00004510


	//   ....[124]....
        /*0684*/ 	.word	0x00004520


	//   ....[125]....
        /*0688*/ 	.word	0x00004550


	//   ....[126]....
        /*068c*/ 	.word	0x00004580


	//   ....[127]....
        /*0690*/ 	.word	0x000045c0


	//   ....[128]....
        /*0694*/ 	.word	0x000045d0


	//   ....[129]....
        /*0698*/ 	.word	0x000045f0


	//   ....[130]....
        /*069c*/ 	.word	0x00004630


	//   ....[131]....
        /*06a0*/ 	.word	0x00004650


	//   ....[132]....
        /*06a4*/ 	.word	0x00004750


	//   ....[133]....
        /*06a8*/ 	.word	0x00004760


	//   ....[134]....
        /*06ac*/ 	.word	0x00004790


	//   ....[135]....
        /*06b0*/ 	.word	0x000047c0


	//   ....[136]....
        /*06b4*/ 	.word	0x00004800


	//   ....[137]....
        /*06b8*/ 	.word	0x00004810


	//   ....[138]....
        /*06bc*/ 	.word	0x00004830


	//   ....[139]....
        /*06c0*/ 	.word	0x00004870


	//   ....[140]....
        /*06c4*/ 	.word	0x00004890


	//   ....[141]....
        /*06c8*/ 	.word	0x00004970


	//   ....[142]....
        /*06cc*/ 	.word	0x00004980


	//   ....[143]....
        /*06d0*/ 	.word	0x000049b0


	//   ....[144]....
        /*06d4*/ 	.word	0x000049e0


	//   ....[145]....
        /*06d8*/ 	.word	0x00004a20


	//   ....[146]....
        /*06dc*/ 	.word	0x00004a30


	//   ....[147]....
        /*06e0*/ 	.word	0x00004a50


	//   ....[148]....
        /*06e4*/ 	.word	0x00004a90


	//   ....[149]....
        /*06e8*/ 	.word	0x00004ab0


	//   ....[150]....
        /*06ec*/ 	.word	0x00004bb0


	//   ....[151]....
        /*06f0*/ 	.word	0x00004bc0


	//   ....[152]....
        /*06f4*/ 	.word	0x00004bf0


	//   ....[153]....
        /*06f8*/ 	.word	0x00004c20


	//   ....[154]....
        /*06fc*/ 	.word	0x00004c60


	//   ....[155]....
        /*0700*/ 	.word	0x00004c80


	//   ....[156]....
        /*0704*/ 	.word	0x00004cc0


	//   ....[157]....
        /*0708*/ 	.word	0x00004ce0


	//   ....[158]....
        /*070c*/ 	.word	0x00004d30


	//   ....[159]....
        /*0710*/ 	.word	0x00004dc0


	//   ....[160]....
        /*0714*/ 	.word	0x00004de0


	//   ....[161]....
        /*0718*/ 	.word	0x00004df0


	//   ....[162]....
        /*071c*/ 	.word	0x00004e20


	//   ....[163]....
        /*0720*/ 	.word	0x00004e50


	//   ....[164]....
        /*0724*/ 	.word	0x00004e90


	//   ....[165]....
        /*0728*/ 	.word	0x00004eb0


	//   ....[166]....
        /*072c*/ 	.word	0x00004ef0


	//   ....[167]....
        /*0730*/ 	.word	0x00004f10


	//   ....[168]....
        /*0734*/ 	.word	0x00004ff0


	//   ....[169]....
        /*0738*/ 	.word	0x00005030


	//   ....[170]....
        /*073c*/ 	.word	0x00005040


	//   ....[171]....
        /*0740*/ 	.word	0x00005070


	//   ....[172]....
        /*0744*/ 	.word	0x000050a0


	//   ....[173]....
        /*0748*/ 	.word	0x000050e0


	//   ....[174]....
        /*074c*/ 	.word	0x00005100


	//   ....[175]....
        /*0750*/ 	.word	0x00005140


	//   ....[176]....
        /*0754*/ 	.word	0x00005160


	//   ....[177]....
        /*0758*/ 	.word	0x00005260


	//   ....[178]....
        /*075c*/ 	.word	0x00005800


	//   ....[179]....
        /*0760*/ 	.word	0x00005b20


	//   ....[180]....
        /*0764*/ 	.word	0x00005bd0


	//   ....[181]....
        /*0768*/ 	.word	0x00005c80


	//   ....[182]....
        /*076c*/ 	.word	0x00005d30


	//   ....[183]....
        /*0770*/ 	.word	0x00005de0


	//   ....[184]....
        /*0774*/ 	.word	0x00005e90


	//   ....[185]....
        /*0778*/ 	.word	0x00005f40


	//   ....[186]....
        /*077c*/ 	.word	0x00005ff0


	//   ....[187]....
        /*0780*/ 	.word	0x000060a0


	//   ....[188]....
        /*0784*/ 	.word	0x00006150


	//   ....[189]....
        /*0788*/ 	.word	0x00006200


	//   ....[190]....
        /*078c*/ 	.word	0x000062b0


	//   ....[191]....
        /*0790*/ 	.word	0x00006360


	//   ....[192]....
        /*0794*/ 	.word	0x00006410


	//   ....[193]....
        /*0798*/ 	.word	0x000064c0


	//   ....[194]....
        /*079c*/ 	.word	0x00006570


	//   ....[195]....
        /*07a0*/ 	.word	0x00006620


	//   ....[196]....
        /*07a4*/ 	.word	0x000066d0


	//   ....[197]....
        /*07a8*/ 	.word	0x00006780


	//   ....[198]....
        /*07ac*/ 	.word	0x00006980


	//   ....[199]....
        /*07b0*/ 	.word	0x00006aa0


	//   ....[200]....
        /*07b4*/ 	.word	0x00006bc0


	//   ....[201]....
        /*07b8*/ 	.word	0x00006ce0


	//   ....[202]....
        /*07bc*/ 	.word	0x00006e00


	//   ....[203]....
        /*07c0*/ 	.word	0x00006f20


	//   ....[204]....
        /*07c4*/ 	.word	0x00007040


	//   ....[205]....
        /*07c8*/ 	.word	0x00007160


	//   ....[206]....
        /*07cc*/ 	.word	0x00007280


	//   ....[207]....
        /*07d0*/ 	.word	0x000073a0


	//   ....[208]....
        /*07d4*/ 	.word	0x000074c0


	//   ....[209]....
        /*07d8*/ 	.word	0x000075d0


	//   ....[210]....
        /*07dc*/ 	.word	0x000076d0


	//   ....[211]....
        /*07e0*/ 	.word	0x000077d0


	//   ....[212]....
        /*07e4*/ 	.word	0x000078d0


	//   ....[213]....
        /*07e8*/ 	.word	0x000079d0


	//   ....[214]....
        /*07ec*/ 	.word	0x00007ad0


	//   ....[215]....
        /*07f0*/ 	.word	0x00007bd0


	//   ....[216]....
        /*07f4*/ 	.word	0x00007cc0


	//   ....[217]....
        /*07f8*/ 	.word	0x00007d30


	//   ....[218]....
        /*07fc*/ 	.word	0x00007d90


	//   ....[219]....
        /*0800*/ 	.word	0x00007e00


	//   ....[220]....
        /*0804*/ 	.word	0x00007e60


	//   ....[221]....
        /*0808*/ 	.word	0x00007ed0


	//----- nvinfo : EIATTR_VRC_CTA_INIT_COUNT
	.align		4
.L_136:
        /*080c*/ 	.byte	0x02, 0x4a
	.zero		1
	.zero		1


	//----- nvinfo : EIATTR_EXIT_INSTR_OFFSETS
	.align		4
        /*0810*/ 	.byte	0x04, 0x1c
        /*0812*/ 	.short	(.L_138 - .L_137)


	//   ....[0]....
.L_137:
        /*0814*/ 	.word	0x00001cb0


	//   ....[1]....
        /*0818*/ 	.word	0x000020c0


	//   ....[2]....
        /*081c*/ 	.word	0x000020e0


	//   ....[3]....
        /*0820*/ 	.word	0x00006790


	//   ....[4]....
        /*0824*/ 	.word	0x00007cd0


	//----- nvinfo : EIATTR_MAX_THREADS
	.align		4
.L_138:
        /*0828*/ 	.byte	0x04, 0x05
        /*082a*/ 	.short	(.L_140 - .L_139)
.L_139:
        /*082c*/ 	.word	0x00000180
        /*0830*/ 	.word	0x00000001
        /*0834*/ 	.word	0x00000001


	//----- nvinfo : EIATTR_CRS_STACK_SIZE
	.align		4
.L_140:
        /*0838*/ 	.byte	0x04, 0x1e
        /*083a*/ 	.short	(.L_142 - .L_141)
.L_141:
        /*083c*/ 	.word	0x00000000


	//----- nvinfo : EIATTR_CBANK_PARAM_SIZE
	.align		4
.L_142:
        /*0840*/ 	.byte	0x03, 0x19
        /*0842*/ 	.short	0x004d


	//----- nvinfo : EIATTR_PARAM_CBANK
	.align		4
        /*0844*/ 	.byte	0x04, 0x0a
        /*0846*/ 	.short	(.L_144 - .L_143)
	.align		4
.L_143:
        /*0848*/ 	.word	index@(.nv.constant0._ZN3cub18CUB_300001_SM_10006detail10radix_sort29DeviceRadixSortOnesweepKernelINS1_5radix10policy_hubIjNS0_8NullTypeEyE10Policy1000ELNS0_9SortOrderE0EjS6_yiiNS1_21identity_decomposer_tEEEvPT5_SC_PT3_PKSD_PT1_PKSH_PT2_PKSL_T4_iiT6_)
        /*084c*/ 	.short	0x0380
        /*084e*/ 	.short	0x004d


	//----- nvinfo : EIATTR_SW_WAR
	.align		4
.L_144:
        /*0850*/ 	.byte	0x04, 0x36
        /*0852*/ 	.short	(.L_146 - .L_145)
.L_145:
        /*0854*/ 	.word	0x00000008
.L_146:


//--------------------- .nv.info._ZN3cub18CUB_300001_SM_10006detail10radix_sort33DeviceRadixSortExclusiveSumKernelINS1_5radix10policy_hubIjNS0_8NullTypeEyE10Policy1000EyEEvPT0_ --------------------------
	.section	.nv.info._ZN3cub18CUB_300001_SM_10006detail10radix_sort33DeviceRadixSortExclusiveSumKernelINS1_5radix10policy_hubIjNS0_8NullTypeEyE10Policy1000EyEEvPT0_,"",@"SHT_CUDA_INFO"
	.sectionflags	@""
	.align	4


	//----- nvinfo : EIATTR_CUDA_API_VERSION
	.align		4
        /*0000*/ 	.byte	0x04, 0x37
        /*0002*/ 	.short	(.L_148 - .L_147)
.L_147:
        /*0004*/ 	.word	0x00000082


	//----- nvinfo : EIATTR_KPARAM_INFO
	.align		4
.L_148:
        /*0008*/ 	.byte	0x04, 0x17
        /*000a*/ 	.short	(.L_150 - .L_149)
.L_149:
        /*000c*/ 	.word	0x00000000
        /*0010*/ 	.short	0x0000
        /*0012*/ 	.short	0x0000
        /*0014*/ 	.byte	0x00, 0xf5, 0x21, 0x00


	//----- nvinfo : EIATTR_SPARSE_MMA_MASK
	.align		4
.L_150:
        /*0018*/ 	.byte	0x03, 0x50
        /*001a*/ 	.short	0x0000


	//----- nvinfo : EIATTR_MAXREG_COUNT
	.align		4
        /*001c*/ 	.byte	0x03, 0x1b
        /*001e*/ 	.short	0x00ff


	//----- nvinfo : EIATTR_NUM_BARRIERS
	.align		4
        /*0020*/ 	.byte	0x02, 0x4c
        /*0022*/ 	.byte	0x01
	.zero		1


	//----- nvinfo : EIATTR_MERCURY_ISA_VERSION
	.align		4
        /*0024*/ 	.byte	0x03, 0x5f
        /*0026*/ 	.short	0x0101


	//----- nvinfo : EIATTR_COOP_GROUP_MASK_REGIDS
	.align		4
        /*0028*/ 	.byte	0x04, 0x29
        /*002a*/ 	.short	(.L_152 - .L_151)


	//   ....[0]....
.L_151:
        /*002c*/ 	.word	0xffffffff


	//   ....[1]....
        /*0030*/ 	.word	0xffffffff


	//   ....[2]....
        /*0034*/ 	.word	0xffffffff


	//   ....[3]....
        /*0038*/ 	.word	0xffffffff


	//   ....[4]....
        /*003c*/ 	.word	0xffffffff


	//   ....[5]....
        /*0040*/ 	.word	0xffffffff


	//   ....[6]....
        /*0044*/ 	.word	0xffffffff


	//   ....[7]....
        /*0048*/ 	.word	0xffffffff


	//   ....[8]....
        /*004c*/ 	.word	0xffffffff


	//   ....[9]....
        /*0050*/ 	.word	0xffffffff


	//   ....[10]....
        /*0054*/ 	.word	0x05000015


	//   ....[11]....
        /*0058*/ 	.word	0x05000015


	//   ....[12]....
        /*005c*/ 	.word	0x05000015


	//   ....[13]....
        /*0060*/ 	.word	0x05000015


	//   ....[14]....
        /*0064*/ 	.word	0x05000015


	//   ....[15]....
        /*0068*/ 	.word	0x05000015


	//   ....[16]....
        /*006c*/ 	.word	0x05000015


	//   ....[17]....
        /*0070*/ 	.word	0x05000015


	//   ....[18]....
        /*0074*/ 	.word	0x05000015


	//   ....[19]....
        /*0078*/ 	.word	0x05000015


	//----- nvinfo : EIATTR_COOP_GROUP_INSTR_OFFSETS
	.align		4
.L_152:
        /*007c*/ 	.byte	0x04, 0x28
        /*007e*/ 	.short	(.L_154 - .L_153)


	//   ....[0]....
.L_153:
        /*0080*/ 	.word	0x00000250


	//   ....[1]....
        /*0084*/ 	.word	0x00000260


	//   ....[2]....
        /*0088*/ 	.word	0x000002a0


	//   ....[3]....
        /*008c*/ 	.word	0x000002c0


	//   ....[4]....
        /*0090*/ 	.word	0x00000310


	//   ....[5]....
        /*0094*/ 	.word	0x00000320


	//   ....[6]....
        /*0098*/ 	.word	0x00000360


	//   ....[7]....
        /*009c*/ 	.word	0x00000380


	//   ....[8]....
        /*00a0*/ 	.word	0x000003d0


	//   ....[9]....
        /*00a4*/ 	.word	0x000003e0


	//   ....[10]....
        /*00a8*/ 	.word	0x00000660


	//   ....[11]....
        /*00ac*/ 	.word	0x000006b0


	//   ....[12]....
        /*00b0*/ 	.word	0x00000740


	//   ....[13]....
        /*00b4*/ 	.word	0x00000790


	//   ....[14]....
        /*00b8*/ 	.word	0x00000820


	//   ....[15]....
        /*00bc*/ 	.word	0x00000870


	//   ....[16]....
        /*00c0*/ 	.word	0x00000900


	//   ....[17]....
        /*00c4*/ 	.word	0x00000950


	//   ....[18]....
        /*00c8*/ 	.word	0x000009e0


	//   ....[19]....
        /*00cc*/ 	.word	0x00000a30


	//----- nvinfo : EIATTR_VRC_CTA_INIT_COUNT
	.align		4
.L_154:
        /*00d0*/ 	.byte	0x02, 0x4a
	.zero		1
	.zero		1


	//----- nvinfo : EIATTR_EXIT_INSTR_OFFSETS
	.align		4
        /*00d4*/ 	.byte	0x04, 0x1c
        /*00d6*/ 	.short	(.L_156 - .L_155)


	//   ....[0]....
.L_155:
        /*00d8*/ 	.word	0x000005d0


	//   ....[1]....
        /*00dc*/ 	.word	0x00000600


	//----- nvinfo : EIATTR_CRS_STACK_SIZE
	.align		4
.L_156:
        /*00e0*/ 	.byte	0x04, 0x1e
        /*00e2*/ 	.short	(.L_158 - .L_157)
.L_157:
        /*00e4*/ 	.word	0x00000000


	//----- nvinfo : EIATTR_CBANK_PARAM_SIZE
	.align		4
.L_158:
        /*00e8*/ 	.byte	0x03, 0x19
        /*00ea*/ 	.short	0x0008


	//----- nvinfo : EIATTR_PARAM_CBANK
	.align		4
        /*00ec*/ 	.byte	0x04, 0x0a
        /*00ee*/ 	.short	(.L_160 - .L_159)
	.align		4
.L_159:
        /*00f0*/ 	.word	index@(.nv.constant0._ZN3cub18CUB_300001_SM_10006detail10radix_sort33DeviceRadixSortExclusiveSumKernelINS1_5radix10policy_hubIjNS0_8NullTypeEyE10Policy1000EyEEvPT0_)
        /*00f4*/ 	.short	0x0380
        /*00f6*/ 	.short	0x0008


	//----- nvinfo : EIATTR_SW_WAR
	.align		4
.L_160:
        /*00f8*/ 	.byte	0x04, 0x36
        /*00fa*/ 	.short	(.L_162 - .L_161)
.L_161:
        /*00fc*/ 	.word	0x00000008
.L_162:


//--------------------- .nv.info._ZN3cub18CUB_300001_SM_10006detail10radix_sort30DeviceRadixSortHistogramKernelINS1_5radix10policy_hubIjNS0_8NullTypeEyE10Policy1000ELNS0_9SortOrderE0EjyNS1_21identity_decomposer_tEEEvPT2_PKT1_SB_iiT3_ --------------------------
	.section	.nv.info._ZN3cub18CUB_300001_SM_10006detail10radix_sort30DeviceRadixSortHistogramKernelINS1_5radix10policy_hubIjNS0_8NullTypeEyE10Policy1000ELNS0_9SortOrderE0EjyNS1_21identity_decomposer_tEEEvPT2_PKT1_SB_iiT3_,"",@"SHT_CUDA_INFO"
	.sectionflags	@""
	.align	4


	//----- nvinfo : EIATTR_CUDA_API_VERSION
	.align		4
        /*0000*/ 	.byte	0x04, 0x37
        /*0002*/ 	.short	(.L_164 - .L_163)
.L_163:
        /*0004*/ 	.word	0x00000082


	//----- nvinfo : EIATTR_KPARAM_INFO
	.align		4
.L_164:
        /*0008*/ 	.byte	0x04, 0x17
        /*000a*/ 	.short	(.L_166 - .L_165)
.L_165:
        /*000c*/ 	.word	0x00000000
        /*0010*/ 	.short	0x0005
        /*0012*/ 	.short	0x0020
        /*0014*/ 	.byte	0x00, 0xf0, 0x05, 0x00


	//----- nvinfo : EIATTR_KPARAM_INFO
	.align		4
.L_166:
        /*0018*/ 	.byte	0x04, 0x17
        /*001a*/ 	.short	(.L_168 - .L_167)
.L_167:
        /*001c*/ 	.word	0x00000000
        /*0020*/ 	.short	0x0004
        /*0022*/ 	.short	0x001c
        /*0024*/ 	.byte	0x00, 0xf0, 0x11, 0x00


	//----- nvinfo : EIATTR_KPARAM_INFO
	.align		4
.L_168:
        /*0028*/ 	.byte	0x04, 0x17
        /*002a*/ 	.short	(.L_170 - .L_169)
.L_169:
        /*002c*/ 	.word	0x00000000
        /*0030*/ 	.short	0x0003
        /*0032*/ 	.short	0x0018
        /*0034*/ 	.byte	0x00, 0xf0, 0x11, 0x00


	//----- nvinfo : EIATTR_KPARAM_INFO
	.align		4
.L_170:
        /*0038*/ 	.byte	0x04, 0x17
        /*003a*/ 	.short	(.L_172 - .L_171)
.L_171:
        /*003c*/ 	.word	0x00000000
        /*0040*/ 	.short	0x0002
        /*0042*/ 	.short	0x0010
        /*0044*/ 	.byte	0x00, 0xf0, 0x21, 0x00


	//----- nvinfo : EIATTR_KPARAM_INFO
	.align		4
.L_172:
        /*0048*/ 	.byte	0x04, 0x17
        /*004a*/ 	.short	(.L_174 - .L_173)
.L_173:
        /*004c*/ 	.word	0x00000000
        /*0050*/ 	.short	0x0001
        /*0052*/ 	.short	0x0008
        /*0054*/ 	.byte	0x00, 0xf5, 0x21, 0x00


	//----- nvinfo : EIATTR_KPARAM_INFO
	.align		4
.L_174:
        /*0058*/ 	.byte	0x04, 0x17
        /*005a*/ 	.short	(.L_176 - .L_175)
.L_175:
        /*005c*/ 	.word	0x00000000
        /*0060*/ 	.short	0x0000
        /*0062*/ 	.short	0x0000
        /*0064*/ 	.byte	0x00, 0xf5, 0x21, 0x00


	//----- nvinfo : EIATTR_SPARSE_MMA_MASK
	.align		4
.L_176:
        /*0068*/ 	.byte	0x03, 0x50
        /*006a*/ 	.short	0x0000


	//----- nvinfo : EIATTR_MAXREG_COUNT
	.align		4
        /*006c*/ 	.byte	0x03, 0x1b
        /*006e*/ 	.short	0x00ff


	//----- nvinfo : EIATTR_NUM_BARRIERS
	.align		4
        /*0070*/ 	.byte	0x02, 0x4c
        /*0072*/ 	.byte	0x01
	.zero		1


	//----- nvinfo : EIATTR_MERCURY_ISA_VERSION
	.align		4
        /*0074*/ 	.byte	0x03, 0x5f
        /*0076*/ 	.short	0x0101


	//----- nvinfo : EIATTR_VRC_CTA_INIT_COUNT
	.align		4
        /*0078*/ 	.byte	0x02, 0x4a
	.zero		1
	.zero		1


	//----- nvinfo : EIATTR_EXIT_INSTR_OFFSETS
	.align		4
        /*007c*/ 	.byte	0x04, 0x1c
        /*007e*/ 	.short	(.L_178 - .L_177)


	//   ....[0]....
.L_177:
        /*0080*/ 	.word	0x00000040


	//   ....[1]....
        /*0084*/ 	.word	0x00002ec0


	//----- nvinfo : EIATTR_MAX_THREADS
	.align		4
.L_178:
        /*0088*/ 	.byte	0x04, 0x05
        /*008a*/ 	.short	(.L_180 - .L_179)
.L_179:
        /*008c*/ 	.word	0x00000080
        /*0090*/ 	.word	0x00000001
        /*0094*/ 	.word	0x00000001


	//----- nvinfo : EIATTR_CRS_STACK_SIZE
	.align		4
.L_180:
        /*0098*/ 	.byte	0x04, 0x1e
        /*009a*/ 	.short	(.L_182 - .L_181)
.L_181:
        /*009c*/ 	.word	0x00000000


	//----- nvinfo : EIATTR_CBANK_PARAM_SIZE
	.align		4
.L_182:
        /*00a0*/ 	.byte	0x03, 0x19
        /*00a2*/ 	.short	0x0021


	//----- nvinfo : EIATTR_PARAM_CBANK
	.align		4
        /*00a4*/ 	.byte	0x04, 0x0a
        /*00a6*/ 	.short	(.L_184 - .L_183)
	.align		4
.L_183:
        /*00a8*/ 	.word	index@(.nv.constant0._ZN3cub18CUB_300001_SM_10006detail10radix_sort30DeviceRadixSortHistogramKernelINS1_5radix10policy_hubIjNS0_8NullTypeEyE10Policy1000ELNS0_9SortOrderE0EjyNS1_21identity_decomposer_tEEEvPT2_PKT1_SB_iiT3_)
        /*00ac*/ 	.short	0x0380
        /*00ae*/ 	.short	0x0021


	//----- nvinfo : EIATTR_SW_WAR
	.align		4
.L_184:
        /*00b0*/ 	.byte	0x04, 0x36
        /*00b2*/ 	.short	(.L_186 - .L_185)
.L_185:
        /*00b4*/ 	.word	0x00000008
.L_186:


//--------------------- .nv.info._ZN3cub18CUB_300001_SM_10006detail10radix_sort31DeviceRadixSortSingleTileKernelINS1_5radix10policy_hubIjNS0_8NullTypeEyE10Policy1000ELNS0_9SortOrderE0EjS6_yNS1_21identity_decomposer_tEEEvPKT1_PSB_PKT2_PSF_T3_iiT4_ --------------------------
	.section	.nv.info._ZN3cub18CUB_300001_SM_10006detail10radix_sort31DeviceRadixSortSingleTileKernelINS1_5radix10policy_hubIjNS0_8NullTypeEyE10Policy1000ELNS0_9SortOrderE0EjS6_yNS1_21identity_decomposer_tEEEvPKT1_PSB_PKT2_PSF_T3_iiT4_,"",@"SHT_CUDA_INFO"
	.sectionflags	@""
	.align	4


	//----- nvinfo : EIATTR_CUDA_API_VERSION
	.align		4
        /*0000*/ 	.byte	0x04, 0x37
        /*0002*/ 	.short	(.L_188 - .L_187)
.L_187:
        /*0004*/ 	.word	0x00000082


	//----- nvinfo : EIATTR_KPARAM_INFO
	.align		4
.L_188:
        /*0008*/ 	.byte	0x04, 0x17
        /*000a*/ 	.short	(.L_190 - .L_189)
.L_189:
        /*000c*/ 	.word	0x00000000
        /*0010*/ 	.short	0x0007
        /*0012*/ 	.short	0x0030
        /*0014*/ 	.byte	0x00, 0xf0, 0x05, 0x00


	//----- nvinfo : EIATTR_KPARAM_INFO
	.align		4
.L_190:
        /*0018*/ 	.byte	0x04, 0x17
        /*001a*/ 	.short	(.L_192 - .L_191)
.L_191:
        /*001c*/ 	.word	0x00000000
        /*0020*/ 	.short	0x0006
        /*0022*/ 	.short	0x002c
        /*0024*/ 	.byte	0x00, 0xf0, 0x11, 0x00


	//----- nvinfo : EIATTR_KPARAM_INFO
	.align		4
.L_192:
        /*0028*/ 	.byte	0x04, 0x17
        /*002a*/ 	.short	(.L_194 - .L_193)
.L_193:
        /*002c*/ 	.word	0x00000000
        /*0030*/ 	.short	0x0005
        /*0032*/ 	.short	0x0028
        /*0034*/ 	.byte	0x00, 0xf0, 0x11, 0x00


	//----- nvinfo : EIATTR_KPARAM_INFO
	.align		4
.L_194:
        /*0038*/ 	.byte	0x04, 0x17
        /*003a*/ 	.short	(.L_196 - .L_195)
.L_195:
        /*003c*/ 	.word	0x00000000
        /*0040*/ 	.short	0x0004
        /*0042*/ 	.short	0x0020
        /*0044*/ 	.byte	0x00, 0xf0, 0x21, 0x00


	//----- nvinfo : EIATTR_KPARAM_INFO
	.align		4
.L_196:
        /*0048*/ 	.byte	0x04, 0x17
        /*004a*/ 	.short	(.L_198 - .L_197)
.L_197:
        /*004c*/ 	.word	0x00000000
        /*0050*/ 	.short	0x0003
        /*0052*/ 	.short	0x0018
        /*0054*/ 	.byte	0x00, 0xf5, 0x21, 0x00


	//----- nvinfo : EIATTR_KPARAM_INFO
	.align		4
.L_198:
        /*0058*/ 	.byte	0x04, 0x17
        /*005a*/ 	.short	(.L_200 - .L_199)
.L_199:
        /*005c*/ 	.word	0x00000000
        /*0060*/ 	.short	0x0002
        /*0062*/ 	.short	0x0010
        /*0064*/ 	.byte	0x00, 0xf5, 0x21, 0x00


	//----- nvinfo : EIATTR_KPARAM_INFO
	.align		4
.L_200:
        /*0068*/ 	.byte	0x04, 0x17
        /*006a*/ 	.short	(.L_202 - .L_201)
.L_201:
        /*006c*/ 	.word	0x00000000
        /*0070*/ 	.short	0x0001
        /*0072*/ 	.short	0x0008
        /*0074*/ 	.byte	0x00, 0xf5, 0x21, 0x00


	//----- nvinfo : EIATTR_KPARAM_INFO
	.align		4
.L_202:
        /*0078*/ 	.byte	0x04, 0x17
        /*007a*/ 	.short	(.L_204 - .L_203)
.L_203:
        /*007c*/ 	.word	0x00000000
        /*0080*/ 	.short	0x0000
        /*0082*/ 	.short	0x0000
        /*0084*/ 	.byte	0x00, 0xf5, 0x21, 0x00


	//----- nvinfo : EIATTR_SPARSE_MMA_MASK
	.align		4
.L_204:
        /*0088*/ 	.byte	0x03, 0x50
        /*008a*/ 	.short	0x0000


	//----- nvinfo : EIATTR_MAXREG_COUNT
	.align		4
        /*008c*/ 	.byte	0x03, 0x1b
        /*008e*/ 	.short	0x00ff


	//----- nvinfo : EIATTR_NUM_BARRIERS
	.align		4
        /*0090*/ 	.byte	0x02, 0x4c
        /*0092*/ 	.byte	0x01
	.zero		1


	//----- nvinfo : EIATTR_MERCURY_ISA_VERSION
	.align		4
        /*0094*/ 	.byte	0x03, 0x5f
        /*0096*/ 	.short	0x0101


	//----- nvinfo : EIATTR_COOP_GROUP_MASK_REGIDS
	.align		4
        /*0098*/ 	.byte	0x04, 0x29
        /*009a*/ 	.short	(.L_206 - .L_205)


	//   ....[0]....
.L_205:
        /*009c*/ 	.word	0xffffffff


	//   ....[1]....
        /*00a0*/ 	.word	0xffffffff


	//   ....[2]....
        /*00a4*/ 	.word	0xffffffff


	//   ....[3]....
        /*00a8*/ 	.word	0xffffffff


	//   ....[4]....
        /*00ac*/ 	.word	0xffffffff


	//----- nvinfo : EIATTR_COOP_GROUP_INSTR_OFFSETS
	.align		4
.L_206:
        /*00b0*/ 	.byte	0x04, 0x28
        /*00b2*/ 	.short	(.L_208 - .L_207)


	//   ....[0]....
.L_207:
        /*00b4*/ 	.word	0x000018c0


	//   ....[1]....
        /*00b8*/ 	.word	0x000018e0


	//   ....[2]....
        /*00bc*/ 	.word	0x00001900


	//   ....[3]....
        /*00c0*/ 	.word	0x00001920


	//   ....[4]....
        /*00c4*/ 	.word	0x00001940


	//----- nvinfo : EIATTR_VRC_CTA_INIT_COUNT
	.align		4
.L_208:
        /*00c8*/ 	.byte	0x02, 0x4a
	.zero		1
	.zero		1


	//----- nvinfo : EIATTR_EXIT_INSTR_OFFSETS
	.align		4
        /*00cc*/ 	.byte	0x04, 0x1c
        /*00ce*/ 	.short	(.L_210 - .L_209)


	//   ....[0]....
.L_209:
        /*00d0*/ 	.word	0x00002e90


	//   ....[1]....
        /*00d4*/ 	.word	0x00002ec0


	//----- nvinfo : EIATTR_MAX_THREADS
	.align		4
.L_210:
        /*00d8*/ 	.byte	0x04, 0x05
        /*00da*/ 	.short	(.L_212 - .L_211)
.L_211:
        /*00dc*/ 	.word	0x00000100
        /*00e0*/ 	.word	0x00000001
        /*00e4*/ 	.word	0x00000001


	//----- nvinfo : EIATTR_CBANK_PARAM_SIZE
	.align		4
.L_212:
        /*00e8*/ 	.byte	0x03, 0x19
        /*00ea*/ 	.short	0x0031


	//----- nvinfo : EIATTR_PARAM_CBANK
	.align		4
        /*00ec*/ 	.byte	0x04, 0x0a
        /*00ee*/ 	.short	(.L_214 - .L_213)
	.align		4
.L_213:
        /*00f0*/ 	.word	index@(.nv.constant0._ZN3cub18CUB_300001_SM_10006detail10radix_sort31DeviceRadixSortSingleTileKernelINS1_5radix10policy_hubIjNS0_8NullTypeEyE10Policy1000ELNS0_9SortOrderE0EjS6_yNS1_21identity_decomposer_tEEEvPKT1_PSB_PKT2_PSF_T3_iiT4_)
        /*00f4*/ 	.short	0x0380
        /*00f6*/ 	.short	0x0031


	//----- nvinfo : EIATTR_SW_WAR
	.align		4
.L_214:
        /*00f8*/ 	.byte	0x04, 0x36
        /*00fa*/ 	.short	(.L_216 - .L_215)
.L_215:
        /*00fc*/ 	.word	0x00000008
.L_216:


//--------------------- .nv.info._ZN3cub18CUB_300001_SM_10006detail11EmptyKernelIvEEvv --------------------------
	.section	.nv.info._ZN3cub18CUB_300001_SM_10006detail11EmptyKernelIvEEvv,"",@"SHT_CUDA_INFO"
	.sectionflags	@""
	.align	4


	//----- nvinfo : EIATTR_CUDA_API_VERSION
	.align		4
        /*0000*/ 	.byte	0x04, 0x37
        /*0002*/ 	.short	(.L_218 - .L_217)
.L_217:
        /*0004*/ 	.word	0x00000082


	//----- nvinfo : EIATTR_SPARSE_MMA_MASK
	.align		4
.L_218:
        /*0008*/ 	.byte	0x03, 0x50
        /*000a*/ 	.short	0x0000


	//----- nvinfo : EIATTR_MAXREG_COUNT
	.align		4
        /*000c*/ 	.byte	0x03, 0x1b
        /*000e*/ 	.short	0x00ff


	//----- nvinfo : EIATTR_MERCURY_ISA_VERSION
	.align		4
        /*0010*/ 	.byte	0x03, 0x5f
        /*0012*/ 	.short	0x0101


	//----- nvinfo : EIATTR_VRC_CTA_INIT_COUNT
	.align		4
        /*0014*/ 	.byte	0x02, 0x4a
	.zero		1
	.zero		1


	//----- nvinfo : EIATTR_EXIT_INSTR_OFFSETS
	.align		4
        /*0018*/ 	.byte	0x04, 0x1c
        /*001a*/ 	.short	(.L_220 - .L_219)


	//   ....[0]....
.L_219:
        /*001c*/ 	.word	0x00000010


	//----- nvinfo : EIATTR_SW_WAR
	.align		4
.L_220:
        /*0020*/ 	.byte	0x04, 0x36
        /*0022*/ 	.short	(.L_222 - .L_221)
.L_221:
        /*0024*/ 	.word	0x00000008
.L_222:


//--------------------- .nv.info._Z13scatterKernelPiiS_S_S_i --------------------------
	.section	.nv.info._Z13scatterKernelPiiS_S_S_i,"",@"SHT_CUDA_INFO"
	.sectionflags	@""
	.align	4


	//----- nvinfo : EIATTR_CUDA_API_VERSION
	.align		4
        /*0000*/ 	.byte	0x04, 0x37
        /*0002*/ 	.short	(.L_224 - .L_223)
.L_223:
        /*0004*/ 	.word	0x00000082


	//----- nvinfo : EIATTR_KPARAM_INFO
	.align		4
.L_224:
        /*0008*/ 	.byte	0x04, 0x17
        /*000a*/ 	.short	(.L_226 - .L_225)
.L_225:
        /*000c*/ 	.word	0x00000000
        /*0010*/ 	.short	0x0005
        /*0012*/ 	.short	0x0028
        /*0014*/ 	.byte	0x00, 0xf0, 0x11, 0x00


	//----- nvinfo : EIATTR_KPARAM_INFO
	.align		4
.L_226:
        /*0018*/ 	.byte	0x04, 0x17
        /*001a*/ 	.short	(.L_228 - .L_227)
.L_227:
        /*001c*/ 	.word	0x00000000
        /*0020*/ 	.short	0x0004
        /*0022*/ 	.short	0x0020
        /*0024*/ 	.byte	0x00, 0xf5, 0x21, 0x00


	//----- nvinfo : EIATTR_KPARAM_INFO
	.align		4
.L_228:
        /*0028*/ 	.byte	0x04, 0x17
        /*002a*/ 	.short	(.L_230 - .L_229)
.L_229:
        /*002c*/ 	.word	0x00000000
        /*0030*/ 	.short	0x0003
        /*0032*/ 	.short	0x0018
        /*0034*/ 	.byte	0x00, 0xf5, 0x21, 0x00


	//----- nvinfo : EIATTR_KPARAM_INFO
	.align		4
.L_230:
        /*0038*/ 	.byte	0x04, 0x17
        /*003a*/ 	.short	(.L_232 - .L_231)
.L_231:
        /*003c*/ 	.word	0x00000000
        /*0040*/ 	.short	0x0002
        /*0042*/ 	.short	0x0010
        /*0044*/ 	.byte	0x00, 0xf5, 0x21, 0x00


	//----- nvinfo : EIATTR_KPARAM_INFO
	.align		4
.L_232:
        /*0048*/ 	.byte	0x04, 0x17
        /*004a*/ 	.short	(.L_234 - .L_233)
.L_233:
        /*004c*/ 	.word	0x00000000
        /*0050*/ 	.short	0x0001
        /*0052*/ 	.short	0x0008
        /*0054*/ 	.byte	0x00, 0xf0, 0x11, 0x00


	//----- nvinfo : EIATTR_KPARAM_INFO
	.align		4
.L_234:
        /*0058*/ 	.byte	0x04, 0x17
        /*005a*/ 	.short	(.L_236 - .L_235)
.L_235:
        /*005c*/ 	.word	0x00000000
        /*0060*/ 	.short	0x0000
        /*0062*/ 	.short	0x0000
        /*0064*/ 	.byte	0x00, 0xf5, 0x21, 0x00


	//----- nvinfo : EIATTR_SPARSE_MMA_MASK
	.align		4
.L_236:
        /*0068*/ 	.byte	0x03, 0x50
        /*006a*/ 	.short	0x0000


	//----- nvinfo : EIATTR_MAXREG_COUNT
	.align		4
        /*006c*/ 	.byte	0x03, 0x1b
        /*006e*/ 	.short	0x00ff


	//----- nvinfo : EIATTR_NUM_BARRIERS
	.align		4
        /*0070*/ 	.byte	0x02, 0x4c
        /*0072*/ 	.byte	0x01
	.zero		1


	//----- nvinfo : EIATTR_MERCURY_ISA_VERSION
	.align		4
        /*0074*/ 	.byte	0x03, 0x5f
        /*0076*/ 	.short	0x0101


	//----- nvinfo : EIATTR_VRC_CTA_INIT_COUNT
	.align		4
        /*0078*/ 	.byte	0x02, 0x4a
	.zero		1
	.zero		1


	//----- nvinfo : EIATTR_EXIT_INSTR_OFFSETS
	.align		4
        /*007c*/ 	.byte	0x04, 0x1c
        /*007e*/ 	.short	(.L_238 - .L_237)


	//   ....[0]....
.L_237:
        /*0080*/ 	.word	0x00000870


	//----- nvinfo : EIATTR_CRS_STACK_SIZE
	.align		4
.L_238:
        /*0084*/ 	.byte	0x04, 0x1e
        /*0086*/ 	.short	(.L_240 - .L_239)
.L_239:
        /*0088*/ 	.word	0x00000000


	//----- nvinfo : EIATTR_CBANK_PARAM_SIZE
	.align		4
.L_240:
        /*008c*/ 	.byte	0x03, 0x19
        /*008e*/ 	.short	0x002c


	//----- nvinfo : EIATTR_PARAM_CBANK
	.align		4
        /*0090*/ 	.byte	0x04, 0x0a
        /*0092*/ 	.short	(.L_242 - .L_241)
	.align		4
.L_241:
        /*0094*/ 	.word	index@(.nv.constant0._Z13scatterKernelPiiS_S_S_i)
        /*0098*/ 	.short	0x0380
        /*009a*/ 	.short	0x002c


	//----- nvinfo : EIATTR_SW_WAR
	.align		4
.L_242:
        /*009c*/ 	.byte	0x04, 0x36
        /*009e*/ 	.short	(.L_244 - .L_243)
.L_243:
        /*00a0*/ 	.word	0x00000008
.L_244:


//--------------------- .nv.info._Z13scanBlkKernelPiiS_ --------------------------
	.section	.nv.info._Z13scanBlkKernelPiiS_,"",@"SHT_CUDA_INFO"
	.sectionflags	@""
	.align	4


	//----- nvinfo : EIATTR_CUDA_API_VERSION
	.align		4
        /*0000*/ 	.byte	0x04, 0x37
        /*0002*/ 	.short	(.L_246 - .L_245)
.L_245:
        /*0004*/ 	.word	0x00000082


	//----- nvinfo : EIATTR_KPARAM_INFO
	.align		4
.L_246:
        /*0008*/ 	.byte	0x04, 0x17
        /*000a*/ 	.short	(.L_248 - .L_247)
.L_247:
        /*000c*/ 	.word	0x00000000
        /*0010*/ 	.short	0x0002
        /*0012*/ 	.short	0x0010
        /*0014*/ 	.byte	0x00, 0xf5, 0x21, 0x00


	//----- nvinfo : EIATTR_KPARAM_INFO
	.align		4
.L_248:
        /*0018*/ 	.byte	0x04, 0x17
        /*001a*/ 	.short	(.L_250 - .L_249)
.L_249:
        /*001c*/ 	.word	0x00000000
        /*0020*/ 	.short	0x0001
        /*0022*/ 	.short	0x0008
        /*0024*/ 	.byte	0x00, 0xf0, 0x11, 0x00


	//----- nvinfo : EIATTR_KPARAM_INFO
	.align		4
.L_250:
        /*0028*/ 	.byte	0x04, 0x17
        /*002a*/ 	.short	(.L_252 - .L_251)
.L_251:
        /*002c*/ 	.word	0x00000000
        /*0030*/ 	.short	0x0000
        /*0032*/ 	.short	0x0000
        /*0034*/ 	.byte	0x00, 0xf5, 0x21, 0x00


	//----- nvinfo : EIATTR_SPARSE_MMA_MASK
	.align		4
.L_252:
        /*0038*/ 	.byte	0x03, 0x50
        /*003a*/ 	.short	0x0000


	//----- nvinfo : EIATTR_MAXREG_COUNT
	.align		4
        /*003c*/ 	.byte	0x03, 0x1b
        /*003e*/ 	.short	0x00ff


	//----- nvinfo : EIATTR_NUM_BARRIERS
	.align		4
        /*0040*/ 	.byte	0x02, 0x4c
        /*0042*/ 	.byte	0x01
	.zero		1


	//----- nvinfo : EIATTR_MERCURY_ISA_VERSION
	.align		4
        /*0044*/ 	.byte	0x03, 0x5f
        /*0046*/ 	.short	0x0101


	//----- nvinfo : EIATTR_VRC_CTA_INIT_COUNT
	.align		4
        /*0048*/ 	.byte	0x02, 0x4a
	.zero		1
	.zero		1


	//----- nvinfo : EIATTR_EXIT_INSTR_OFFSETS
	.align		4
        /*004c*/ 	.byte	0x04, 0x1c
        /*004e*/ 	.short	(.L_254 - .L_253)


	//   ....[0]....
.L_253:
        /*0050*/ 	.word	0x000002a0


	//----- nvinfo : EIATTR_CBANK_PARAM_SIZE
	.align		4
.L_254:
        /*0054*/ 	.byte	0x03, 0x19
        /*0056*/ 	.short	0x0018


	//----- nvinfo : EIATTR_PARAM_CBANK
	.align		4
        /*0058*/ 	.byte	0x04, 0x0a
        /*005a*/ 	.short	(.L_256 - .L_255)
	.align		4
.L_255:
        /*005c*/ 	.word	index@(.nv.constant0._Z13scanBlkKernelPiiS_)
        /*0060*/ 	.short	0x0380
        /*0062*/ 	.short	0x0018


	//----- nvinfo : EIATTR_SW_WAR
	.align		4
.L_256:
        /*0064*/ 	.byte	0x04, 0x36
        /*0066*/ 	.short	(.L_258 - .L_257)
.L_257:
        /*0068*/ 	.word	0x00000008
.L_258:


//--------------------- .nv.info._Z17computeHistKernelPiiS_ii --------------------------
	.section	.nv.info._Z17computeHistKernelPiiS_ii,"",@"SHT_CUDA_INFO"
	.sectionflags	@""
	.align	4


	//----- nvinfo : EIATTR_CUDA_API_VERSION
	.align		4
        /*0000*/ 	.byte	0x04, 0x37
        /*0002*/ 	.short	(.L_260 - .L_259)
.L_259:
        /*0004*/ 	.word	0x00000082


	//----- nvinfo : EIATTR_KPARAM_INFO
	.align		4
.L_260:
        /*0008*/ 	.byte	0x04, 0x17
        /*000a*/ 	.short	(.L_262 - .L_261)
.L_261:
        /*000c*/ 	.word	0x00000000
        /*0010*/ 	.short	0x0004
        /*0012*/ 	.short	0x001c
        /*0014*/ 	.byte	0x00, 0xf0, 0x11, 0x00


	//----- nvinfo : EIATTR_KPARAM_INFO
	.align		4
.L_262:
        /*0018*/ 	.byte	0x04, 0x17
        /*001a*/ 	.short	(.L_264 - .L_263)
.L_263:
        /*001c*/ 	.word	0x00000000
        /*0020*/ 	.short	0x0003
        /*0022*/ 	.short	0x0018
        /*0024*/ 	.byte	0x00, 0xf0, 0x11, 0x00


	//----- nvinfo : EIATTR_KPARAM_INFO
	.align		4
.L_264:
        /*0028*/ 	.byte	0x04, 0x17
        /*002a*/ 	.short	(.L_266 - .L_265)
.L_265:
        /*002c*/ 	.word	0x00000000
        /*0030*/ 	.short	0x0002
        /*0032*/ 	.short	0x0010
        /*0034*/ 	.byte	0x00, 0xf5, 0x21, 0x00


	//----- nvinfo : EIATTR_KPARAM_INFO
	.align		4
.L_266:
        /*0038*/ 	.byte	0x04, 0x17
        /*003a*/ 	.short	(.L_268 - .L_267)
.L_267:
        /*003c*/ 	.word	0x00000000
        /*0040*/ 	.short	0x0001
        /*0042*/ 	.short	0x0008
        /*0044*/ 	.byte	0x00, 0xf0, 0x11, 0x00


	//----- nvinfo : EIATTR_KPARAM_INFO
	.align		4
.L_268:
        /*0048*/ 	.byte	0x04, 0x17
        /*004a*/ 	.short	(.L_270 - .L_269)
.L_269:
        /*004c*/ 	.word	0x00000000
        /*0050*/ 	.short	0x0000
        /*0052*/ 	.short	0x0000
        /*0054*/ 	.byte	0x00, 0xf5, 0x21, 0x00


	//----- nvinfo : EIATTR_SPARSE_MMA_MASK
	.align		4
.L_270:
        /*0058*/ 	.byte	0x03, 0x50
        /*005a*/ 	.short	0x0000


	//----- nvinfo : EIATTR_MAXREG_COUNT
	.align		4
        /*005c*/ 	.byte	0x03, 0x1b
        /*005e*/ 	.short	0x00ff


	//----- nvinfo : EIATTR_NUM_BARRIERS
	.align		4
        /*0060*/ 	.byte	0x02, 0x4c
        /*0062*/ 	.byte	0x01
	.zero		1


	//----- nvinfo : EIATTR_MERCURY_ISA_VERSION
	.align		4
        /*0064*/ 	.byte	0x03, 0x5f
        /*0066*/ 	.short	0x0101


	//----- nvinfo : EIATTR_VRC_CTA_INIT_COUNT
	.align		4
        /*0068*/ 	.byte	0x02, 0x4a
	.zero		1
	.zero		1


	//----- nvinfo : EIATTR_EXIT_INSTR_OFFSETS
	.align		4
        /*006c*/ 	.byte	0x04, 0x1c
        /*006e*/ 	.short	(.L_272 - .L_271)


	//   ....[0]....
.L_271:
        /*0070*/ 	.word	0x00000250


	//   ....[1]....
        /*0074*/ 	.word	0x00000330


	//----- nvinfo : EIATTR_CRS_STACK_SIZE
	.align		4
.L_272:
        /*0078*/ 	.byte	0x04, 0x1e
        /*007a*/ 	.short	(.L_274 - .L_273)
.L_273:
        /*007c*/ 	.word	0x00000000


	//----- nvinfo : EIATTR_CBANK_PARAM_SIZE
	.align		4
.L_274:
        /*0080*/ 	.byte	0x03, 0x19
        /*0082*/ 	.short	0x0020


	//----- nvinfo : EIATTR_PARAM_CBANK
	.align		4
        /*0084*/ 	.byte	0x04, 0x0a
        /*0086*/ 	.short	(.L_276 - .L_275)
	.align		4
.L_275:
        /*0088*/ 	.word	index@(.nv.constant0._Z17computeHistKernelPiiS_ii)
        /*008c*/ 	.short	0x0380
        /*008e*/ 	.short	0x0020


	//----- nvinfo : EIATTR_SW_WAR
	.align		4
.L_276:
        /*0090*/ 	.byte	0x04, 0x36
        /*0092*/ 	.short	(.L_278 - .L_277)
.L_277:
        /*0094*/ 	.word	0x00000008
.L_278:


//--------------------- .nv.info._Z8sortBlk2PiiS_iii --------------------------
	.section	.nv.info._Z8sortBlk2PiiS_iii,"",@"SHT_CUDA_INFO"
	.sectionflags	@""
	.align	4


	//----- nvinfo : EIATTR_CUDA_API_VERSION
	.align		4
        /*0000*/ 	.byte	0x04, 0x37
        /*0002*/ 	.short	(.L_280 - .L_279)
.L_279:
        /*0004*/ 	.word	0x00000082


	//----- nvinfo : EIATTR_KPARAM_INFO
	.align		4
.L_280:
        /*0008*/ 	.byte	0x04, 0x17
        /*000a*/ 	.short	(.L_282 - .L_281)
.L_281:
        /*000c*/ 	.word	0x00000000
        /*0010*/ 	.short	0x0005
        /*0012*/ 	.short	0x0020
        /*0014*/ 	.byte	0x00, 0xf0, 0x11, 0x00


	//----- nvinfo : EIATTR_KPARAM_INFO
	.align		4
.L_282:
        /*0018*/ 	.byte	0x04, 0x17
        /*001a*/ 	.short	(.L_284 - .L_283)
.L_283:
        /*001c*/ 	.word	0x00000000
        /*0020*/ 	.short	0x0004
        /*0022*/ 	.short	0x001c
        /*0024*/ 	.byte	0x00, 0xf0, 0x11, 0x00


	//----- nvinfo : EIATTR_KPARAM_INFO
	.align		4
.L_284:
        /*0028*/ 	.byte	0x04, 0x17
        /*002a*/ 	.short	(.L_286 - .L_285)
.L_285:
        /*002c*/ 	.word	0x00000000
        /*0030*/ 	.short	0x0003
        /*0032*/ 	.short	0x0018
        /*0034*/ 	.byte	0x00, 0xf0, 0x11, 0x00


	//----- nvinfo : EIATTR_KPARAM_INFO
	.align		4
.L_286:
        /*0038*/ 	.byte	0x04, 0x17
        /*003a*/ 	.short	(.L_288 - .L_287)
.L_287:
        /*003c*/ 	.word	0x00000000
        /*0040*/ 	.short	0x0002
        /*0042*/ 	.short	0x0010
        /*0044*/ 	.byte	0x00, 0xf5, 0x21, 0x00


	//----- nvinfo : EIATTR_KPARAM_INFO
	.align		4
.L_288:
        /*0048*/ 	.byte	0x04, 0x17
        /*004a*/ 	.short	(.L_290 - .L_289)
.L_289:
        /*004c*/ 	.word	0x00000000
        /*0050*/ 	.short	0x0001
        /*0052*/ 	.short	0x0008
        /*0054*/ 	.byte	0x00, 0xf0, 0x11, 0x00


	//----- nvinfo : EIATTR_KPARAM_INFO
	.align		4
.L_290:
        /*0058*/ 	.byte	0x04, 0x17
        /*005a*/ 	.short	(.L_292 - .L_291)
.L_291:
        /*005c*/ 	.word	0x00000000
        /*0060*/ 	.short	0x0000
        /*0062*/ 	.short	0x0000
        /*0064*/ 	.byte	0x00, 0xf5, 0x21, 0x00


	//----- nvinfo : EIATTR_SPARSE_MMA_MASK
	.align		4
.L_292:
        /*0068*/ 	.byte	0x03, 0x50
        /*006a*/ 	.short	0x0000


	//----- nvinfo : EIATTR_MAXREG_COUNT
	.align		4
        /*006c*/ 	.byte	0x03, 0x1b
        /*006e*/ 	.short	0x00ff


	//----- nvinfo : EIATTR_NUM_BARRIERS
	.align		4
        /*0070*/ 	.byte	0x02, 0x4c
        /*0072*/ 	.byte	0x01
	.zero		1


	//----- nvinfo : EIATTR_MERCURY_ISA_VERSION
	.align		4
        /*0074*/ 	.byte	0x03, 0x5f
        /*0076*/ 	.short	0x0101


	//----- nvinfo : EIATTR_VRC_CTA_INIT_COUNT
	.align		4
        /*0078*/ 	.byte	0x02, 0x4a
	.zero		1
	.zero		1


	//----- nvinfo : EIATTR_EXIT_INSTR_OFFSETS
	.align		4
        /*007c*/ 	.byte	0x04, 0x1c
        /*007e*/ 	.short	(.L_294 - .L_293)


	//   ....[0]....
.L_293:
        /*0080*/ 	.word	0x00000410


	//----- nvinfo : EIATTR_CBANK_PARAM_SIZE
	.align		4
.L_294:
        /*0084*/ 	.byte	0x03, 0x19
        /*0086*/ 	.short	0x0024


	//----- nvinfo : EIATTR_PARAM_CBANK
	.align		4
        /*0088*/ 	.byte	0x04, 0x0a
        /*008a*/ 	.short	(.L_296 - .L_295)
	.align		4
.L_295:
        /*008c*/ 	.word	index@(.nv.constant0._Z8sortBlk2PiiS_iii)
        /*0090*/ 	.short	0x0380
        /*0092*/ 	.short	0x0024


	//----- nvinfo : EIATTR_SW_WAR
	.align		4
.L_296:
        /*0094*/ 	.byte	0x04, 0x36
        /*0096*/ 	.short	(.L_298 - .L_297)
.L_297:
        /*0098*/ 	.word	0x00000008
.L_298:


//--------------------- .nv.info._Z7sortBlkPiiS_ii --------------------------
	.section	.nv.info._Z7sortBlkPiiS_ii,"",@"SHT_CUDA_INFO"
	.sectionflags	@""
	.align	4


	//----- nvinfo : EIATTR_CUDA_API_VERSION
	.align		4
        /*0000*/ 	.byte	0x04, 0x37
        /*0002*/ 	.short	(.L_300 - .L_299)
.L_299:
        /*0004*/ 	.word	0x00000082


	//----- nvinfo : EIATTR_KPARAM_INFO
	.align		4
.L_300:
        /*0008*/ 	.byte	0x04, 0x17
        /*000a*/ 	.short	(.L_302 - .L_301)
.L_301:
        /*000c*/ 	.word	0x00000000
        /*0010*/ 	.short	0x0004
        /*0012*/ 	.short	0x001c
        /*0014*/ 	.byte	0x00, 0xf0, 0x11, 0x00


	//----- nvinfo : EIATTR_KPARAM_INFO
	.align		4
.L_302:
        /*0018*/ 	.byte	0x04, 0x17
        /*001a*/ 	.short	(.L_304 - .L_303)
.L_303:
        /*001c*/ 	.word	0x00000000
        /*0020*/ 	.short	0x0003
        /*0022*/ 	.short	0x0018
        /*0024*/ 	.byte	0x00, 0xf0, 0x11, 0x00


	//----- nvinfo : EIATTR_KPARAM_INFO
	.align		4
.L_304:
        /*0028*/ 	.byte	0x04, 0x17
        /*002a*/ 	.short	(.L_306 - .L_305)
.L_305:
        /*002c*/ 	.word	0x00000000
        /*0030*/ 	.short	0x0002
        /*0032*/ 	.short	0x0010
        /*0034*/ 	.byte	0x00, 0xf5, 0x21, 0x00


	//----- nvinfo : EIATTR_KPARAM_INFO
	.align		4
.L_306:
        /*0038*/ 	.byte	0x04, 0x17
        /*003a*/ 	.short	(.L_308 - .L_307)
.L_307:
        /*003c*/ 	.word	0x00000000
        /*0040*/ 	.short	0x0001
        /*0042*/ 	.short	0x0008
        /*0044*/ 	.byte	0x00, 0xf0, 0x11, 0x00


	//----- nvinfo : EIATTR_KPARAM_INFO
	.align		4
.L_308:
        /*0048*/ 	.byte	0x04, 0x17
        /*004a*/ 	.short	(.L_310 - .L_309)
.L_309:
        /*004c*/ 	.word	0x00000000
        /*0050*/ 	.short	0x0000
        /*0052*/ 	.short	0x0000
        /*0054*/ 	.byte	0x00, 0xf5, 0x21, 0x00


	//----- nvinfo : EIATTR_SPARSE_MMA_MASK
	.align		4
.L_310:
        /*0058*/ 	.byte	0x03, 0x50
        /*005a*/ 	.short	0x0000


	//----- nvinfo : EIATTR_MAXREG_COUNT
	.align		4
        /*005c*/ 	.byte	0x03, 0x1b
        /*005e*/ 	.short	0x00ff


	//----- nvinfo : EIATTR_NUM_BARRIERS
	.align		4
        /*0060*/ 	.byte	0x02, 0x4c
        /*0062*/ 	.byte	0x01
	.zero		1


	//----- nvinfo : EIATTR_MERCURY_ISA_VERSION
	.align		4
        /*0064*/ 	.byte	0x03, 0x5f
        /*0066*/ 	.short	0x0101


	//----- nvinfo : EIATTR_VRC_CTA_INIT_COUNT
	.align		4
        /*0068*/ 	.byte	0x02, 0x4a
	.zero		1
	.zero		1


	//----- nvinfo : EIATTR_EXIT_INSTR_OFFSETS
	.align		4
        /*006c*/ 	.byte	0x04, 0x1c
        /*006e*/ 	.short	(.L_312 - .L_311)


	//   ....[0]....
.L_311:
        /*0070*/ 	.word	0x00000400


	//----- nvinfo : EIATTR_CBANK_PARAM_SIZE
	.align		4
.L_312:
        /*0074*/ 	.byte	0x03, 0x19
        /*0076*/ 	.short	0x0020


	//----- nvinfo : EIATTR_PARAM_CBANK
	.align		4
        /*0078*/ 	.byte	0x04, 0x0a
        /*007a*/ 	.short	(.L_314 - .L_313)
	.align		4
.L_313:
        /*007c*/ 	.word	index@(.nv.constant0._Z7sortBlkPiiS_ii)
        /*0080*/ 	.short	0x0380
        /*0082*/ 	.short	0x0020


	//----- nvinfo : EIATTR_SW_WAR
	.align		4
.L_314:
        /*0084*/ 	.byte	0x04, 0x36
        /*0086*/ 	.short	(.L_316 - .L_315)
.L_315:
        /*0088*/ 	.word	0x00000008
.L_316:


//--------------------- .nv.callgraph             --------------------------
	.section	.nv.callgraph,"",@"SHT_CUDA_CALLGRAPH"
	.align	4
	.sectionentsize	8
	.align		4
        /*0000*/ 	.word	0x00000000
	.align		4
        /*0004*/ 	.word	0xffffffff
	.align		4
        /*0008*/ 	.word	0x00000000
	.align		4
        /*000c*/ 	.word	0xfffffffe
	.align		4
        /*0010*/ 	.word	0x00000000
	.align		4
        /*0014*/ 	.word	0xfffffffd
	.align		4
        /*0018*/ 	.word	0x00000000
	.align		4
        /*001c*/ 	.word	0xfffffffc


//--------------------- .nv.constant4             --------------------------
	.section	.nv.constant4,"a",@progbits
	.align	8
	.align		8
.nv.constant4:
        /*0000*/ 	.dword	_ZN34_INTERNAL_949e2397_4_k_cu_7edce4c24cuda3std3__45__cpo5beginE
	.align		8
        /*0008*/ 	.dword	_ZN34_INTERNAL_949e2397_4_k_cu_7edce4c24cuda3std3__45__cpo3endE
	.align		8
        /*0010*/ 	.dword	_ZN34_INTERNAL_949e2397_4_k_cu_7edce4c24cuda3std3__45__cpo6cbeginE
	.align		8
        /*0018*/ 	.dword	_ZN34_INTERNAL_949e2397_4_k_cu_7edce4c24cuda3std3__45__cpo4cendE
	.align		8
        /*0020*/ 	.dword	_ZN34_INTERNAL_949e2397_4_k_cu_7edce4c24cuda3std3__45__cpo6rbeginE
	.align		8
        /*0028*/ 	.dword	_ZN34_INTERNAL_949e2397_4_k_cu_7edce4c24cuda3std3__45__cpo4rendE
	.align		8
        /*0030*/ 	.dword	_ZN34_INTERNAL_949e2397_4_k_cu_7edce4c24cuda3std3__45__cpo7crbeginE
	.align		8
        /*0038*/ 	.dword	_ZN34_INTERNAL_949e2397_4_k_cu_7edce4c24cuda3std3__45__cpo5crendE
	.align		8
        /*0040*/ 	.dword	_ZN34_INTERNAL_949e2397_4_k_cu_7edce4c24cuda3std3__436_GLOBAL__N__949e2397_4_k_cu_7edce4c26ignoreE
	.align		8
        /*0048*/ 	.dword	_ZN34_INTERNAL_949e2397_4_k_cu_7edce4c24cuda3std3__419piecewise_constructE
	.align		8
        /*0050*/ 	.dword	_ZN34_INTERNAL_949e2397_4_k_cu_7edce4c24cuda3std3__48in_placeE
	.align		8
        /*0058*/ 	.dword	_ZN34_INTERNAL_949e2397_4_k_cu_7edce4c24cuda3std3__420unreachable_sentinelE
	.align		8
        /*0060*/ 	.dword	_ZN34_INTERNAL_949e2397_4_k_cu_7edce4c24cuda3std3__47nulloptE
	.align		8
        /*0068*/ 	.dword	_ZN34_INTERNAL_949e2397_4_k_cu_7edce4c24cuda3std3__48unexpectE
	.align		8
        /*0070*/ 	.dword	_ZN34_INTERNAL_949e2397_4_k_cu_7edce4c24cuda3std6ranges3__45__cpo4swapE
	.align		8
        /*0078*/ 	.dword	_ZN34_INTERNAL_949e2397_4_k_cu_7edce4c24cuda3std6ranges3__45__cpo9iter_moveE
	.align		8
        /*0080*/ 	.dword	_ZN34_INTERNAL_949e2397_4_k_cu_7edce4c24cuda3std6ranges3__45__cpo5beginE
	.align		8
        /*0088*/ 	.dword	_ZN34_INTERNAL_949e2397_4_k_cu_7edce4c24cuda3std6ranges3__45__cpo3endE
	.align		8
        /*0090*/ 	.dword	_ZN34_INTERNAL_949e2397_4_k_cu_7edce4c24cuda3std6ranges3__45__cpo6cbeginE
	.align		8
        /*0098*/ 	.dword	_ZN34_INTERNAL_949e2397_4_k_cu_7edce4c24cuda3std6ranges3__45__cpo4cendE
	.align		8
        /*00a0*/ 	.dword	_ZN34_INTERNAL_949e2397_4_k_cu_7edce4c24cuda3std6ranges3__45__cpo7advanceE
	.align		8
        /*00a8*/ 	.dword	_ZN34_INTERNAL_949e2397_4_k_cu_7edce4c24cuda3std6ranges3__45__cpo9iter_swapE
	.align		8
        /*00b0*/ 	.dword	_ZN34_INTERNAL_949e2397_4_k_cu_7edce4c24cuda3std6ranges3__45__cpo4nextE
	.align		8
        /*00b8*/ 	.dword	_ZN34_INTERNAL_949e2397_4_k_cu_7edce4c24cuda3std6ranges3__45__cpo4prevE
	.align		8
        /*00c0*/ 	.dword	_ZN34_INTERNAL_949e2397_4_k_cu_7edce4c24cuda3std6ranges3__45__cpo4dataE
	.align		8
        /*00c8*/ 	.dword	_ZN34_INTERNAL_949e2397_4_k_cu_7edce4c24cuda3std6ranges3__45__cpo5cdataE
	.align		8
        /*00d0*/ 	.dword	_ZN34_INTERNAL_949e2397_4_k_cu_7edce4c24cuda3std6ranges3__45__cpo4sizeE
	.align		8
        /*00d8*/ 	.dword	_ZN34_INTERNAL_949e2397_4_k_cu_7edce4c24cuda3std6ranges3__45__cpo5ssizeE
	.align		8
        /*00e0*/ 	.dword	_ZN34_INTERNAL_949e2397_4_k_cu_7edce4c24cuda3std6ranges3__45__cpo8distanceE
	.align		8
        /*00e8*/ 	.dword	_ZN34_INTERNAL_949e2397_4_k_cu_7edce4c26thrust24THRUST_300001_SM_1000_NS8cuda_cub3parE
	.align		8
        /*00f0*/ 	.dword	_ZN34_INTERNAL_949e2397_4_k_cu_7edce4c26thrust24THRUST_300001_SM_1000_NS8cuda_cub10par_nosyncE
	.align		8
        /*00f8*/ 	.dword	_ZN34_INTERNAL_949e2397_4_k_cu_7edce4c26thrust24THRUST_300001_SM_1000_NS6system6detail10sequential3seqE
	.align		8
        /*0100*/ 	.dword	_ZN34_INTERNAL_949e2397_4_k_cu_7edce4c26thrust24THRUST_300001_SM_1000_NS6system3cpp3parE
	.align		8
        /*0108*/ 	.dword	_ZN34_INTERNAL_949e2397_4_k_cu_7edce4c26thrust24THRUST_300001_SM_1000_NS12placeholders2_1E
	.align		8
        /*0110*/ 	.dword	_ZN34_INTERNAL_949e2397_4_k_cu_7edce4c26thrust24THRUST_300001_SM_1000_NS12placeholders2_2E
	.align		8
        /*0118*/ 	.dword	_ZN34_INTERNAL_949e2397_4_k_cu_7edce4c26thrust24THRUST_300001_SM_1000_NS12placeholders2_3E
	.align		8
        /*0120*/ 	.dword	_ZN34_INTERNAL_949e2397_4_k_cu_7edce4c26thrust24THRUST_300001_SM_1000_NS12placeholders2_4E
	.align		8
        /*0128*/ 	.dword	_ZN34_INTERNAL_949e2397_4_k_cu_7edce4c26thrust24THRUST_300001_SM_1000_NS12placeholders2_5E
	.align		8
        /*0130*/ 	.dword	_ZN34_INTERNAL_949e2397_4_k_cu_7edce4c26thrust24THRUST_300001_SM_1000_NS12placeholders2_6E
	.align		8
        /*0138*/ 	.dword	_ZN34_INTERNAL_949e2397_4_k_cu_7edce4c26thrust24THRUST_300001_SM_1000_NS12placeholders2_7E
	.align		8
        /*0140*/ 	.dword	_ZN34_INTERNAL_949e2397_4_k_cu_7edce4c26thrust24THRUST_300001_SM_1000_NS12placeholders2_8E
	.align		8
        /*0148*/ 	.dword	_ZN34_INTERNAL_949e2397_4_k_cu_7edce4c26thrust24THRUST_300001_SM_1000_NS12placeholders2_9E
	.align		8
        /*0150*/ 	.dword	_ZN34_INTERNAL_949e2397_4_k_cu_7edce4c26thrust24THRUST_300001_SM_1000_NS12placeholders3_10E
	.align		8
        /*0158*/ 	.dword	_ZN34_INTERNAL_949e2397_4_k_cu_7edce4c26thrust24THRUST_300001_SM_1000_NS3seqE
	.align		8
        /*0160*/ 	.dword	_ZN34_INTERNAL_949e2397_4_k_cu_7edce4c26thrust24THRUST_300001_SM_1000_NS6deviceE


//--------------------- .text._ZN3cub18CUB_300001_SM_10006detail10radix_sort29DeviceRadixSortOnesweepKernelINS1_5radix10policy_hubIjNS0_8NullTypeEyE10Policy1000ELNS0_9SortOrderE0EjS6_yiiNS1_21identity_decomposer_tEEEvPT5_SC_PT3_PKSD_PT1_PKSH_PT2_PKSL_T4_iiT6_ --------------------------
	.section	.text._ZN3cub18CUB_300001_SM_10006detail10radix_sort29DeviceRadixSortOnesweepKernelINS1_5radix10policy_hubIjNS0_8NullTypeEyE10Policy1000ELNS0_9SortOrderE0EjS6_yiiNS1_21identity_decomposer_tEEEvPT5_SC_PT3_PKSD_PT1_PKSH_PT2_PKSL_T4_iiT6_,"ax",@progbits
	.align	128
        .global         _ZN3cub18CUB_300001_SM_10006detail10radix_sort29DeviceRadixSortOnesweepKernelINS1_5radix10policy_hubIjNS0_8NullTypeEyE10Policy1000ELNS0_9SortOrderE0EjS6_yiiNS1_21identity_decomposer_tEEEvPT5_SC_PT3_PKSD_PT1_PKSH_PT2_PKSL_T4_iiT6_
        .type           _ZN3cub18CUB_300001_SM_10006detail10radix_sort29DeviceRadixSortOnesweepKernelINS1_5radix10policy_hubIjNS0_8NullTypeEyE10Policy1000ELNS0_9SortOrderE0EjS6_yiiNS1_21identity_decomposer_tEEEvPT5_SC_PT3_PKSD_PT1_PKSH_PT2_PKSL_T4_iiT6_,@function
        .size           _ZN3cub18CUB_300001_SM_10006detail10radix_sort29DeviceRadixSortOnesweepKernelINS1_5radix10policy_hubIjNS0_8NullTypeEyE10Policy1000ELNS0_9SortOrderE0EjS6_yiiNS1_21identity_decomposer_tEEEvPT5_SC_PT3_PKSD_PT1_PKSH_PT2_PKSL_T4_iiT6_,(.L_x_252 - _ZN3cub18CUB_300001_SM_10006detail10radix_sort29DeviceRadixSortOnesweepKernelINS1_5radix10policy_hubIjNS0_8NullTypeEyE10Policy1000ELNS0_9SortOrderE0EjS6_yiiNS1_21identity_decomposer_tEEEvPT5_SC_PT3_PKSD_PT1_PKSH_PT2_PKSL_T4_iiT6_)
        .other          _ZN3cub18CUB_300001_SM_10006detail10radix_sort29DeviceRadixSortOnesweepKernelINS1_5radix10policy_hubIjNS0_8NullTypeEyE10Policy1000ELNS0_9SortOrderE0EjS6_yiiNS1_21identity_decomposer_tEEEvPT5_SC_PT3_PKSD_PT1_PKSH_PT2_PKSL_T4_iiT6_,@"STO_CUDA_ENTRY STV_DEFAULT"
_ZN3cub18CUB_300001_SM_10006detail10radix_sort29DeviceRadixSortOnesweepKernelINS1_5radix10policy_hubIjNS0_8NullTypeEyE10Policy1000ELNS0_9SortOrderE0EjS6_yiiNS1_21identity_decomposer_tEEEvPT5_SC_PT3_PKSD_PT1_PKSH_PT2_PKSL_T4_iiT6_:
.text._ZN3cub18CUB_300001_SM_10006detail10radix_sort29DeviceRadixSortOnesweepKernelINS1_5radix10policy_hubIjNS0_8NullTypeEyE10Policy1000ELNS0_9SortOrderE0EjS6_yiiNS1_21identity_decomposer_tEEEvPT5_SC_PT3_PKSD_PT1_PKSH_PT2_PKSL_T4_iiT6_:
[----:B------:R-:W0:Y:S01]  /*0000*/  LDC R1, c[0x0][0x37c] ;  /* 0x0000df00ff017b82 */ /* 0x000e220000000800 */
[----:B------:R-:W1:Y:S01]  /*0010*/  S2R R39, SR_TID.X ;  /* 0x0000000000277919 */ /* 0x000e620000002100 */
[----:B------:R-:W-:Y:S01]  /*0020*/  MOV R73, 0x400 ;  /* 0x0000040000497802 */ /* 0x000fe20000000f00 */
[----:B------:R-:W2:Y:S01]  /*0030*/  LDCU.64 UR6, c[0x0][0x358] ;  /* 0x00006b00ff0677ac */ /* 0x000ea20008000a00 */
[----:B------:R-:W-:Y:S01]  /*0040*/  BSSY.RECONVERGENT B0, `(.L_x_0) ;  /* 0x000000d000007945 */ /* 0x000fe20003800200 */
[----:B------:R-:W3:Y:S01]  /*0050*/  S2R R0, SR_CgaCtaId ;  /* 0x0000000000007919 */ /* 0x000ee20000008800 */
[----:B0-----:R-:W-:Y:S01]  /*0060*/  VIADD R1, R1, 0xfffffff0 ;  /* 0xfffffff001017836 */ /* 0x001fe20000000000 */
[----:B-1----:R-:W-:Y:S02]  /*0070*/  ISETP.NE.AND P0, PT, R39, RZ, PT ;  /* 0x000000ff2700720c */ /* 0x002fe40003f05270 */
[----:B---3--:R-:W-:-:S11]  /*0080*/  LEA R73, R0, R73, 0x18 ;  /* 0x0000004900497211 */ /* 0x008fd600078ec0ff */
[----:B--2---:R-:W-:Y:S05]  /*0090*/  @P0 BRA `(.L_x_1) ;  /* 0x00000000001c0947 */ /* 0x004fea0003800000 */
[----:B------:R-:W0:Y:S01]  /*00a0*/  LDC.64 R2, c[0x0][0x388] ;  /* 0x0000e200ff027b82 */ /* 0x000e220000000a00 */
[----:B------:R-:W-:-:S05]  /*00b0*/  IMAD.MOV.U32 R5, RZ, RZ, 0x1 ;  /* 0x00000001ff057424 */ /* 0x000fca00078e00ff */
[----:B0-----:R-:W2:Y:S02]  /*00c0*/  ATOMG.E.ADD.STRONG.GPU PT, R2, desc[UR6][R2.64], R5 ;  /* 0x80000005020279a8 */ /* 0x001ea400081ef106 */
[----:B------:R-:W0:Y:S01]  /*00d0*/  S2UR UR5, SR_CgaCtaId ;  /* 0x00000000000579c3 */ /* 0x000e220000008800 */
[----:B------:R-:W-:Y:S02]  /*00e0*/  UMOV UR4, 0x400 ;  /* 0x0000040000047882 */ /* 0x000fe40000000000 */
[----:B0-----:R-:W-:-:S09]  /*00f0*/  ULEA UR4, UR5, UR4, 0x18 ;  /* 0x0000000405047291 */ /* 0x001fd2000f8ec0ff */
[----:B--2---:R0:W-:Y:S03]  /*0100*/  STS [UR4+0x7200], R2 ;  /* 0x00720002ff007988 */ /* 0x0041e60008000804 */
.L_x_1:
[----:B------:R-:W-:Y:S05]  /*0110*/  BSYNC.RECONVERGENT B0 ;  /* 0x0000000000007941 */ /* 0x000fea0003800200 */
.L_x_0:
[----:B------:R-:W-:Y:S06]  /*0120*/  BAR.SYNC.DEFER_BLOCKING 0x0 ;  /* 0x0000000000007b1d */ /* 0x000fec0000010000 */
[----:B------:R-:W1:Y:S01]  /*0130*/  LDCU UR4, c[0x0][0x3c0] ;  /* 0x00007800ff0477ac */ /* 0x000e620008000800 */
[----:B------:R-:W2:Y:S01]  /*0140*/  S2R R9, SR_LANEID ;  /* 0x0000000000097919 */ /* 0x000ea20000000000 */
[----:B------:R-:W0:Y:S02]  /*0150*/  LDS R72, [R73+0x7200] ;  /* 0x0072000049487984 */ /* 0x000e240000000800 */
[----:B0-----:R-:W-:-:S04]  /*0160*/  IMAD R2, R72, 0x1c80, RZ ;  /* 0x00001c8048027824 */ /* 0x001fc800078e02ff */
[----:B------:R-:W-:Y:S01]  /*0170*/  VIADD R0, R2, 0x1c80 ;  /* 0x00001c8002007836 */ /* 0x000fe20000000000 */
[----:B------:R-:W-:-:S04]  /*0180*/  SHF.R.S32.HI R6, RZ, 0x1f, R2 ;  /* 0x0000001fff067819 */ /* 0x000fc80000011402 */
[----:B-1----:R-:W-:Y:S02]  /*0190*/  ISETP.GT.AND P0, PT, R0, UR4, PT ;  /* 0x0000000400007c0c */ /* 0x002fe4000bf04270 */
[----:B------:R-:W-:-:S11]  /*01a0*/  SHF.R.U32.HI R0, RZ, 0x5, R39 ;  /* 0x00000005ff007819 */ /* 0x000fd60000011627 */
[----:B--2---:R-:W-:Y:S05]  /*01b0*/  @P0 BRA `(.L_x_2) ;  /* 0x0000000000700947 */ /* 0x004fea0003800000 */
[----:B------:R-:W0:Y:S01]  /*01c0*/  LDCU.64 UR4, c[0x0][0x3a8] ;  /* 0x00007500ff0477ac */ /* 0x000e220008000a00 */
[C---:B------:R-:W-:Y:S02]  /*01d0*/  LOP3.LUT R3, R39.reuse, 0x1f, RZ, 0xc0, !PT ;  /* 0x0000001f27037812 */ /* 0x040fe400078ec0ff */
[----:B------:R-:W-:-:S05]  /*01e0*/  LOP3.LUT R4, R39, 0x3e0, RZ, 0xc0, !PT ;  /* 0x000003e027047812 */ /* 0x000fca00078ec0ff */
[----:B------:R-:W-:-:S05]  /*01f0*/  IMAD R3, R4, 0x13, R3 ;  /* 0x0000001304037824 */ /* 0x000fca00078e0203 */
[----:B------:R-:W-:-:S05]  /*0200*/  IADD3 R3, P0, PT, R2, R3, RZ ;  /* 0x0000000302037210 */ /* 0x000fca0007f1e0ff */
[----:B------:R-:W-:Y:S01]  /*0210*/  IMAD.X R6, RZ, RZ, R6, P0 ;  /* 0x000000ffff067224 */ /* 0x000fe200000e0606 */
[----:B0-----:R-:W-:-:S04]  /*0220*/  LEA R2, P0, R3, UR4, 0x2 ;  /* 0x0000000403027c11 */ /* 0x001fc8000f8010ff */
[----:B------:R-:W-:-:S05]  /*0230*/  LEA.HI.X R3, R3, UR5, R6, 0x2, P0 ;  /* 0x0000000503037c11 */ /* 0x000fca00080f1406 */
[----:B------:R0:W5:Y:S04]  /*0240*/  LDG.E R71, desc[UR6][R2.64] ;  /* 0x0000000602477981 */ /* 0x000168000c1e1900 */
        /* <DEDUP_REMOVED lines=17> */
[----:B------:R0:W5:Y:S01]  /*0360*/  LDG.E R53, desc[UR6][R2.64+0x900] ;  /* 0x0009000602357981 */ /* 0x000162000c1e1900 */
[----:B------:R-:W-:Y:S05]  /*0370*/  BRA `(.L_x_3) ;  /* 0x0000000400507947 */ /* 0x000fea0003800000 */
.L_x_2:
[----:B------:R-:W0:Y:S01]  /*0380*/  LDCU.64 UR8, c[0x0][0x3a8] ;  /* 0x00007500ff0877ac */ /* 0x000e220008000a00 */
[C---:B------:R-:W-:Y:S01]  /*0390*/  LOP3.LUT R3, R39.reuse, 0x1f, RZ, 0xc0, !PT ;  /* 0x0000001f27037812 */ /* 0x040fe200078ec0ff */
[----:B------:R-:W-:Y:S01]  /*03a0*/  IMAD.MOV.U32 R71, RZ, RZ, -0x1 ;  /* 0xffffffffff477424 */ /* 0x000fe200078e00ff */
[----:B------:R-:W-:Y:S01]  /*03b0*/  LOP3.LUT R4, R39, 0x3e0, RZ, 0xc0, !PT ;  /* 0x000003e027047812 */ /* 0x000fe200078ec0ff */
[----:B------:R-:W-:Y:S02]  /*03c0*/  IMAD.MOV.U32 R69, RZ, RZ, -0x1 ;  /* 0xffffffffff457424 */ /* 0x000fe400078e00ff */
[----:B------:R-:W-:Y:S02]  /*03d0*/  IMAD.MOV.U32 R70, RZ, RZ, -0x1 ;  /* 0xffffffffff467424 */ /* 0x000fe400078e00ff */
[----:B------:R-:W-:Y:S01]  /*03e0*/  IMAD R11, R4, 0x13, R3 ;  /* 0x00000013040b7824 */ /* 0x000fe200078e0203 */
[----:B------:R-:W-:-:S03]  /*03f0*/  IADD3 R4, PT, PT, -R2, UR4, RZ ;  /* 0x0000000402047c10 */ /* 0x000fc6000fffe1ff */
[C---:B------:R-:W-:Y:S01]  /*0400*/  VIADD R3, R11.reuse, 0x20 ;  /* 0x000000200b037836 */ /* 0x040fe20000000000 */
[----:B------:R-:W-:Y:S01]  /*0410*/  IADD3 R8, P0, PT, R2, R11, RZ ;  /* 0x0000000b02087210 */ /* 0x000fe20007f1e0ff */
[C---:B------:R-:W-:Y:S01]  /*0420*/  VIADD R5, R11.reuse, 0x40 ;  /* 0x000000400b057836 */ /* 0x040fe20000000000 */
[CC--:B------:R-:W-:Y:S01]  /*0430*/  ISETP.GE.AND P1, PT, R11.reuse, R4.reuse, PT ;  /* 0x000000040b00720c */ /* 0x0c0fe20003f26270 */
[----:B------:R-:W-:Y:S01]  /*0440*/  VIADD R7, R11, 0x60 ;  /* 0x000000600b077836 */ /* 0x000fe20000000000 */
[-C--:B------:R-:W-:Y:S01]  /*0450*/  ISETP.GE.AND P2, PT, R3, R4.reuse, PT ;  /* 0x000000040300720c */ /* 0x080fe20003f46270 */
[----:B------:R-:W-:Y:S01]  /*0460*/  VIADD R3, R11, 0x80 ;  /* 0x000000800b037836 */ /* 0x000fe20000000000 */
[-C--:B------:R-:W-:Y:S01]  /*0470*/  ISETP.GE.AND P3, PT, R5, R4.reuse, PT ;  /* 0x000000040500720c */ /* 0x080fe20003f66270 */
[----:B------:R-:W-:Y:S01]  /*0480*/  VIADD R5, R11, 0xa0 ;  /* 0x000000a00b057836 */ /* 0x000fe20000000000 */
[-C--:B------:R-:W-:Y:S01]  /*0490*/  ISETP.GE.AND P4, PT, R7, R4.reuse, PT ;  /* 0x000000040700720c */ /* 0x080fe20003f86270 */
[----:B------:R-:W-:Y:S01]  /*04a0*/  IMAD.X R13, RZ, RZ, R6, P0 ;  /* 0x000000ffff0d7224 */ /* 0x000fe200000e0606 */
[----:B0-----:R-:W-:Y:S01]  /*04b0*/  LEA R2, P0, R8, UR8, 0x2 ;  /* 0x0000000808027c11 */ /* 0x001fe2000f8010ff */
[----:B------:R-:W-:Y:S01]  /*04c0*/  VIADD R7, R11, 0xc0 ;  /* 0x000000c00b077836 */ /* 0x000fe20000000000 */
[----:B------:R-:W-:-:S02]  /*04d0*/  ISETP.GE.AND P5, PT, R3, R4, PT ;  /* 0x000000040300720c */ /* 0x000fc40003fa6270 */
[-C--:B------:R-:W-:Y:S01]  /*04e0*/  ISETP.GE.AND P6, PT, R5, R4.reuse, PT ;  /* 0x000000040500720c */ /* 0x080fe20003fc6270 */
[----:B------:R-:W-:Y:S01]  /*04f0*/  VIADD R5, R11, 0xe0 ;  /* 0x000000e00b057836 */ /* 0x000fe20000000000 */
[----:B------:R-:W-:Y:S01]  /*0500*/  LEA.HI.X R3, R8, UR9, R13, 0x2, P0 ;  /* 0x0000000908037c11 */ /* 0x000fe200080f140d */
[----:B------:R-:W-:Y:S01]  /*0510*/  IMAD.MOV.U32 R68, RZ, RZ, -0x1 ;  /* 0xffffffffff447424 */ /* 0x000fe200078e00ff */
[-C--:B------:R-:W-:Y:S01]  /*0520*/  ISETP.GE.AND P0, PT, R7, R4.reuse, PT ;  /* 0x000000040700720c */ /* 0x080fe20003f06270 */
[----:B------:R-:W-:Y:S02]  /*0530*/  VIADD R7, R11, 0x100 ;  /* 0x000001000b077836 */ /* 0x000fe40000000000 */
[----:B------:R1:W5:Y:S01]  /*0540*/  @!P1 LDG.E R71, desc[UR6][R2.64] ;  /* 0x0000000602479981 */ /* 0x000362000c1e1900 */
[-C--:B------:R-:W-:Y:S01]  /*0550*/  ISETP.GE.AND P1, PT, R5, R4.reuse, PT ;  /* 0x000000040500720c */ /* 0x080fe20003f26270 */
[----:B------:R-:W-:Y:S02]  /*0560*/  VIADD R5, R11, 0x120 ;  /* 0x000001200b057836 */ /* 0x000fe40000000000 */
[----:B------:R1:W5:Y:S03]  /*0570*/  @!P3 LDG.E R69, desc[UR6][R2.64+0x100] ;  /* 0x000100060245b981 */ /* 0x000366000c1e1900 */
[----:B------:R-:W-:Y:S01]  /*0580*/  ISETP.GE.AND P3, PT, R5, R4, PT ;  /* 0x000000040500720c */ /* 0x000fe20003f66270 */
[----:B------:R-:W-:Y:S01]  /*0590*/  VIADD R5, R11, 0x140 ;  /* 0x000001400b057836 */ /* 0x000fe20000000000 */
[----:B------:R1:W5:Y:S01]  /*05a0*/  @!P4 LDG.E R68, desc[UR6][R2.64+0x180] ;  /* 0x000180060244c981 */ /* 0x000362000c1e1900 */
[----:B------:R-:W-:-:S03]  /*05b0*/  IMAD.MOV.U32 R66, RZ, RZ, -0x1 ;  /* 0xffffffffff427424 */ /* 0x000fc600078e00ff */
[-C--:B------:R-:W-:Y:S01]  /*05c0*/  ISETP.GE.AND P4, PT, R5, R4.reuse, PT ;  /* 0x000000040500720c */ /* 0x080fe20003f86270 */
[----:B------:R-:W-:Y:S01]  /*05d0*/  VIADD R5, R11, 0x180 ;  /* 0x000001800b057836 */ /* 0x000fe20000000000 */
[----:B------:R1:W5:Y:S01]  /*05e0*/  @!P2 LDG.E R70, desc[UR6][R2.64+0x80] ;  /* 0x000080060246a981 */ /* 0x000362000c1e1900 */
[-C--:B------:R-:W-:Y:S01]  /*05f0*/  ISETP.GE.AND P2, PT, R7, R4.reuse, PT ;  /* 0x000000040700720c */ /* 0x080fe20003f46270 */
[----:B------:R-:W-:Y:S02]  /*0600*/  IMAD.MOV.U32 R65, RZ, RZ, -0x1 ;  /* 0xffffffffff417424 */ /* 0x000fe400078e00ff */
[----:B------:R1:W5:Y:S01]  /*0610*/  @!P6 LDG.E R66, desc[UR6][R2.64+0x280] ;  /* 0x000280060242e981 */ /* 0x000362000c1e1900 */
[-C--:B------:R-:W-:Y:S01]  /*0620*/  ISETP.GE.AND P6, PT, R5, R4.reuse, PT ;  /* 0x000000040500720c */ /* 0x080fe20003fc6270 */
[C---:B------:R-:W-:Y:S02]  /*0630*/  VIADD R5, R11.reuse, 0x1a0 ;  /* 0x000001a00b057836 */ /* 0x040fe40000000000 */
[----:B------:R-:W-:Y:S01]  /*0640*/  IMAD.MOV.U32 R67, RZ, RZ, -0x1 ;  /* 0xffffffffff437424 */ /* 0x000fe200078e00ff */
[----:B------:R1:W5:Y:S01]  /*0650*/  @!P0 LDG.E R65, desc[UR6][R2.64+0x300] ;  /* 0x0003000602418981 */ /* 0x000362000c1e1900 */
[----:B------:R-:W-:Y:S01]  /*0660*/  VIADD R7, R11, 0x160 ;  /* 0x000001600b077836 */ /* 0x000fe20000000000 */
[----:B------:R-:W-:Y:S01]  /*0670*/  ISETP.GE.AND P0, PT, R5, R4, PT ;  /* 0x000000040500720c */ /* 0x000fe20003f06270 */
[----:B------:R-:W-:-:S02]  /*0680*/  IMAD.MOV.U32 R63, RZ, RZ, -0x1 ;  /* 0xffffffffff3f7424 */ /* 0x000fc400078e00ff */
[----:B------:R-:W-:Y:S01]  /*0690*/  VIADD R5, R11, 0x1e0 ;  /* 0x000001e00b057836 */ /* 0x000fe20000000000 */
[----:B------:R1:W5:Y:S01]  /*06a0*/  @!P5 LDG.E R67, desc[UR6][R2.64+0x200] ;  /* 0x000200060243d981 */ /* 0x000362000c1e1900 */
[-C--:B------:R-:W-:Y:S01]  /*06b0*/  ISETP.GE.AND P5, PT, R7, R4.reuse, PT ;  /* 0x000000040700720c */ /* 0x080fe20003fa6270 */
[----:B------:R-:W-:Y:S02]  /*06c0*/  IMAD.MOV.U32 R64, RZ, RZ, -0x1 ;  /* 0xffffffffff407424 */ /* 0x000fe400078e00ff */
[----:B------:R1:W5:Y:S01]  /*06d0*/  @!P2 LDG.E R63, desc[UR6][R2.64+0x400] ;  /* 0x00040006023fa981 */ /* 0x000362000c1e1900 */
[----:B------:R-:W-:Y:S01]  /*06e0*/  IMAD.MOV.U32 R62, RZ, RZ, -0x1 ;  /* 0xffffffffff3e7424 */ /* 0x000fe200078e00ff */
[----:B------:R-:W-:Y:S01]  /*06f0*/  ISETP.GE.AND P2, PT, R5, R4, PT ;  /* 0x000000040500720c */ /* 0x000fe20003f46270 */
[C---:B------:R-:W-:Y:S01]  /*0700*/  VIADD R7, R11.reuse, 0x1c0 ;  /* 0x000001c00b077836 */ /* 0x040fe20000000000 */
[----:B------:R1:W5:Y:S01]  /*0710*/  @!P1 LDG.E R64, desc[UR6][R2.64+0x380] ;  /* 0x0003800602409981 */ /* 0x000362000c1e1900 */
[----:B------:R-:W-:-:S02]  /*0720*/  VIADD R5, R11, 0x200 ;  /* 0x000002000b057836 */ /* 0x000fc40000000000 */
[----:B------:R-:W-:Y:S01]  /*0730*/  IMAD.MOV.U32 R61, RZ, RZ, -0x1 ;  /* 0xffffffffff3d7424 */ /* 0x000fe200078e00ff */
[----:B------:R1:W5:Y:S01]  /*0740*/  @!P3 LDG.E R62, desc[UR6][R2.64+0x480] ;  /* 0x00048006023eb981 */ /* 0x000362000c1e1900 */
[----:B------:R-:W-:Y:S01]  /*0750*/  IMAD.MOV.U32 R60, RZ, RZ, -0x1 ;  /* 0xffffffffff3c7424 */ /* 0x000fe200078e00ff */
[-C--:B------:R-:W-:Y:S01]  /*0760*/  ISETP.GE.AND P1, PT, R7, R4.reuse, PT ;  /* 0x000000040700720c */ /* 0x080fe20003f26270 */
[----:B------:R-:W-:Y:S01]  /*0770*/  VIADD R7, R11, 0x220 ;  /* 0x000002200b077836 */ /* 0x000fe20000000000 */
[-C--:B------:R-:W-:Y:S01]  /*0780*/  ISETP.GE.AND P3, PT, R5, R4.reuse, PT ;  /* 0x000000040500720c */ /* 0x080fe20003f66270 */
[----:B------:R-:W-:Y:S01]  /*0790*/  VIADD R5, R11, 0x240 ;  /* 0x000002400b057836 */ /* 0x000fe20000000000 */
[----:B------:R1:W5:Y:S02]  /*07a0*/  @!P4 LDG.E R61, desc[UR6][R2.64+0x500] ;  /* 0x00050006023dc981 */ /* 0x000364000c1e1900 */
[-C--:B------:R-:W-:Y:S02]  /*07b0*/  ISETP.GE.AND P4, PT, R7, R4.reuse, PT ;  /* 0x000000040700720c */ /* 0x080fe40003f86270 */
[----:B------:R1:W5:Y:S01]  /*07c0*/  @!P5 LDG.E R60, desc[UR6][R2.64+0x580] ;  /* 0x00058006023cd981 */ /* 0x000362000c1e1900 */
[----:B------:R-:W-:Y:S01]  /*07d0*/  ISETP.GE.AND P5, PT, R5, R4, PT ;  /* 0x000000040500720c */ /* 0x000fe20003fa6270 */
[----:B------:R-:W-:-:S02]  /*07e0*/  IMAD.MOV.U32 R59, RZ, RZ, -0x1 ;  /* 0xffffffffff3b7424 */ /* 0x000fc400078e00ff */
[----:B------:R-:W-:Y:S02]  /*07f0*/  IMAD.MOV.U32 R58, RZ, RZ, -0x1 ;  /* 0xffffffffff3a7424 */ /* 0x000fe400078e00ff */
[----:B------:R-:W-:Y:S02]  /*0800*/  IMAD.MOV.U32 R57, RZ, RZ, -0x1 ;  /* 0xffffffffff397424 */ /* 0x000fe400078e00ff */
[----:B------:R-:W-:Y:S01]  /*0810*/  IMAD.MOV.U32 R56, RZ, RZ, -0x1 ;  /* 0xffffffffff387424 */ /* 0x000fe200078e00ff */
[----:B------:R1:W5:Y:S01]  /*0820*/  @!P6 LDG.E R59, desc[UR6][R2.64+0x600] ;  /* 0x00060006023be981 */ /* 0x000362000c1e1900 */
[----:B------:R-:W-:Y:S02]  /*0830*/  IMAD.MOV.U32 R55, RZ, RZ, -0x1 ;  /* 0xffffffffff377424 */ /* 0x000fe400078e00ff */
[----:B------:R-:W-:Y:S01]  /*0840*/  IMAD.MOV.U32 R54, RZ, RZ, -0x1 ;  /* 0xffffffffff367424 */ /* 0x000fe200078e00ff */
[----:B------:R1:W5:Y:S01]  /*0850*/  @!P0 LDG.E R58, desc[UR6][R2.64+0x680] ;  /* 0x00068006023a8981 */ /* 0x000362000c1e1900 */
[----:B------:R-:W-:-:S03]  /*0860*/  IMAD.MOV.U32 R53, RZ, RZ, -0x1 ;  /* 0xffffffffff357424 */ /* 0x000fc600078e00ff */
[----:B------:R1:W5:Y:S04]  /*0870*/  @!P1 LDG.E R57, desc[UR6][R2.64+0x700] ;  /* 0x0007000602399981 */ /* 0x000368000c1e1900 */
[----:B------:R1:W5:Y:S04]  /*0880*/  @!P2 LDG.E R56, desc[UR6][R2.64+0x780] ;  /* 0x000780060238a981 */ /* 0x000368000c1e1900 */
[----:B------:R1:W5:Y:S04]  /*0890*/  @!P3 LDG.E R55, desc[UR6][R2.64+0x800] ;  /* 0x000800060237b981 */ /* 0x000368000c1e1900 */
[----:B------:R1:W5:Y:S04]  /*08a0*/  @!P4 LDG.E R54, desc[UR6][R2.64+0x880] ;  /* 0x000880060236c981 */ /* 0x000368000c1e1900 */
[----:B------:R1:W5:Y:S02]  /*08b0*/  @!P5 LDG.E R53, desc[UR6][R2.64+0x900] ;  /* 0x000900060235d981 */ /* 0x000364000c1e1900 */
.L_x_3:
[----:B01----:R-:W-:Y:S01]  /*08c0*/  VIMNMX R2, PT, PT, R9, 0xe0, !PT ;  /* 0x000000e009027848 */ /* 0x003fe20007fe0100 */
[----:B------:R-:W0:Y:S01]  /*08d0*/  LDCU UR4, c[0x0][0x3c8] ;  /* 0x00007900ff0477ac */ /* 0x000e220008000800 */
[----:B------:R-:W-:Y:S01]  /*08e0*/  BSSY.RECONVERGENT B0, `(.L_x_4) ;  /* 0x0000025000007945 */ /* 0x000fe20003800200 */
[----:B------:R-:W-:Y:S01]  /*08f0*/  IMAD.SHL.U32 R0, R0, 0x400, RZ ;  /* 0x0000040000007824 */ /* 0x000fe200078e00ff */
[--C-:B------:R-:W-:Y:S01]  /*0900*/  IADD3 R2, PT, PT, R2, 0x1f, -R9.reuse ;  /* 0x0000001f02027810 */ /* 0x100fe20007ffe809 */
[----:B------:R-:W-:Y:S01]  /*0910*/  UMOV UR5, 0xffffffff ;  /* 0xffffffff00057882 */ /* 0x000fe20000000000 */
[----:B------:R-:W-:Y:S02]  /*0920*/  IMAD.MOV.U32 R5, RZ, RZ, R9 ;  /* 0x000000ffff057224 */ /* 0x000fe400078e0009 */
[C---:B------:R-:W-:Y:S02]  /*0930*/  ISETP.GE.U32.AND P0, PT, R2.reuse, 0x1e0, PT ;  /* 0x000001e00200780c */ /* 0x040fe40003f06070 */
[----:B------:R-:W-:-:S04]  /*0940*/  LEA.HI R3, R2, 0x1, RZ, 0x1b ;  /* 0x0000000102037811 */ /* 0x000fc800078fd8ff */
[----:B------:R-:W-:-:S04]  /*0950*/  LOP3.LUT R6, R3, 0xf, RZ, 0xc0, !PT ;  /* 0x0000000f03067812 */ /* 0x000fc800078ec0ff */
[----:B------:R-:W-:Y:S01]  /*0960*/  ISETP.NE.AND P1, PT, R6, RZ, PT ;  /* 0x000000ff0600720c */ /* 0x000fe20003f25270 */
[----:B0-----:R-:W-:Y:S02]  /*0970*/  USHF.L.U32 UR4, UR5, UR4, URZ ;  /* 0x0000000405047299 */ /* 0x001fe400080006ff */
[----:B------:R-:W-:Y:S10]  /*0980*/  @!P0 BRA `(.L_x_5) ;  /* 0x0000000000688947 */ /* 0x000ff40003800000 */
[----:B------:R-:W-:Y:S01]  /*0990*/  IMAD R4, R9, 0x4, R0 ;  /* 0x0000000409047824 */ /* 0x000fe200078e0200 */
[----:B------:R-:W-:Y:S01]  /*09a0*/  LOP3.LUT R2, R3, 0xffffff0, RZ, 0xc0, !PT ;  /* 0x0ffffff003027812 */ /* 0x000fe200078ec0ff */
[----:B------:R-:W-:-:S03]  /*09b0*/  IMAD.MOV.U32 R5, RZ, RZ, R9 ;  /* 0x000000ffff057224 */ /* 0x000fc600078e0009 */
[----:B------:R-:W-:Y:S01]  /*09c0*/  IADD3 R4, PT, PT, R4, 0x400, R73 ;  /* 0x0000040004047810 */ /* 0x000fe20007ffe049 */
[----:B------:R-:W-:-:S07]  /*09d0*/  IMAD.MOV R2, RZ, RZ, -R2 ;  /* 0x000000ffff027224 */ /* 0x000fce00078e0a02 */
.L_x_6:
[----:B------:R-:W-:Y:S01]  /*09e0*/  VIADD R2, R2, 0x10 ;  /* 0x0000001002027836 */ /* 0x000fe20000000000 */
[----:B------:R-:W-:Y:S01]  /*09f0*/  STS [R4+-0x400], RZ ;  /* 0xfffc00ff04007388 */ /* 0x000fe20000000800 */
[----:B------:R-:W-:-:S03]  /*0a00*/  VIADD R5, R5, 0x200 ;  /* 0x0000020005057836 */ /* 0x000fc60000000000 */
[----:B------:R-:W-:Y:S01]  /*0a10*/  ISETP.NE.AND P0, PT, R2, RZ, PT ;  /* 0x000000ff0200720c */ /* 0x000fe20003f05270 */
[----:B------:R-:W-:Y:S04]  /*0a20*/  STS [R4+-0x380], RZ ;  /* 0xfffc80ff04007388 */ /* 0x000fe80000000800 */
[----:B------:R-:W-:Y:S04]  /*0a30*/  STS [R4+-0x300], RZ ;  /* 0xfffd00ff04007388 */ /* 0x000fe80000000800 */
[----:B------:R-:W-:Y:S04]  /*0a40*/  STS [R4+-0x280], RZ ;  /* 0xfffd80ff04007388 */ /* 0x000fe80000000800 */
[----:B------:R-:W-:Y:S04]  /*0a50*/  STS [R4+-0x200], RZ ;  /* 0xfffe00ff04007388 */ /* 0x000fe80000000800 */
[----:B------:R-:W-:Y:S04]  /*0a60*/  STS [R4+-0x180], RZ ;  /* 0xfffe80ff04007388 */ /* 0x000fe80000000800 */
[----:B------:R-:W-:Y:S04]  /*0a70*/  STS [R4+-0x100], RZ ;  /* 0xffff00ff04007388 */ /* 0x000fe80000000800 */
[----:B------:R-:W-:Y:S04]  /*0a80*/  STS [R4+-0x80], RZ ;  /* 0xffff80ff04007388 */ /* 0x000fe80000000800 */
[----:B------:R-:W-:Y:S04]  /*0a90*/  STS [R4], RZ ;  /* 0x000000ff04007388 */ /* 0x000fe80000000800 */
[----:B------:R-:W-:Y:S04]  /*0aa0*/  STS [R4+0x80], RZ ;  /* 0x000080ff04007388 */ /* 0x000fe80000000800 */
[----:B------:R-:W-:Y:S04]  /*0ab0*/  STS [R4+0x100], RZ ;  /* 0x000100ff04007388 */ /* 0x000fe80000000800 */
[----:B------:R-:W-:Y:S04]  /*0ac0*/  STS [R4+0x180], RZ ;  /* 0x000180ff04007388 */ /* 0x000fe80000000800 */
[----:B------:R-:W-:Y:S04]  /*0ad0*/  STS [R4+0x200], RZ ;  /* 0x000200ff04007388 */ /* 0x000fe80000000800 */
[----:B------:R-:W-:Y:S04]  /*0ae0*/  STS [R4+0x280], RZ ;  /* 0x000280ff04007388 */ /* 0x000fe80000000800 */
[----:B------:R-:W-:Y:S04]  /*0af0*/  STS [R4+0x300], RZ ;  /* 0x000300ff04007388 */ /* 0x000fe80000000800 */
[----:B------:R0:W-:Y:S02]  /*0b00*/  STS [R4+0x380], RZ ;  /* 0x000380ff04007388 */ /* 0x0001e40000000800 */
[----:B0-----:R-:W-:Y:S01]  /*0b10*/  VIADD R4, R4, 0x800 ;  /* 0x0000080004047836 */ /* 0x001fe20000000000 */
[----:B------:R-:W-:Y:S06]  /*0b20*/  @P0 BRA `(.L_x_6) ;  /* 0xfffffffc00ac0947 */ /* 0x000fec000383ffff */
.L_x_5:
[----:B------:R-:W-:Y:S05]  /*0b30*/  BSYNC.RECONVERGENT B0 ;  /* 0x0000000000007941 */ /* 0x000fea0003800200 */
.L_x_4:
[----:B------:R-:W-:Y:S01]  /*0b40*/  BSSY.RECONVERGENT B0, `(.L_x_7) ;  /* 0x0000026000007945 */ /* 0x000fe20003800200 */
[----:B------:R-:W-:-:S03]  /*0b50*/  IMAD.IADD R2, R73, 0x1, R0 ;  /* 0x0000000149027824 */ /* 0x000fc600078e0200 */
[----:B------:R-:W-:Y:S05]  /*0b60*/  @!P1 BRA `(.L_x_8) ;  /* 0x00000000008c9947 */ /* 0x000fea0003800000 */
[----:B------:R-:W-:Y:S01]  /*0b70*/  ISETP.GE.U32.AND P0, PT, R6, 0x8, PT ;  /* 0x000000080600780c */ /* 0x000fe20003f06070 */
[----:B------:R-:W-:Y:S01]  /*0b80*/  BSSY.RECONVERGENT B1, `(.L_x_9) ;  /* 0x000000e000017945 */ /* 0x000fe20003800200 */
[----:B------:R-:W-:-:S04]  /*0b90*/  LOP3.LUT R7, R3, 0x7, RZ, 0xc0, !PT ;  /* 0x0000000703077812 */ /* 0x000fc800078ec0ff */
[----:B------:R-:W-:-:S07]  /*0ba0*/  ISETP.NE.AND P1, PT, R7, RZ, PT ;  /* 0x000000ff0700720c */ /* 0x000fce0003f25270 */
[----:B------:R-:W-:Y:S06]  /*0bb0*/  @!P0 BRA `(.L_x_10) ;  /* 0x0000000000288947 */ /* 0x000fec0003800000 */
[C---:B------:R-:W-:Y:S02]  /*0bc0*/  IMAD R4, R5.reuse, 0x4, R2 ;  /* 0x0000000405047824 */ /* 0x040fe400078e0202 */
[----:B------:R-:W-:-:S03]  /*0bd0*/  VIADD R5, R5, 0x100 ;  /* 0x0000010005057836 */ /* 0x000fc60000000000 */
[----:B------:R0:W-:Y:S04]  /*0be0*/  STS [R4], RZ ;  /* 0x000000ff04007388 */ /* 0x0001e80000000800 */
[----:B------:R0:W-:Y:S04]  /*0bf0*/  STS [R4+0x80], RZ ;  /* 0x000080ff04007388 */ /* 0x0001e80000000800 */
[----:B------:R0:W-:Y:S04]  /*0c00*/  STS [R4+0x100], RZ ;  /* 0x000100ff04007388 */ /* 0x0001e80000000800 */
[----:B------:R0:W-:Y:S04]  /*0c10*/  STS [R4+0x180], RZ ;  /* 0x000180ff04007388 */ /* 0x0001e80000000800 */
[----:B------:R0:W-:Y:S04]  /*0c20*/  STS [R4+0x200], RZ ;  /* 0x000200ff04007388 */ /* 0x0001e80000000800 */
[----:B------:R0:W-:Y:S04]  /*0c30*/  STS [R4+0x280], RZ ;  /* 0x000280ff04007388 */ /* 0x0001e80000000800 */
[----:B------:R0:W-:Y:S04]  /*0c40*/  STS [R4+0x300], RZ ;  /* 0x000300ff04007388 */ /* 0x0001e80000000800 */
[----:B------:R0:W-:Y:S02]  /*0c50*/  STS [R4+0x380], RZ ;  /* 0x000380ff04007388 */ /* 0x0001e40000000800 */
.L_x_10:
[----:B------:R-:W-:Y:S05]  /*0c60*/  BSYNC.RECONVERGENT B1 ;  /* 0x0000000000017941 */ /* 0x000fea0003800200 */
.L_x_9:
[----:B------:R-:W-:Y:S05]  /*0c70*/  @!P1 BRA `(.L_x_8) ;  /* 0x0000000000489947 */ /* 0x000fea0003800000 */
[----:B------:R-:W-:Y:S02]  /*0c80*/  ISETP.GE.U32.AND P0, PT, R7, 0x4, PT ;  /* 0x000000040700780c */ /* 0x000fe40003f06070 */
[----:B------:R-:W-:-:S04]  /*0c90*/  LOP3.LUT R3, R3, 0x3, RZ, 0xc0, !PT ;  /* 0x0000000303037812 */ /* 0x000fc800078ec0ff */
[----:B------:R-:W-:-:S07]  /*0ca0*/  ISETP.NE.AND P1, PT, R3, RZ, PT ;  /* 0x000000ff0300720c */ /* 0x000fce0003f25270 */
[C---:B------:R-:W-:Y:S02]  /*0cb0*/  @P0 IMAD R2, R5.reuse, 0x4, R2 ;  /* 0x0000000405020824 */ /* 0x040fe400078e0202 */
[----:B------:R-:W-:-:S03]  /*0cc0*/  @P0 VIADD R5, R5, 0x80 ;  /* 0x0000008005050836 */ /* 0x000fc60000000000 */
[----:B------:R1:W-:Y:S04]  /*0cd0*/  @P0 STS [R2], RZ ;  /* 0x000000ff02000388 */ /* 0x0003e80000000800 */
[----:B------:R1:W-:Y:S04]  /*0ce0*/  @P0 STS [R2+0x80], RZ ;  /* 0x000080ff02000388 */ /* 0x0003e80000000800 */
[----:B------:R1:W-:Y:S04]  /*0cf0*/  @P0 STS [R2+0x100], RZ ;  /* 0x000100ff02000388 */ /* 0x0003e80000000800 */
[----:B------:R1:W-:Y:S01]  /*0d00*/  @P0 STS [R2+0x180], RZ ;  /* 0x000180ff02000388 */ /* 0x0003e20000000800 */
[----:B------:R-:W-:Y:S05]  /*0d10*/  @!P1 BRA `(.L_x_8) ;  /* 0x0000000000209947 */ /* 0x000fea0003800000 */
[----:B------:R-:W-:Y:S02]  /*0d20*/  IMAD R0, R5, 0x4, R0 ;  /* 0x0000000405007824 */ /* 0x000fe400078e0200 */
[----:B------:R-:W-:Y:S02]  /*0d30*/  IMAD.MOV R3, RZ, RZ, -R3 ;  /* 0x000000ffff037224 */ /* 0x000fe400078e0a03 */
[----:B------:R-:W-:-:S07]  /*0d40*/  IMAD.IADD R0, R73, 0x1, R0 ;  /* 0x0000000149007824 */ /* 0x000fce00078e0200 */
.L_x_11:
[----:B------:R-:W-:Y:S01]  /*0d50*/  VIADD R3, R3, 0x1 ;  /* 0x0000000103037836 */ /* 0x000fe20000000000 */
[----:B------:R2:W-:Y:S04]  /*0d60*/  STS [R0], RZ ;  /* 0x000000ff00007388 */ /* 0x0005e80000000800 */
[----:B------:R-:W-:Y:S01]  /*0d70*/  ISETP.NE.AND P0, PT, R3, RZ, PT ;  /* 0x000000ff0300720c */ /* 0x000fe20003f05270 */
[----:B--2---:R-:W-:-:S12]  /*0d80*/  VIADD R0, R0, 0x80 ;  /* 0x0000008000007836 */ /* 0x004fd80000000000 */
[----:B------:R-:W-:Y:S05]  /*0d90*/  @P0 BRA `(.L_x_11) ;  /* 0xfffffffc00ec0947 */ /* 0x000fea000383ffff */
.L_x_8:
[----:B------:R-:W-:Y:S05]  /*0da0*/  BSYNC.RECONVERGENT B0 ;  /* 0x0000000000007941 */ /* 0x000fea0003800200 */
.L_x_7:
[----:B------:R-:W2:Y:S01]  /*0db0*/  LDCU UR5, c[0x0][0x3c4] ;  /* 0x00007880ff0577ac */ /* 0x000ea20008000800 */
[C---:B-1----:R-:W-:Y:S01]  /*0dc0*/  IMAD.SHL.U32 R2, R39.reuse, 0x20, RZ ;  /* 0x0000002027027824 */ /* 0x042fe200078e00ff */
[C---:B------:R-:W-:Y:S01]  /*0dd0*/  ISETP.GT.U32.AND P1, PT, R39.reuse, 0xff, PT ;  /* 0x000000ff2700780c */ /* 0x040fe20003f24070 */
[----:B------:R-:W-:Y:S01]  /*0de0*/  BSSY.RECONVERGENT B0, `(.L_x_12) ;  /* 0x000007c000007945 */ /* 0x000fe20003800200 */
[----:B------:R-:W-:Y:S02]  /*0df0*/  IMAD R0, R39, 0x4, R73 ;  /* 0x0000000427007824 */ /* 0x000fe400078e0249 */
[----:B0-----:R-:W-:Y:S01]  /*0e00*/  LOP3.LUT R4, R2, 0x7c00, RZ, 0xc0, !PT ;  /* 0x00007c0002047812 */ /* 0x001fe200078ec0ff */
[----:B------:R-:W-:Y:S01]  /*0e10*/  IMAD.MOV.U32 R52, RZ, RZ, RZ ;  /* 0x000000ffff347224 */ /* 0x000fe200078e00ff */
[----:B------:R-:W-:-:S03]  /*0e20*/  P2R R2, PR, RZ, 0x2 ;  /* 0x00000002ff027803 */ /* 0x000fc60000000000 */
[----:B------:R-:W-:Y:S02]  /*0e30*/  IMAD.IADD R15, R73, 0x1, R4 ;  /* 0x00000001490f7824 */ /* 0x000fe400078e0204 */
[----:B------:R0:W-:Y:S01]  /*0e40*/  STL [R1+0x8], R2 ;  /* 0x0000080201007387 */ /* 0x0001e20000100800 */
[----:B--2--5:R-:W-:Y:S02]  /*0e50*/  SHF.R.U32.HI R51, RZ, UR5, R71 ;  /* 0x00000005ff337c19 */ /* 0x024fe40008011647 */
[----:B------:R-:W-:Y:S02]  /*0e60*/  SHF.R.U32.HI R5, RZ, UR5, R70 ;  /* 0x00000005ff057c19 */ /* 0x000fe40008011646 */
[----:B------:R-:W-:Y:S01]  /*0e70*/  SHF.R.U32.HI R45, RZ, UR5, R64 ;  /* 0x00000005ff2d7c19 */ /* 0x000fe20008011640 */
[----:B0-----:R-:W0:Y:S01]  /*0e80*/  @!P1 LDC.64 R2, c[0x0][0x380] ;  /* 0x0000e000ff029b82 */ /* 0x001e220000000a00 */
[----:B------:R-:W-:Y:S02]  /*0e90*/  SHF.R.U32.HI R50, RZ, UR5, R69 ;  /* 0x00000005ff327c19 */ /* 0x000fe40008011645 */
[----:B------:R-:W-:-:S02]  /*0ea0*/  SHF.R.U32.HI R44, RZ, UR5, R63 ;  /* 0x00000005ff2c7c19 */ /* 0x000fc4000801163f */
[----:B------:R-:W-:Y:S02]  /*0eb0*/  SHF.R.U32.HI R49, RZ, UR5, R68 ;  /* 0x00000005ff317c19 */ /* 0x000fe40008011644 */
[----:B------:R-:W-:Y:S02]  /*0ec0*/  SHF.R.U32.HI R48, RZ, UR5, R67 ;  /* 0x00000005ff307c19 */ /* 0x000fe40008011643 */
[----:B------:R-:W-:Y:S02]  /*0ed0*/  LOP3.LUT R51, R51, UR4, RZ, 0x30, !PT ;  /* 0x0000000433337c12 */ /* 0x000fe4000f8e30ff */
[----:B------:R-:W-:Y:S02]  /*0ee0*/  SHF.R.U32.HI R47, RZ, UR5, R66 ;  /* 0x00000005ff2f7c19 */ /* 0x000fe40008011642 */
[----:B------:R-:W-:Y:S01]  /*0ef0*/  LOP3.LUT R4, R5, UR4, RZ, 0x30, !PT ;  /* 0x0000000405047c12 */ /* 0x000fe2000f8e30ff */
[----:B------:R-:W-:Y:S01]  /*0f00*/  IMAD R30, R51, 0x4, R15 ;  /* 0x00000004331e7824 */ /* 0x000fe200078e020f */
[----:B------:R-:W-:Y:S01]  /*0f10*/  LOP3.LUT R45, R45, UR4, RZ, 0x30, !PT ;  /* 0x000000042d2d7c12 */ /* 0x000fe2000f8e30ff */
[----:B------:R-:W-:Y:S01]  /*0f20*/  NOP ;  /* 0x0000000000007918 */ /* 0x000fe20000000000 */
[----:B------:R-:W-:Y:S01]  /*0f30*/  SHF.R.U32.HI R46, RZ, UR5, R65 ;  /* 0x00000005ff2e7c19 */ /* 0x000fe20008011641 */
[--C-:B------:R-:W-:Y:S01]  /*0f40*/  IMAD R31, R4, 0x4, R15.reuse ;  /* 0x00000004041f7824 */ /* 0x100fe200078e020f */
[----:B------:R-:W-:Y:S01]  /*0f50*/  LOP3.LUT R50, R50, UR4, RZ, 0x30, !PT ;  /* 0x0000000432327c12 */ /* 0x000fe2000f8e30ff */
[--C-:B------:R-:W-:Y:S01]  /*0f60*/  IMAD R7, R45, 0x4, R15.reuse ;  /* 0x000000042d077824 */ /* 0x100fe200078e020f */
[----:B------:R-:W-:Y:S01]  /*0f70*/  LOP3.LUT R44, R44, UR4, RZ, 0x30, !PT ;  /* 0x000000042c2c7c12 */ /* 0x000fe2000f8e30ff */
[----:B------:R1:W-:Y:S01]  /*0f80*/  ATOMS.POPC.INC.32 RZ, [R30+URZ] ;  /* 0x000000001eff7f8c */ /* 0x0003e2000d8000ff */
[----:B------:R-:W-:Y:S01]  /*0f90*/  LOP3.LUT R49, R49, UR4, RZ, 0x30, !PT ;  /* 0x0000000431317c12 */ /* 0x000fe2000f8e30ff */
[--C-:B------:R-:W-:Y:S01]  /*0fa0*/  IMAD R29, R50, 0x4, R15.reuse ;  /* 0x00000004321d7824 */ /* 0x100fe200078e020f */
[----:B------:R-:W-:Y:S01]  /*0fb0*/  LOP3.LUT R48, R48, UR4, RZ, 0x30, !PT ;  /* 0x0000000430307c12 */ /* 0x000fe2000f8e30ff */
[--C-:B------:R-:W-:Y:S01]  /*0fc0*/  IMAD R6, R44, 0x4, R15.reuse ;  /* 0x000000042c067824 */ /* 0x100fe200078e020f */
[----:B------:R-:W-:Y:S01]  /*0fd0*/  SHF.R.U32.HI R43, RZ, UR5, R62 ;  /* 0x00000005ff2b7c19 */ /* 0x000fe2000801163e */
[--C-:B------:R-:W-:Y:S01]  /*0fe0*/  IMAD R28, R49, 0x4, R15.reuse ;  /* 0x00000004311c7824 */ /* 0x100fe200078e020f */
[----:B------:R-:W-:Y:S01]  /*0ff0*/  LOP3.LUT R47, R47, UR4, RZ, 0x30, !PT ;  /* 0x000000042f2f7c12 */ /* 0x000fe2000f8e30ff */
[----:B------:R-:W-:Y:S01]  /*1000*/  IMAD R27, R48, 0x4, R15 ;  /* 0x00000004301b7824 */ /* 0x000fe200078e020f */
[----:B------:R-:W-:Y:S01]  /*1010*/  SHF.R.U32.HI R42, RZ, UR5, R61 ;  /* 0x00000005ff2a7c19 */ /* 0x000fe2000801163d */
[----:B------:R1:W-:Y:S01]  /*1020*/  STL [R1+0x4], R7 ;  /* 0x0000040701007387 */ /* 0x0003e20000100800 */
[----:B------:R-:W-:Y:S01]  /*1030*/  LOP3.LUT R46, R46, UR4, RZ, 0x30, !PT ;  /* 0x000000042e2e7c12 */ /* 0x000fe2000f8e30ff */
[----:B------:R-:W-:Y:S01]  /*1040*/  IMAD R26, R47, 0x4, R15 ;  /* 0x000000042f1a7824 */ /* 0x000fe200078e020f */
[----:B------:R-:W-:Y:S01]  /*1050*/  SHF.R.U32.HI R41, RZ, UR5, R60 ;  /* 0x00000005ff297c19 */ /* 0x000fe2000801163c */
[----:B------:R1:W-:Y:S01]  /*1060*/  ATOMS.POPC.INC.32 RZ, [R31+URZ] ;  /* 0x000000001fff7f8c */ /* 0x0003e2000d8000ff */
[----:B------:R-:W-:Y:S01]  /*1070*/  SHF.R.U32.HI R40, RZ, UR5, R59 ;  /* 0x00000005ff287c19 */ /* 0x000fe2000801163b */
[----:B------:R-:W-:Y:S01]  /*1080*/  IMAD R25, R46, 0x4, R15 ;  /* 0x000000042e197824 */ /* 0x000fe200078e020f */
[----:B------:R-:W-:Y:S01]  /*1090*/  SHF.R.U32.HI R37, RZ, UR5, R58 ;  /* 0x00000005ff257c19 */ /* 0x000fe2000801163a */
[----:B------:R1:W-:Y:S01]  /*10a0*/  STL [R1], R6 ;  /* 0x0000000601007387 */ /* 0x0003e20000100800 */
[----:B------:R-:W-:-:S02]  /*10b0*/  LOP3.LUT R43, R43, UR4, RZ, 0x30, !PT ;  /* 0x000000042b2b7c12 */ /* 0x000fc4000f8e30ff */
[----:B------:R-:W-:Y:S01]  /*10c0*/  SHF.R.U32.HI R36, RZ, UR5, R57 ;  /* 0x00000005ff247c19 */ /* 0x000fe20008011639 */
[----:B------:R1:W-:Y:S01]  /*10d0*/  ATOMS.POPC.INC.32 RZ, [R29+URZ] ;  /* 0x000000001dff7f8c */ /* 0x0003e2000d8000ff */
[----:B------:R-:W-:Y:S01]  /*10e0*/  LOP3.LUT R42, R42, UR4, RZ, 0x30, !PT ;  /* 0x000000042a2a7c12 */ /* 0x000fe2000f8e30ff */
[--C-:B------:R-:W-:Y:S01]  /*10f0*/  IMAD R24, R43, 0x4, R15.reuse ;  /* 0x000000042b187824 */ /* 0x100fe200078e020f */
[----:B------:R-:W-:Y:S01]  /*1100*/  SHF.R.U32.HI R35, RZ, UR5, R56 ;  /* 0x00000005ff237c19 */ /* 0x000fe20008011638 */
[----:B------:R1:W-:Y:S01]  /*1110*/  ATOMS.POPC.INC.32 RZ, [R28+URZ] ;  /* 0x000000001cff7f8c */ /* 0x0003e2000d8000ff */
[----:B------:R-:W-:Y:S01]  /*1120*/  LOP3.LUT R41, R41, UR4, RZ, 0x30, !PT ;  /* 0x0000000429297c12 */ /* 0x000fe2000f8e30ff */
[----:B------:R-:W-:Y:S01]  /*1130*/  IMAD R23, R42, 0x4, R15 ;  /* 0x000000042a177824 */ /* 0x000fe200078e020f */
        /* <DEDUP_REMOVED lines=12> */
[----:B------:R-:W-:Y:S01]  /*1200*/  LOP3.LUT R35, R35, UR4, RZ, 0x30, !PT ;  /* 0x0000000423237c12 */ /* 0x000fe2000f8e30ff */
[----:B------:R1:W-:Y:S01]  /*1210*/  ATOMS.POPC.INC.32 RZ, [R7+URZ] ;  /* 0x0000000007ff7f8c */ /* 0x0003e2000d8000ff */
[----:B------:R-:W-:Y:S01]  /*1220*/  LOP3.LUT R34, R34, UR4, RZ, 0x30, !PT ;  /* 0x0000000422227c12 */ /* 0x000fe2000f8e30ff */
[--C-:B------:R-:W-:Y:S01]  /*1230*/  IMAD R19, R36, 0x4, R15.reuse ;  /* 0x0000000424137824 */ /* 0x100fe200078e020f */
[----:B------:R-:W-:Y:S01]  /*1240*/  LOP3.LUT R33, R33, UR4, RZ, 0x30, !PT ;  /* 0x0000000421217c12 */ /* 0x000fe2000f8e30ff */
[----:B------:R1:W-:Y:S01]  /*1250*/  ATOMS.POPC.INC.32 RZ, [R6+URZ] ;  /* 0x0000000006ff7f8c */ /* 0x0003e2000d8000ff */
[----:B------:R-:W-:Y:S01]  /*1260*/  LOP3.LUT R32, R32, UR4, RZ, 0x30, !PT ;  /* 0x0000000420207c12 */ /* 0x000fe2000f8e30ff */
[----:B------:R-:W-:-:S02]  /*1270*/  IMAD R18, R35, 0x4, R15 ;  /* 0x0000000423127824 */ /* 0x000fc400078e020f */
[----:B------:R1:W-:Y:S01]  /*1280*/  ATOMS.POPC.INC.32 RZ, [R24+URZ] ;  /* 0x0000000018ff7f8c */ /* 0x0003e2000d8000ff */
[--C-:B------:R-:W-:Y:S02]  /*1290*/  IMAD R17, R34, 0x4, R15.reuse ;  /* 0x0000000422117824 */ /* 0x100fe400078e020f */
[--C-:B------:R-:W-:Y:S01]  /*12a0*/  IMAD R16, R33, 0x4, R15.reuse ;  /* 0x0000000421107824 */ /* 0x100fe200078e020f */
[----:B------:R1:W-:Y:S01]  /*12b0*/  ATOMS.POPC.INC.32 RZ, [R23+URZ] ;  /* 0x0000000017ff7f8c */ /* 0x0003e2000d8000ff */
[----:B------:R-:W-:-:S03]  /*12c0*/  IMAD R15, R32, 0x4, R15 ;  /* 0x00000004200f7824 */ /* 0x000fc600078e020f */
[----:B------:R1:W-:Y:S04]  /*12d0*/  ATOMS.POPC.INC.32 RZ, [R22+URZ] ;  /* 0x0000000016ff7f8c */ /* 0x0003e8000d8000ff */
[----:B------:R1:W-:Y:S04]  /*12e0*/  ATOMS.POPC.INC.32 RZ, [R21+URZ] ;  /* 0x0000000015ff7f8c */ /* 0x0003e8000d8000ff */
[----:B------:R1:W-:Y:S04]  /*12f0*/  ATOMS.POPC.INC.32 RZ, [R20+URZ] ;  /* 0x0000000014ff7f8c */ /* 0x0003e8000d8000ff */
[----:B------:R1:W-:Y:S04]  /*1300*/  ATOMS.POPC.INC.32 RZ, [R19+URZ] ;  /* 0x0000000013ff7f8c */ /* 0x0003e8000d8000ff */
[----:B------:R1:W-:Y:S04]  /*1310*/  ATOMS.POPC.INC.32 RZ, [R18+URZ] ;  /* 0x0000000012ff7f8c */ /* 0x0003e8000d8000ff */
[----:B------:R1:W-:Y:S04]  /*1320*/  ATOMS.POPC.INC.32 RZ, [R17+URZ] ;  /* 0x0000000011ff7f8c */ /* 0x0003e8000d8000ff */
[----:B------:R1:W-:Y:S04]  /*1330*/  ATOMS.POPC.INC.32 RZ, [R16+URZ] ;  /* 0x0000000010ff7f8c */ /* 0x0003e8000d8000ff */
[----:B------:R1:W-:Y:S01]  /*1340*/  ATOMS.POPC.INC.32 RZ, [R15+URZ] ;  /* 0x000000000fff7f8c */ /* 0x0003e2000d8000ff */
[----:B------:R-:W-:Y:S06]  /*1350*/  BAR.SYNC.DEFER_BLOCKING 0x0 ;  /* 0x0000000000007b1d */ /* 0x000fec0000010000 */
[----:B0-----:R-:W-:Y:S05]  /*1360*/  @P1 BRA `(.L_x_13) ;  /* 0x00000000008c1947 */ /* 0x001fea0003800000 */
[----:B------:R-:W-:Y:S04]  /*1370*/  LDS R13, [R0] ;  /* 0x00000000000d7984 */ /* 0x000fe80000000800 */
[----:B------:R-:W0:Y:S04]  /*1380*/  LDS R14, [R0+0x400] ;  /* 0x00040000000e7984 */ /* 0x000e280000000800 */
[----:B------:R-:W2:Y:S04]  /*1390*/  LDS R52, [R0+0x800] ;  /* 0x0008000000347984 */ /* 0x000ea80000000800 */
[----:B------:R-:W3:Y:S04]  /*13a0*/  LDS R74, [R0+0xc00] ;  /* 0x000c0000004a7984 */ /* 0x000ee80000000800 */
[----:B------:R-:W4:Y:S04]  /*13b0*/  LDS R12, [R0+0x1000] ;  /* 0x00100000000c7984 */ /* 0x000f280000000800 */
[----:B------:R-:W5:Y:S04]  /*13c0*/  LDS R11, [R0+0x1400] ;  /* 0x00140000000b7984 */ /* 0x000f680000000800 */
[----:B------:R-:W5:Y:S04]  /*13d0*/  LDS R4, [R0+0x1800] ;  /* 0x0018000000047984 */ /* 0x000f680000000800 */
[----:B------:R-:W5:Y:S04]  /*13e0*/  LDS R10, [R0+0x1c00] ;  /* 0x001c0000000a7984 */ /* 0x000f680000000800 */
[----:B------:R-:W5:Y:S04]  /*13f0*/  LDS R9, [R0+0x2000] ;  /* 0x0020000000097984 */ /* 0x000f680000000800 */
[----:B------:R-:W5:Y:S04]  /*1400*/  LDS R8, [R0+0x2400] ;  /* 0x0024000000087984 */ /* 0x000f680000000800 */
[----:B-1----:R-:W1:Y:S01]  /*1410*/  LDS R6, [R0+0x2800] ;  /* 0x0028000000067984 */ /* 0x002e620000000800 */
[----:B0-----:R-:W-:-:S03]  /*1420*/  IMAD.IADD R75, R13, 0x1, R14 ;  /* 0x000000010d4b7824 */ /* 0x001fc600078e020e */
[----:B------:R0:W-:Y:S01]  /*1430*/  STS [R0+0x400], R13 ;  /* 0x0004000d00007388 */ /* 0x0001e20000000800 */
[----:B--2---:R-:W-:-:S03]  /*1440*/  IMAD.IADD R7, R75, 0x1, R52 ;  /* 0x000000014b077824 */ /* 0x004fc600078e0234 */
[----:B------:R1:W-:Y:S01]  /*1450*/  STS [R0+0x800], R75 ;  /* 0x0008004b00007388 */ /* 0x0003e20000000800 */
[----:B---3--:R-:W-:-:S03]  /*1460*/  IMAD.IADD R5, R7, 0x1, R74 ;  /* 0x0000000107057824 */ /* 0x008fc600078e024a */
[----:B------:R-:W2:Y:S01]  /*1470*/  LDS R52, [R0+0x2c00] ;  /* 0x002c000000347984 */ /* 0x000ea20000000800 */
[----:B----4-:R-:W-:-:S03]  /*1480*/  IMAD.IADD R12, R5, 0x1, R12 ;  /* 0x00000001050c7824 */ /* 0x010fc600078e020c */
[----:B------:R3:W-:Y:S01]  /*1490*/  STS [R0+0xc00], R7 ;  /* 0x000c000700007388 */ /* 0x0007e20000000800 */
[----:B-----5:R-:W-:-:S03]  /*14a0*/  IMAD.IADD R11, R12, 0x1, R11 ;  /* 0x000000010c0b7824 */ /* 0x020fc600078e020b */
[----:B------:R3:W-:Y:S01]  /*14b0*/  STS [R0+0x1000], R5 ;  /* 0x0010000500007388 */ /* 0x0007e20000000800 */
[----:B------:R-:W-:-:S03]  /*14c0*/  IMAD.IADD R77, R11, 0x1, R4 ;  /* 0x000000010b4d7824 */ /* 0x000fc600078e0204 */
[----:B------:R3:W-:Y:S01]  /*14d0*/  STS [R0+0x1400], R12 ;  /* 0x0014000c00007388 */ /* 0x0007e20000000800 */
[----:B------:R-:W-:-:S03]  /*14e0*/  IMAD.IADD R10, R77, 0x1, R10 ;  /* 0x000000014d0a7824 */ /* 0x000fc600078e020a */
[----:B------:R3:W-:Y:S01]  /*14f0*/  STS [R0+0x1800], R11 ;  /* 0x0018000b00007388 */ /* 0x0007e20000000800 */
[----:B------:R-:W-:-:S03]  /*1500*/  IMAD.IADD R9, R10, 0x1, R9 ;  /* 0x000000010a097824 */ /* 0x000fc600078e0209 */
[----:B------:R3:W-:Y:S01]  /*1510*/  STS [R0+0x1c00], R77 ;  /* 0x001c004d00007388 */ /* 0x0007e20000000800 */
[----:B0-----:R-:W-:-:S03]  /*1520*/  IMAD.IADD R13, R9, 0x1, R8 ;  /* 0x00000001090d7824 */ /* 0x001fc600078e0208 */
[----:B------:R3:W-:Y:S01]  /*1530*/  STS [R0+0x2000], R10 ;  /* 0x0020000a00007388 */ /* 0x0007e20000000800 */
[----:B-1----:R-:W-:-:S03]  /*1540*/  IMAD.IADD R75, R13, 0x1, R6 ;  /* 0x000000010d4b7824 */ /* 0x002fc600078e0206 */
[----:B------:R3:W-:Y:S04]  /*1550*/  STS [R0+0x2400], R9 ;  /* 0x0024000900007388 */ /* 0x0007e80000000800 */
[----:B------:R3:W-:Y:S04]  /*1560*/  STS [R0+0x2800], R13 ;  /* 0x0028000d00007388 */ /* 0x0007e80000000800 */
[----:B------:R3:W-:Y:S04]  /*1570*/  STS [R0], RZ ;  /* 0x000000ff00007388 */ /* 0x0007e80000000800 */
[----:B------:R3:W-:Y:S01]  /*1580*/  STS [R0+0x2c00], R75 ;  /* 0x002c004b00007388 */ /* 0x0007e20000000800 */
[----:B--2---:R-:W-:-:S07]  /*1590*/  IMAD.IADD R52, R75, 0x1, R52 ;  /* 0x000000014b347824 */ /* 0x004fce00078e0234 */
.L_x_13:
[----:B------:R-:W-:Y:S05]  /*15a0*/  BSYNC.RECONVERGENT B0 ;  /* 0x0000000000007941 */ /* 0x000fea0003800200 */
.L_x_12:
[----:B------:R-:W-:Y:S01]  /*15b0*/  ISETP.NE.AND P0, PT, R52, 0x1c80, PT ;  /* 0x00001c803400780c */ /* 0x000fe20003f05270 */
[----:B---3--:R-:W-:-:S03]  /*15c0*/  @!P1 IMAD R5, R72, 0x100, R39 ;  /* 0x0000010048059824 */ /* 0x008fc600078e0227 */
[----:B------:R-:W-:Y:S01]  /*15d0*/  ISETP.LT.U32.AND P0, PT, R39, 0x100, !P0 ;  /* 0x000001002700780c */ /* 0x000fe20004701070 */
[----:B------:R-:W-:Y:S01]  /*15e0*/  @!P1 IMAD.WIDE R2, R5, 0x4, R2 ;  /* 0x0000000405029825 */ /* 0x000fe200078e0202 */
[----:B------:R-:W-:-:S05]  /*15f0*/  @!P1 LOP3.LUT R5, R52, 0x40000000, RZ, 0xfc, !PT ;  /* 0x4000000034059812 */ /* 0x000fca00078efcff */
[----:B------:R0:W-:Y:S06]  /*1600*/  @!P1 STG.E.STRONG.SYS desc[UR6][R2.64], R5 ;  /* 0x0000000502009986 */ /* 0x0001ec000c115906 */
[----:B------:R-:W-:Y:S06]  /*1610*/  BAR.RED.OR.DEFER_BLOCKING 0x0, P0 ;  /* 0x0000000000007b1d */ /* 0x000fec0000014800 */
[----:B------:R-:W2:Y:S02]  /*1620*/  B2R.RESULT RZ, P0 ;  /* 0x0000000000ff731c */ /* 0x000ea40000004000 */
[----:B0-2---:R-:W-:Y:S05]  /*1630*/  @!P0 BRA `(.L_x_14) ;  /* 0x0000000800ac8947 */ /* 0x005fea0003800000 */
[----:B------:R-:W-:Y:S01]  /*1640*/  BSSY B1, `(.L_x_15) ;  /* 0x0000033000017945 */ /* 0x000fe20003800000 */
[----:B-1----:R-:W-:-:S03]  /*1650*/  IMAD R7, R39, 0x8, R73 ;  /* 0x0000000827077824 */ /* 0x002fc600078e0249 */
[----:B------:R-:W-:Y:S05]  /*1660*/  @P1 BRA `(.L_x_16) ;  /* 0x0000000000c01947 */ /* 0x000fea0003800000 */
[----:B------:R-:W0:Y:S02]  /*1670*/  LDCU.64 UR8, c[0x0][0x398] ;  /* 0x00007300ff0877ac */ /* 0x000e240008000a00 */
[----:B0-----:R-:W-:-:S04]  /*1680*/  LEA R4, P0, R39, UR8, 0x3 ;  /* 0x0000000827047c11 */ /* 0x001fc8000f8018ff */
[----:B------:R-:W-:-:S05]  /*1690*/  LEA.HI.X R5, R39, UR9, RZ, 0x3, P0 ;  /* 0x0000000927057c11 */ /* 0x000fca00080f1cff */
[----:B------:R-:W2:Y:S01]  /*16a0*/  LDG.E.64 R2, desc[UR6][R4.64] ;  /* 0x0000000604027981 */ /* 0x000ea2000c1e1b00 */
[----:B------:R-:W-:-:S04]  /*16b0*/  ISETP.GT.U32.AND P0, PT, R39, R51, PT ;  /* 0x000000332700720c */ /* 0x000fc80003f04070 */
[----:B------:R-:W-:-:S04]  /*16c0*/  SEL R9, RZ, 0x1c80, !P0 ;  /* 0x00001c80ff097807 */ /* 0x000fc80004000000 */
[----:B--2---:R-:W-:Y:S01]  /*16d0*/  IADD3 R2, P0, PT, R2, -R9, RZ ;  /* 0x8000000902027210 */ /* 0x004fe20007f1e0ff */
[----:B------:R-:W-:-:S03]  /*16e0*/  IMAD.MOV.U32 R9, RZ, RZ, R52 ;  /* 0x000000ffff097224 */ /* 0x000fc600078e0034 */
[----:B------:R-:W-:Y:S02]  /*16f0*/  IADD3.X R3, PT, PT, R3, -0x1, RZ, P0, !PT ;  /* 0xffffffff03037810 */ /* 0x000fe400007fe4ff */
[----:B------:R-:W-:-:S03]  /*1700*/  ISETP.GE.AND P0, PT, R72, 0x1, PT ;  /* 0x000000014800780c */ /* 0x000fc60003f06270 */
[----:B------:R0:W-:Y:S10]  /*1710*/  STS.64 [R7+0x7200], R2 ;  /* 0x0072000207007388 */ /* 0x0001f40000000a00 */
[----:B------:R-:W-:Y:S05]  /*1720*/  @!P0 BRA `(.L_x_17) ;  /* 0x00000000006c8947 */ /* 0x000fea0003800000 */
[----:B------:R-:W-:Y:S01]  /*1730*/  BSSY B0, `(.L_x_18) ;  /* 0x0000019000007945 */ /* 0x000fe20003800000 */
[----:B------:R-:W-:Y:S02]  /*1740*/  IMAD.MOV.U32 R0, RZ, RZ, -0x1 ;  /* 0xffffffffff007424 */ /* 0x000fe400078e00ff */
[----:B------:R-:W-:Y:S02]  /*1750*/  IMAD.MOV.U32 R4, RZ, RZ, R72 ;  /* 0x000000ffff047224 */ /* 0x000fe400078e0048 */
[----:B------:R-:W-:-:S07]  /*1760*/  IMAD.MOV.U32 R9, RZ, RZ, R52 ;  /* 0x000000ffff097224 */ /* 0x000fce00078e0034 */
.L_x_22:
[----:B0-----:R-:W0:Y:S01]  /*1770*/  LDC.64 R2, c[0x0][0x380] ;  /* 0x0000e000ff027b82 */ /* 0x001e220000000a00 */
[----:B------:R-:W-:Y:S01]  /*1780*/  VIADD R11, R4, 0xffffffff ;  /* 0xffffffff040b7836 */ /* 0x000fe20000000000 */
[----:B------:R-:W-:Y:S03]  /*1790*/  BSSY B2, `(.L_x_19) ;  /* 0x0000008000027945 */ /* 0x000fe60003800000 */
[----:B------:R-:W-:-:S04]  /*17a0*/  IMAD R5, R11, 0x100, R39 ;  /* 0x000001000b057824 */ /* 0x000fc800078e0227 */
[----:B0-----:R-:W-:-:S07]  /*17b0*/  IMAD.WIDE R2, R5, 0x4, R2 ;  /* 0x0000000405027825 */ /* 0x001fce00078e0202 */
.L_x_20:
[----:B------:R-:W-:Y:S05]  /*17c0*/  YIELD ;  /* 0x0000000000007946 */ /* 0x000fea0003800000 */
[----:B------:R0:W-:Y:S06]  /*17d0*/  MEMBAR.SC.CTA ;  /* 0x0000000000007992 */ /* 0x0001ec0000000000 */
[----:B0-----:R-:W2:Y:S02]  /*17e0*/  LDG.E.STRONG.SYS R5, desc[UR6][R2.64] ;  /* 0x0000000602057981 */ /* 0x001ea4000c1f5900 */
[----:B--2---:R-:W-:-:S13]  /*17f0*/  ISETP.NE.AND P0, PT, R5, RZ, PT ;  /* 0x000000ff0500720c */ /* 0x004fda0003f05270 */
[----:B------:R-:W-:Y:S05]  /*1800*/  @!P0 BRA `(.L_x_20) ;  /* 0xfffffffc00ec8947 */ /* 0x000fea000383ffff */
[----:B------:R-:W-:Y:S05]  /*1810*/  BSYNC B2 ;  /* 0x0000000000027941 */ /* 0x000fea0003800000 */
.L_x_19:
[----:B------:R-:W-:Y:S01]  /*1820*/  BSSY.RECONVERGENT B2, `(.L_x_21) ;  /* 0x0000006000027945 */ /* 0x000fe20003800200 */
[C---:B------:R-:W-:Y:S02]  /*1830*/  ISETP.GT.AND P0, PT, R5.reuse, -0x1, PT ;  /* 0xffffffff0500780c */ /* 0x040fe40003f04270 */
[----:B------:R-:W-:Y:S01]  /*1840*/  LOP3.LUT R2, R5, 0x3fffffff, RZ, 0xc0, !PT ;  /* 0x3fffffff05027812 */ /* 0x000fe200078ec0ff */
[----:B------:R-:W-:Y:S05]  /*1850*/  WARPSYNC.EXCLUSIVE R0 ;  /* 0x0000000000007348 */ /* 0x000fea0003a00000 */
[----:B------:R-:W-:-:S05]  /*1860*/  IMAD.IADD R9, R2, 0x1, R9 ;  /* 0x0000000102097824 */ /* 0x000fca00078e0209 */
[----:B------:R-:W-:-:S07]  /*1870*/  VOTE.ANY R0, PT, P0 ;  /* 0x0000000000007806 */ /* 0x000fce00000e0100 */
[----:B------:R-:W-:Y:S05]  /*1880*/  BSYNC.RECONVERGENT B2 ;  /* 0x0000000000027941 */ /* 0x000fea0003800200 */
.L_x_21:
[----:B------:R-:W-:Y:S01]  /*1890*/  ISETP.GT.U32.AND P1, PT, R4, 0x1, PT ;  /* 0x000000010400780c */ /* 0x000fe20003f24070 */
[----:B------:R-:W-:-:S12]  /*18a0*/  IMAD.MOV.U32 R4, RZ, RZ, R11 ;  /* 0x000000ffff047224 */ /* 0x000fd800078e000b */
[----:B------:R-:W-:Y:S05]  /*18b0*/  @P0 BRA P1, `(.L_x_22) ;  /* 0xfffffffc00ac0947 */ /* 0x000fea000083ffff */
[----:B------:R-:W-:Y:S05]  /*18c0*/  BSYNC B0 ;  /* 0x0000000000007941 */ /* 0x000fea0003800000 */
.L_x_18:
[----:B------:R1:W2:Y:S02]  /*18d0*/  LDS.64 R2, [R7+0x7200] ;  /* 0x0072000007027984 */ /* 0x0002a40000000a00 */
.L_x_17:
[----:B------:R-:W3:Y:S01]  /*18e0*/  LDC.64 R4, c[0x0][0x380] ;  /* 0x0000e000ff047b82 */ /* 0x000ee20000000a00 */
[C---:B------:R-:W-:Y:S01]  /*18f0*/  IMAD.IADD R11, R9.reuse, 0x1, -R52 ;  /* 0x00000001090b7824 */ /* 0x040fe200078e0a34 */
[----:B------:R-:W-:Y:S01]  /*1900*/  LOP3.LUT R9, R9, 0x80000000, RZ, 0xfc, !PT ;  /* 0x8000000009097812 */ /* 0x000fe200078efcff */
[----:B------:R-:W-:-:S03]  /*1910*/  IMAD R13, R72, 0x100, R39 ;  /* 0x00000100480d7824 */ /* 0x000fc600078e0227 */
[----:B0-2---:R-:W-:-:S04]  /*1920*/  IADD3 R2, P0, PT, R11, R2, RZ ;  /* 0x000000020b027210 */ /* 0x005fc80007f1e0ff */
[----:B------:R-:W-:-:S05]  /*1930*/  LEA.HI.X.SX32 R3, R11, R3, 0x1, P0 ;  /* 0x000000030b037211 */ /* 0x000fca00000f0eff */
[----:B------:R0:W-:Y:S01]  /*1940*/  STS.64 [R7+0x7200], R2 ;  /* 0x0072000207007388 */ /* 0x0001e20000000a00 */
[----:B---3--:R-:W-:-:S05]  /*1950*/  IMAD.WIDE R4, R13, 0x4, R4 ;  /* 0x000000040d047825 */ /* 0x008fca00078e0204 */
[----:B------:R0:W-:Y:S02]  /*1960*/  STG.E.STRONG.SYS desc[UR6][R4.64], R9 ;  /* 0x0000000904007986 */ /* 0x0001e4000c115906 */
.L_x_16:
[----:B------:R-:W-:Y:S05]  /*1970*/  BSYNC B1 ;  /* 0x0000000000017941 */ /* 0x000fea0003800000 */
.L_x_15:
[----:B0-----:R-:W0:Y:S01]  /*1980*/  LDC.64 R4, c[0x0][0x390] ;  /* 0x0000e400ff047b82 */ /* 0x001e220000000a00 */
[----:B------:R-:W-:Y:S02]  /*1990*/  IMAD.MOV.U32 R3, RZ, RZ, 0x1c80 ;  /* 0x00001c80ff037424 */ /* 0x000fe400078e00ff */
[----:B------:R-:W-:Y:S02]  /*19a0*/  IMAD R73, R51, 0x8, R73 ;  /* 0x0000000833497824 */ /* 0x000fe400078e0249 */
[----:B------:R-:W-:-:S03]  /*19b0*/  IMAD R0, R72, R3, 0x1c80 ;  /* 0x00001c8048007424 */ /* 0x000fc600078e0203 */
[----:B------:R-:W2:Y:S01]  /*19c0*/  LDC R11, c[0x0][0x3c0] ;  /* 0x0000f000ff0b7b82 */ /* 0x000ea20000000800 */
[----:B0-----:R-:W-:Y:S02]  /*19d0*/  ISETP.EQ.U32.AND P1, PT, R4, RZ, PT ;  /* 0x000000ff0400720c */ /* 0x001fe40003f22070 */
[----:B--2---:R-:W-:-:S04]  /*19e0*/  ISETP.GE.AND P0, PT, R0, R11, PT ;  /* 0x0000000b0000720c */ /* 0x004fc80003f06270 */
[----:B------:R-:W-:-:S04]  /*19f0*/  ISETP.EQ.OR.EX P0, PT, R5, RZ, !P0, P1 ;  /* 0x000000ff0500720c */ /* 0x000fc80004702710 */
[----:B------:R-:W-:-:S13]  /*1a00*/  ISETP.GT.U32.OR P0, PT, R39, 0xff, P0 ;  /* 0x000000ff2700780c */ /* 0x000fda0000704470 */
[----:B------:R-:W-:Y:S05]  /*1a10*/  @P0 BRA `(.L_x_23) ;  /* 0x0000000000240947 */ /* 0x000fea0003800000 */
[----:B------:R-:W0:Y:S01]  /*1a20*/  LDS.64 R2, [R7+0x7200] ;  /* 0x0072000007027984 */ /* 0x000e220000000a00 */
[C---:B------:R-:W-:Y:S02]  /*1a30*/  ISETP.GT.U32.AND P0, PT, R39.reuse, R51, PT ;  /* 0x000000332700720c */ /* 0x040fe40003f04070 */
[C---:B------:R-:W-:Y:S02]  /*1a40*/  LEA R4, P2, R39.reuse, R4, 0x3 ;  /* 0x0000000427047211 */ /* 0x040fe400078418ff */
[----:B------:R-:W-:Y:S02]  /*1a50*/  SEL R13, RZ, 0x1c80, !P0 ;  /* 0x00001c80ff0d7807 */ /* 0x000fe40004000000 */
[--C-:B------:R-:W-:Y:S02]  /*1a60*/  SHF.R.S32.HI R9, RZ, 0x1f, R52.reuse ;  /* 0x0000001fff097819 */ /* 0x100fe40000011434 */
[----:B------:R-:W-:Y:S02]  /*1a70*/  LEA.HI.X R5, R39, R5, RZ, 0x3, P2 ;  /* 0x0000000527057211 */ /* 0x000fe400010f1cff */
[----:B0-----:R-:W-:-:S04]  /*1a80*/  IADD3 R2, P0, P1, R2, R13, R52 ;  /* 0x0000000d02027210 */ /* 0x001fc8000791e034 */
[----:B------:R-:W-:-:S05]  /*1a90*/  IADD3.X R3, PT, PT, R3, RZ, R9, P0, P1 ;  /* 0x000000ff03037210 */ /* 0x000fca00007e2409 */
[----:B------:R0:W-:Y:S04]  /*1aa0*/  STG.E.64 desc[UR6][R4.64], R2 ;  /* 0x0000000204007986 */ /* 0x0001e8000c101b06 */
.L_x_23:
[----:B------:R-:W-:Y:S05]  /*1ab0*/  WARPSYNC.ALL ;  /* 0x0000000000007948 */ /* 0x000fea0003800000 */
[----:B------:R-:W-:Y:S01]  /*1ac0*/  BAR.SYNC.DEFER_BLOCKING 0x0 ;  /* 0x0000000000007b1d */ /* 0x000fe20000010000 */
[----:B------:R-:W-:-:S05]  /*1ad0*/  ISETP.GT.AND P0, PT, R0, R11, PT ;  /* 0x0000000b0000720c */ /* 0x000fca0003f04270 */
[----:B0-----:R0:W2:Y:S08]  /*1ae0*/  LDS.64 R2, [R73+0x7200] ;  /* 0x0072000049027984 */ /* 0x0010b00000000a00 */
[----:B0-----:R-:W-:Y:S05]  /*1af0*/  @P0 BRA `(.L_x_24) ;  /* 0x0000000000700947 */ /* 0x001fea0003800000 */
[----:B------:R-:W0:Y:S01]  /*1b00*/  LDCU.64 UR8, c[0x0][0x3a0] ;  /* 0x00007400ff0877ac */ /* 0x000e220008000a00 */
[C---:B------:R-:W-:Y:S02]  /*1b10*/  LOP3.LUT R5, R39.reuse, 0x3e0, RZ, 0xc0, !PT ;  /* 0x000003e027057812 */ /* 0x040fe400078ec0ff */
[----:B------:R-:W-:-:S05]  /*1b20*/  LOP3.LUT R38, R39, 0x1f, RZ, 0xc0, !PT ;  /* 0x0000001f27267812 */ /* 0x000fca00078ec0ff */
[----:B------:R-:W-:-:S05]  /*1b30*/  IMAD R5, R5, 0x13, R38 ;  /* 0x0000001305057824 */ /* 0x000fca00078e0226 */
[----:B--2---:R-:W-:-:S05]  /*1b40*/  IADD3 R0, P0, PT, R5, R2, RZ ;  /* 0x0000000205007210 */ /* 0x004fca0007f1e0ff */
[----:B------:R-:W-:Y:S01]  /*1b50*/  IMAD.X R3, RZ, RZ, R3, P0 ;  /* 0x000000ffff037224 */ /* 0x000fe200000e0603 */
[----:B0-----:R-:W-:-:S04]  /*1b60*/  LEA R2, P0, R0, UR8, 0x2 ;  /* 0x0000000800027c11 */ /* 0x001fc8000f8010ff */
[----:B------:R-:W-:-:S05]  /*1b70*/  LEA.HI.X R3, R0, UR9, R3, 0x2, P0 ;  /* 0x0000000900037c11 */ /* 0x000fca00080f1403 */
[----:B------:R-:W-:Y:S04]  /*1b80*/  STG.E desc[UR6][R2.64], R71 ;  /* 0x0000004702007986 */ /* 0x000fe8000c101906 */
        /* <DEDUP_REMOVED lines=17> */
[----:B------:R-:W-:Y:S01]  /*1ca0*/  STG.E desc[UR6][R2.64+0x900], R53 ;  /* 0x0009003502007986 */ /* 0x000fe2000c101906 */
[----:B------:R-:W-:Y:S05]  /*1cb0*/  EXIT ;  /* 0x000000000000794d */ /* 0x000fea0003800000 */
.L_x_24:
[----:B------:R-:W0:Y:S01]  /*1cc0*/  LDCU.64 UR8, c[0x0][0x3a0] ;  /* 0x00007400ff0877ac */ /* 0x000e220008000a00 */
[C---:B------:R-:W-:Y:S01]  /*1cd0*/  LOP3.LUT R5, R39.reuse, 0x3e0, RZ, 0xc0, !PT ;  /* 0x000003e027057812 */ /* 0x040fe200078ec0ff */
[----:B------:R-:W-:Y:S01]  /*1ce0*/  IMAD R72, R72, -0x1c80, R11 ;  /* 0xffffe38048487824 */ /* 0x000fe200078e020b */
[----:B------:R-:W-:-:S05]  /*1cf0*/  LOP3.LUT R38, R39, 0x1f, RZ, 0xc0, !PT ;  /* 0x0000001f27267812 */ /* 0x000fca00078ec0ff */
[----:B------:R-:W-:-:S04]  /*1d00*/  IMAD R5, R5, 0x13, R38 ;  /* 0x0000001305057824 */ /* 0x000fc800078e0226 */
[C---:B-1----:R-:W-:Y:S01]  /*1d10*/  VIADD R7, R5.reuse, 0x20 ;  /* 0x0000002005077836 */ /* 0x042fe20000000000 */
[C---:B--2---:R-:W-:Y:S01]  /*1d20*/  IADD3 R0, P0, PT, R5.reuse, R2, RZ ;  /* 0x0000000205007210 */ /* 0x044fe20007f1e0ff */
[C---:B------:R-:W-:Y:S01]  /*1d30*/  VIADD R9, R5.reuse, 0x40 ;  /* 0x0000004005097836 */ /* 0x040fe20000000000 */
[CC--:B------:R-:W-:Y:S01]  /*1d40*/  ISETP.GE.AND P1, PT, R5.reuse, R72.reuse, PT ;  /* 0x000000480500720c */ /* 0x0c0fe20003f26270 */
[----:B------:R-:W-:Y:S01]  /*1d50*/  VIADD R11, R5, 0x60 ;  /* 0x00000060050b7836 */ /* 0x000fe20000000000 */
[-C--:B------:R-:W-:Y:S01]  /*1d60*/  ISETP.GE.AND P2, PT, R7, R72.reuse, PT ;  /* 0x000000480700720c */ /* 0x080fe20003f46270 */
[----:B------:R-:W-:Y:S01]  /*1d70*/  IMAD.X R3, RZ, RZ, R3, P0 ;  /* 0x000000ffff037224 */ /* 0x000fe200000e0603 */
[C---:B0-----:R-:W-:Y:S01]  /*1d80*/  LEA R2, P0, R0.reuse, UR8, 0x2 ;  /* 0x0000000800027c11 */ /* 0x041fe2000f8010ff */
[----:B------:R-:W-:Y:S01]  /*1d90*/  VIADD R7, R5, 0x80 ;  /* 0x0000008005077836 */ /* 0x000fe20000000000 */
[----:B------:R-:W-:Y:S01]  /*1da0*/  ISETP.GE.AND P3, PT, R9, R72, PT ;  /* 0x000000480900720c */ /* 0x000fe20003f66270 */
[----:B------:R-:W-:Y:S01]  /*1db0*/  VIADD R9, R5, 0xa0 ;  /* 0x000000a005097836 */ /* 0x000fe20000000000 */
[----:B------:R-:W-:-:S02]  /*1dc0*/  LEA.HI.X R3, R0, UR9, R3, 0x2, P0 ;  /* 0x0000000900037c11 */ /* 0x000fc400080f1403 */
[-C--:B------:R-:W-:Y:S01]  /*1dd0*/  ISETP.GE.AND P5, PT, R7, R72.reuse, PT ;  /* 0x000000480700720c */ /* 0x080fe20003fa6270 */
[----:B------:R-:W-:Y:S01]  /*1de0*/  VIADD R7, R5, 0xe0 ;  /* 0x000000e005077836 */ /* 0x000fe20000000000 */
[-C--:B------:R-:W-:Y:S01]  /*1df0*/  ISETP.GE.AND P4, PT, R11, R72.reuse, PT ;  /* 0x000000480b00720c */ /* 0x080fe20003f86270 */
[----:B------:R-:W-:Y:S01]  /*1e00*/  VIADD R11, R5, 0xc0 ;  /* 0x000000c0050b7836 */ /* 0x000fe20000000000 */
[----:B------:R0:W-:Y:S01]  /*1e10*/  @!P1 STG.E desc[UR6][R2.64], R71 ;  /* 0x0000004702009986 */ /* 0x0001e2000c101906 */
[-C--:B------:R-:W-:Y:S01]  /*1e20*/  ISETP.GE.AND P6, PT, R9, R72.reuse, PT ;  /* 0x000000480900720c */ /* 0x080fe20003fc6270 */
[----:B------:R-:W-:Y:S01]  /*1e30*/  VIADD R9, R5, 0x100 ;  /* 0x0000010005097836 */ /* 0x000fe20000000000 */
[-C--:B------:R-:W-:Y:S01]  /*1e40*/  ISETP.GE.AND P1, PT, R7, R72.reuse, PT ;  /* 0x000000480700720c */ /* 0x080fe20003f26270 */
[----:B------:R-:W-:Y:S01]  /*1e50*/  VIADD R7, R5, 0x120 ;  /* 0x0000012005077836 */ /* 0x000fe20000000000 */
[-C--:B------:R-:W-:Y:S01]  /*1e60*/  ISETP.GE.AND P0, PT, R11, R72.reuse, PT ;  /* 0x000000480b00720c */ /* 0x080fe20003f06270 */
[----:B------:R0:W-:Y:S01]  /*1e70*/  @!P2 STG.E desc[UR6][R2.64+0x80], R70 ;  /* 0x000080460200a986 */ /* 0x0001e2000c101906 */
[----:B------:R-:W-:Y:S01]  /*1e80*/  ISETP.GE.AND P2, PT, R9, R72, PT ;  /* 0x000000480900720c */ /* 0x000fe20003f46270 */
[----:B------:R-:W-:-:S02]  /*1e90*/  VIADD R9, R5, 0x140 ;  /* 0x0000014005097836 */ /* 0x000fc40000000000 */
[----:B------:R0:W-:Y:S01]  /*1ea0*/  @!P3 STG.E desc[UR6][R2.64+0x100], R69 ;  /* 0x000100450200b986 */ /* 0x0001e2000c101906 */
[-C--:B------:R-:W-:Y:S01]  /*1eb0*/  ISETP.GE.AND P3, PT, R7, R72.reuse, PT ;  /* 0x000000480700720c */ /* 0x080fe20003f66270 */
[----:B------:R-:W-:Y:S02]  /*1ec0*/  VIADD R7, R5, 0x160 ;  /* 0x0000016005077836 */ /* 0x000fe40000000000 */
[----:B------:R0:W-:Y:S01]  /*1ed0*/  @!P4 STG.E desc[UR6][R2.64+0x180], R68 ;  /* 0x000180440200c986 */ /* 0x0001e2000c101906 */
[-C--:B------:R-:W-:Y:S01]  /*1ee0*/  ISETP.GE.AND P4, PT, R9, R72.reuse, PT ;  /* 0x000000480900720c */ /* 0x080fe20003f86270 */
[----:B------:R-:W-:Y:S02]  /*1ef0*/  VIADD R9, R5, 0x180 ;  /* 0x0000018005097836 */ /* 0x000fe40000000000 */
        /* <DEDUP_REMOVED lines=14> */
[C---:B------:R-:W-:Y:S02]  /*1fe0*/  VIADD R7, R5.reuse, 0x220 ;  /* 0x0000022005077836 */ /* 0x040fe40000000000 */
[----:B------:R-:W-:Y:S01]  /*1ff0*/  VIADD R5, R5, 0x240 ;  /* 0x0000024005057836 */ /* 0x000fe20000000000 */
[----:B------:R0:W-:Y:S01]  /*2000*/  @!P3 STG.E desc[UR6][R2.64+0x480], R62 ;  /* 0x0004803e0200b986 */ /* 0x0001e2000c101906 */
[----:B------:R-:W-:-:S03]  /*2010*/  ISETP.GE.AND P3, PT, R9, R72, PT ;  /* 0x000000480900720c */ /* 0x000fc60003f66270 */
[----:B------:R0:W-:Y:S01]  /*2020*/  @!P4 STG.E desc[UR6][R2.64+0x500], R61 ;  /* 0x0005003d0200c986 */ /* 0x0001e2000c101906 */
[----:B------:R-:W-:-:S03]  /*2030*/  ISETP.GE.AND P4, PT, R7, R72, PT ;  /* 0x000000480700720c */ /* 0x000fc60003f86270 */
[----:B------:R0:W-:Y:S01]  /*2040*/  @!P5 STG.E desc[UR6][R2.64+0x580], R60 ;  /* 0x0005803c0200d986 */ /* 0x0001e2000c101906 */
[----:B------:R-:W-:-:S03]  /*2050*/  ISETP.GE.AND P5, PT, R5, R72, PT ;  /* 0x000000480500720c */ /* 0x000fc60003fa6270 */
[----:B------:R0:W-:Y:S04]  /*2060*/  @!P6 STG.E desc[UR6][R2.64+0x600], R59 ;  /* 0x0006003b0200e986 */ /* 0x0001e8000c101906 */
[----:B------:R0:W-:Y:S04]  /*2070*/  @!P0 STG.E desc[UR6][R2.64+0x680], R58 ;  /* 0x0006803a02008986 */ /* 0x0001e8000c101906 */
[----:B------:R0:W-:Y:S04]  /*2080*/  @!P1 STG.E desc[UR6][R2.64+0x700], R57 ;  /* 0x0007003902009986 */ /* 0x0001e8000c101906 */
[----:B------:R0:W-:Y:S04]  /*2090*/  @!P2 STG.E desc[UR6][R2.64+0x780], R56 ;  /* 0x000780380200a986 */ /* 0x0001e8000c101906 */
[----:B------:R0:W-:Y:S04]  /*20a0*/  @!P3 STG.E desc[UR6][R2.64+0x800], R55 ;  /* 0x000800370200b986 */ /* 0x0001e8000c101906 */
[----:B------:R0:W-:Y:S01]  /*20b0*/  @!P4 STG.E desc[UR6][R2.64+0x880], R54 ;  /* 0x000880360200c986 */ /* 0x0001e2000c101906 */
[----:B------:R-:W-:Y:S05]  /*20c0*/  @P5 EXIT ;  /* 0x000000000000594d */ /* 0x000fea0003800000 */
[----:B------:R-:W-:Y:S01]  /*20d0*/  STG.E desc[UR6][R2.64+0x900], R53 ;  /* 0x0009003502007986 */ /* 0x000fe2000c101906 */
[----:B------:R-:W-:Y:S05]  /*20e0*/  EXIT ;  /* 0x000000000000794d */ /* 0x000fea0003800000 */
.L_x_14:
[----:B------:R-:W-:Y:S01]  /*20f0*/  IMAD.MOV.U32 R38, RZ, RZ, RZ ;  /* 0x000000ffff267224 */ /* 0x000fe200078e00ff */
[C---:B------:R-:W-:Y:S01]  /*2100*/  ISETP.GT.U32.AND P0, PT, R39.reuse, 0x1f, PT ;  /* 0x0000001f2700780c */ /* 0x040fe20003f04070 */
[----:B------:R-:W-:Y:S05]  /*2110*/  WARPSYNC.ALL ;  /* 0x0000000000007948 */ /* 0x000fea0003800000 */
[----:B------:R-:W-:-:S04]  /*2120*/  IMAD.HI.U32 R0, R39, 0x15555556, R38 ;  /* 0x1555555627007827 */ /* 0x000fc800078e0026 */
[----:B------:R-:W-:-:S05]  /*2130*/  IMAD R3, R0, 0x4, R73 ;  /* 0x0000000400037824 */ /* 0x000fca00078e0249 */
[----:B------:R0:W-:Y:S01]  /*2140*/  STS [R3+0x3410], R52 ;  /* 0x0034103403007388 */ /* 0x0001e20000000800 */
[----:B------:R-:W-:Y:S06]  /*2150*/  BAR.SYNC.DEFER_BLOCKING 0x0 ;  /* 0x0000000000007b1d */ /* 0x000fec0000010000 */
[----:B------:R-:W-:Y:S05]  /*2160*/  @P0 BRA `(.L_x_25) ;  /* 0x0000000000e40947 */ /* 0x000fea0003800000 */
[C-C-:B------:R-:W-:Y:S01]  /*2170*/  IMAD R0, R39.reuse, 0x34, R73.reuse ;  /* 0x0000003427007824 */ /* 0x140fe200078e0249 */
[----:B------:R-:W-:Y:S01]  /*2180*/  UMOV UR5, 0xffffffff ;  /* 0xffffffff00057882 */ /* 0x000fe20000000000 */
[C-C-:B------:R-:W-:Y:S02]  /*2190*/  IMAD R4, R39.reuse, 0x34, R73.reuse ;  /* 0x0000003427047824 */ /* 0x140fe400078e0249 */
[----:B0-----:R-:W-:Y:S01]  /*21a0*/  IMAD R3, R39, 0x34, R73 ;  /* 0x0000003427037824 */ /* 0x001fe200078e0249 */
[----:B------:R-:W-:Y:S04]  /*21b0*/  LDS R14, [R0+0x3410] ;  /* 0x00341000000e7984 */ /* 0x000fe80000000800 */
[----:B------:R-:W-:Y:S04]  /*21c0*/  LDS R13, [R0+0x3414] ;  /* 0x00341400000d7984 */ /* 0x000fe80000000800 */
[----:B------:R-:W0:Y:S04]  /*21d0*/  LDS R12, [R0+0x3418] ;  /* 0x00341800000c7984 */ /* 0x000e280000000800 */
[----:B------:R-:W-:Y:S04]  /*21e0*/  LDS R11, [R0+0x341c] ;  /* 0x00341c00000b7984 */ /* 0x000fe80000000800 */
[----:B------:R-:W2:Y:S04]  /*21f0*/  LDS R10, [R0+0x3420] ;  /* 0x00342000000a7984 */ /* 0x000ea80000000800 */
[----:B------:R-:W-:Y:S04]  /*2200*/  LDS R9, [R0+0x3424] ;  /* 0x0034240000097984 */ /* 0x000fe80000000800 */
[----:B------:R-:W3:Y:S04]  /*2210*/  LDS R8, [R0+0x3428] ;  /* 0x0034280000087984 */ /* 0x000ee80000000800 */
[----:B-1----:R-:W-:Y:S04]  /*2220*/  LDS R7, [R0+0x342c] ;  /* 0x00342c0000077984 */ /* 0x002fe80000000800 */
[----:B------:R-:W1:Y:S04]  /*2230*/  LDS R6, [R0+0x3430] ;  /* 0x0034300000067984 */ /* 0x000e680000000800 */
[----:B------:R-:W-:Y:S04]  /*2240*/  LDS R5, [R0+0x3434] ;  /* 0x0034340000057984 */ /* 0x000fe80000000800 */
[----:B------:R-:W4:Y:S04]  /*2250*/  LDS R4, [R4+0x3438] ;  /* 0x0034380004047984 */ /* 0x000f280000000800 */
[----:B------:R-:W5:Y:S01]  /*2260*/  LDS R2, [R3+0x343c] ;  /* 0x00343c0003027984 */ /* 0x000f620000000800 */
[----:B0-----:R-:W-:-:S04]  /*2270*/  IADD3 R74, PT, PT, R12, R13, R14 ;  /* 0x0000000d0c4a7210 */ /* 0x001fc80007ffe00e */
[----:B--2---:R-:W-:-:S04]  /*2280*/  IADD3 R74, PT, PT, R10, R74, R11 ;  /* 0x0000004a0a4a7210 */ /* 0x004fc80007ffe00b */
[----:B---3--:R-:W-:-:S04]  /*2290*/  IADD3 R74, PT, PT, R8, R74, R9 ;  /* 0x0000004a084a7210 */ /* 0x008fc80007ffe009 */
[----:B-1----:R-:W-:-:S04]  /*22a0*/  IADD3 R74, PT, PT, R6, R74, R7 ;  /* 0x0000004a064a7210 */ /* 0x002fc80007ffe007 */
[----:B----4-:R-:W-:-:S05]  /*22b0*/  IADD3 R75, PT, PT, R4, R74, R5 ;  /* 0x0000004a044b7210 */ /* 0x010fca0007ffe005 */
[----:B-----5:R-:W-:Y:S01]  /*22c0*/  IMAD.IADD R2, R2, 0x1, R75 ;  /* 0x0000000102027824 */ /* 0x020fe200078e024b */
[----:B------:R-:W-:Y:S06]  /*22d0*/  BRA.DIV UR5, `(.L_x_26) ;  /* 0x0000005a05807947 */ /* 0x000fec000b800000 */
[----:B------:R-:W0:Y:S02]  /*22e0*/  SHFL.UP P0, R77, R2, 0x1, RZ ;  /* 0x04200000024d7989 */ /* 0x000e2400000000ff */
[----:B0-----:R-:W-:-:S05]  /*22f0*/  @P0 IMAD.IADD R77, R2, 0x1, R77 ;  /* 0x00000001024d0824 */ /* 0x001fca00078e024d */
[----:B------:R-:W0:Y:S02]  /*2300*/  SHFL.UP P0, R74, R77, 0x2, RZ ;  /* 0x044000004d4a7989 */ /* 0x000e2400000000ff */
[----:B0-----:R-:W-:-:S05]  /*2310*/  @P0 IMAD.IADD R74, R77, 0x1, R74 ;  /* 0x000000014d4a0824 */ /* 0x001fca00078e024a */
[----:B------:R-:W0:Y:S02]  /*2320*/  SHFL.UP P0, R77, R74, 0x4, RZ ;  /* 0x048000004a4d7989 */ /* 0x000e2400000000ff */
[----:B0-----:R-:W-:-:S05]  /*2330*/  @P0 IMAD.IADD R77, R74, 0x1, R77 ;  /* 0x000000014a4d0824 */ /* 0x001fca00078e024d */
[----:B------:R-:W0:Y:S02]  /*2340*/  SHFL.UP P0, R74, R77, 0x8, RZ ;  /* 0x050000004d4a7989 */ /* 0x000e2400000000ff */
[----:B0-----:R-:W-:-:S05]  /*2350*/  @P0 IMAD.IADD R74, R77, 0x1, R74 ;  /* 0x000000014d4a0824 */ /* 0x001fca00078e024a */
[----:B------:R0:W1:Y:S02]  /*2360*/  SHFL.UP P0, R0, R74, 0x10, RZ ;  /* 0x060000004a007989 */ /* 0x00006400000000ff */
.L_x_118:
[----:B-1----:R-:W-:-:S04]  /*2370*/  @P0 IMAD.IADD R0, R74, 0x1, R0 ;  /* 0x000000014a000824 */ /* 0x002fc800078e0200 */
[----:B------:R-:W-:-:S04]  /*2380*/  IMAD.IADD R2, R0, 0x1, -R2 ;  /* 0x0000000100027824 */ /* 0x000fc800078e0a02 */
[----:B------:R-:W-:Y:S01]  /*2390*/  IMAD.IADD R14, R14, 0x1, R2 ;  /* 0x000000010e0e7824 */ /* 0x000fe200078e0202 */
[----:B------:R2:W-:Y:S03]  /*23a0*/  STS [R3+0x3410], R2 ;  /* 0x0034100203007388 */ /* 0x0005e60000000800 */
        /* <DEDUP_REMOVED lines=19> */
[----:B------:R2:W-:Y:S04]  /*24e0*/  STS [R3+0x3438], R5 ;  /* 0x0034380503007388 */ /* 0x0005e80000000800 */
[----:B------:R2:W-:Y:S02]  /*24f0*/  STS [R3+0x343c], R4 ;  /* 0x00343c0403007388 */ /* 0x0005e40000000800 */
.L_x_25:
[----:B------:R-:W3:Y:S01]  /*2500*/  LDL R0, [R1+0x8] ;  /* 0x0000080001007983 */ /* 0x000ee20000100800 */
[----:B------:R-:W-:Y:S05]  /*2510*/  WARPSYNC.ALL ;  /* 0x0000000000007948 */ /* 0x000fea0003800000 */
[----:B--2---:R-:W-:Y:S01]  /*2520*/  IMAD.MOV.U32 R2, RZ, RZ, RZ ;  /* 0x000000ffff027224 */ /* 0x004fe200078e00ff */
[----:B------:R-:W-:Y:S01]  /*2530*/  BSSY.RECONVERGENT B0, `(.L_x_27) ;  /* 0x000002d000007945 */ /* 0x000fe20003800200 */
[----:B0-----:R-:W-:Y:S02]  /*2540*/  IMAD.MOV.U32 R3, RZ, RZ, R39 ;  /* 0x000000ffff037224 */ /* 0x001fe400078e0027 */
[----:B------:R-:W-:-:S04]  /*2550*/  IMAD.HI.U32 R2, R39, 0x15555556, R2 ;  /* 0x1555555627027827 */ /* 0x000fc800078e0002 */
[--C-:B------:R-:W-:Y:S01]  /*2560*/  IMAD R2, R2, 0x4, R73.reuse ;  /* 0x0000000402027824 */ /* 0x100fe200078e0249 */
[----:B------:R-:W-:Y:S06]  /*2570*/  BAR.SYNC.DEFER_BLOCKING 0x0 ;  /* 0x0000000000007b1d */ /* 0x000fec0000010000 */
[----:B------:R0:W2:Y:S01]  /*2580*/  LDS R3, [R2+0x3410] ;  /* 0x0034100002037984 */ /* 0x0000a20000000800 */
[----:B---3--:R-:W-:Y:S01]  /*2590*/  ISETP.NE.AND P0, PT, R0, RZ, PT ;  /* 0x000000ff0000720c */ /* 0x008fe20003f05270 */
[----:B------:R-:W-:-:S12]  /*25a0*/  IMAD R0, R39, 0x4, R73 ;  /* 0x0000000427007824 */ /* 0x000fd800078e0249 */
[----:B0-2---:R-:W-:Y:S05]  /*25b0*/  @P0 BRA `(.L_x_28) ;  /* 0x0000000000900947 */ /* 0x005fea0003800000 */
[----:B------:R-:W0:Y:S04]  /*25c0*/  LDS R10, [R0] ;  /* 0x00000000000a7984 */ /* 0x000e280000000800 */
[----:B------:R-:W2:Y:S04]  /*25d0*/  LDS R9, [R0+0x400] ;  /* 0x0004000000097984 */ /* 0x000ea80000000800 */
[----:B------:R-:W3:Y:S04]  /*25e0*/  LDS R8, [R0+0x800] ;  /* 0x0008000000087984 */ /* 0x000ee80000000800 */
[----:B-1----:R-:W1:Y:S04]  /*25f0*/  LDS R6, [R0+0xc00] ;  /* 0x000c000000067984 */ /* 0x002e680000000800 */
[----:B------:R-:W4:Y:S04]  /*2600*/  LDS R4, [R0+0x1000] ;  /* 0x0010000000047984 */ /* 0x000f280000000800 */
[----:B------:R-:W5:Y:S04]  /*2610*/  LDS R2, [R0+0x1400] ;  /* 0x0014000000027984 */ /* 0x000f680000000800 */
[----:B------:R-:W5:Y:S04]  /*2620*/  LDS R5, [R0+0x1c00] ;  /* 0x001c000000057984 */ /* 0x000f680000000800 */
[----:B------:R-:W5:Y:S04]  /*2630*/  LDS R12, [R0+0x2000] ;  /* 0x00200000000c7984 */ /* 0x000f680000000800 */
[----:B------:R-:W5:Y:S04]  /*2640*/  LDS R76, [R0+0x2400] ;  /* 0x00240000004c7984 */ /* 0x000f680000000800 */
[----:B------:R-:W5:Y:S01]  /*2650*/  LDS R74, [R0+0x2800] ;  /* 0x00280000004a7984 */ /* 0x000f620000000800 */
[----:B0-----:R-:W-:-:S03]  /*2660*/  IMAD.IADD R7, R3, 0x1, R10 ;  /* 0x0000000103077824 */ /* 0x001fc600078e020a */
[----:B------:R-:W0:Y:S01]  /*2670*/  LDS R14, [R0+0x2c00] ;  /* 0x002c0000000e7984 */ /* 0x000e220000000800 */
[----:B--2---:R-:W-:-:S03]  /*2680*/  IMAD.IADD R9, R3, 0x1, R9 ;  /* 0x0000000103097824 */ /* 0x004fc600078e0209 */
[----:B------:R-:W2:Y:S01]  /*2690*/  LDS R10, [R0+0x1800] ;  /* 0x00180000000a7984 */ /* 0x000ea20000000800 */
[----:B---3--:R-:W-:-:S03]  /*26a0*/  IMAD.IADD R11, R3, 0x1, R8 ;  /* 0x00000001030b7824 */ /* 0x008fc600078e0208 */
[----:B------:R4:W-:Y:S01]  /*26b0*/  STS [R0], R7 ;  /* 0x0000000700007388 */ /* 0x0009e20000000800 */
[----:B-1----:R-:W-:-:S03]  /*26c0*/  IMAD.IADD R13, R3, 0x1, R6 ;  /* 0x00000001030d7824 */ /* 0x002fc600078e0206 */
[----:B------:R1:W-:Y:S04]  /*26d0*/  STS [R0+0x400], R9 ;  /* 0x0004000900007388 */ /* 0x0003e80000000800 */
[----:B------:R3:W-:Y:S01]  /*26e0*/  STS [R0+0x800], R11 ;  /* 0x0008000b00007388 */ /* 0x0007e20000000800 */
[----:B----4-:R-:W-:-:S03]  /*26f0*/  IMAD.IADD R7, R3, 0x1, R4 ;  /* 0x0000000103077824 */ /* 0x010fc600078e0204 */
[----:B------:R0:W-:Y:S01]  /*2700*/  STS [R0+0xc00], R13 ;  /* 0x000c000d00007388 */ /* 0x0001e20000000800 */
[C---:B-----5:R-:W-:Y:S02]  /*2710*/  IMAD.IADD R75, R3.reuse, 0x1, R2 ;  /* 0x00000001034b7824 */ /* 0x060fe400078e0202 */
[C---:B------:R-:W-:Y:S01]  /*2720*/  IMAD.IADD R5, R3.reuse, 0x1, R5 ;  /* 0x0000000103057824 */ /* 0x040fe200078e0205 */
[----:B------:R4:W-:Y:S01]  /*2730*/  STS [R0+0x1000], R7 ;  /* 0x0010000700007388 */ /* 0x0009e20000000800 */
[----:B------:R-:W-:-:S03]  /*2740*/  IMAD.IADD R12, R3, 0x1, R12 ;  /* 0x00000001030c7824 */ /* 0x000fc600078e020c */
[----:B------:R4:W-:Y:S01]  /*2750*/  STS [R0+0x1400], R75 ;  /* 0x0014004b00007388 */ /* 0x0009e20000000800 */
[----:B-1----:R-:W-:-:S03]  /*2760*/  IMAD.IADD R9, R3, 0x1, R76 ;  /* 0x0000000103097824 */ /* 0x002fc600078e024c */
[----:B------:R4:W-:Y:S01]  /*2770*/  STS [R0+0x1c00], R5 ;  /* 0x001c000500007388 */ /* 0x0009e20000000800 */
[----:B---3--:R-:W-:-:S03]  /*2780*/  IMAD.IADD R11, R3, 0x1, R74 ;  /* 0x00000001030b7824 */ /* 0x008fc600078e024a */
[----:B------:R4:W-:Y:S01]  /*2790*/  STS [R0+0x2000], R12 ;  /* 0x0020000c00007388 */ /* 0x0009e20000000800 */
[----:B0-----:R-:W-:-:S03]  /*27a0*/  IMAD.IADD R13, R3, 0x1, R14 ;  /* 0x00000001030d7824 */ /* 0x001fc600078e020e */
[----:B------:R4:W-:Y:S01]  /*27b0*/  STS [R0+0x2400], R9 ;  /* 0x0024000900007388 */ /* 0x0009e20000000800 */
[----:B--2---:R-:W-:-:S03]  /*27c0*/  IMAD.IADD R77, R3, 0x1, R10 ;  /* 0x00000001034d7824 */ /* 0x004fc600078e020a */
[----:B------:R4:W-:Y:S04]  /*27d0*/  STS [R0+0x2800], R11 ;  /* 0x0028000b00007388 */ /* 0x0009e80000000800 */
[----:B------:R4:W-:Y:S04]  /*27e0*/  STS [R0+0x1800], R77 ;  /* 0x0018004d00007388 */ /* 0x0009e80000000800 */
[----:B------:R4:W-:Y:S02]  /*27f0*/  STS [R0+0x2c00], R13 ;  /* 0x002c000d00007388 */ /* 0x0009e40000000800 */
.L_x_28:
[----:B------:R-:W-:Y:S05]  /*2800*/  BSYNC.RECONVERGENT B0 ;  /* 0x0000000000007941 */ /* 0x000fea0003800200 */
.L_x_27:
[----:B------:R-:W-:Y:S01]  /*2810*/  BAR.SYNC.DEFER_BLOCKING 0x0 ;  /* 0x0000000000007b1d */ /* 0x000fe20000010000 */
[----:B------:R-:W-:-:S05]  /*2820*/  R2P PR, R51, 0x7f ;  /* 0x0000007f33007804 */ /* 0x000fca0000000000 */
[----:B------:R-:W-:Y:S01]  /*2830*/  BSSY.RECONVERGENT B0, `(.L_x_29) ;  /* 0x0000022000007945 */ /* 0x000fe20003800200 */
[----:B------:R-:W0:Y:S07]  /*2840*/  S2R R4, SR_LANEID ;  /* 0x0000000000047919 */ /* 0x000e2e0000000000 */
[----:B------:R-:W-:Y:S02]  /*2850*/  VOTE.ANY R2, PT, P0 ;  /* 0x0000000000027806 */ /* 0x000fe400000e0100 */
[----:B----4-:R-:W-:-:S02]  /*2860*/  VOTE.ANY R5, PT, P1 ;  /* 0x0000000000057806 */ /* 0x010fc400008e0100 */
[----:B------:R-:W-:Y:S02]  /*2870*/  @!P0 LOP3.LUT R2, RZ, R2, RZ, 0x33, !PT ;  /* 0x00000002ff028212 */ /* 0x000fe400078e33ff */
[----:B-1----:R-:W-:Y:S02]  /*2880*/  VOTE.ANY R7, PT, P2 ;  /* 0x0000000000077806 */ /* 0x002fe400010e0100 */
[----:B------:R-:W-:Y:S02]  /*2890*/  @!P1 LOP3.LUT R5, RZ, R5, RZ, 0x33, !PT ;  /* 0x00000005ff059212 */ /* 0x000fe400078e33ff */
[----:B------:R-:W-:Y:S02]  /*28a0*/  VOTE.ANY R9, PT, P3 ;  /* 0x0000000000097806 */ /* 0x000fe400018e0100 */
[----:B------:R-:W-:Y:S02]  /*28b0*/  @!P2 LOP3.LUT R7, RZ, R7, RZ, 0x33, !PT ;  /* 0x00000007ff07a212 */ /* 0x000fe400078e33ff */
[----:B------:R-:W-:-:S02]  /*28c0*/  LOP3.LUT R2, R5, R2, RZ, 0xc0, !PT ;  /* 0x0000000205027212 */ /* 0x000fc400078ec0ff */
[----:B------:R-:W-:Y:S02]  /*28d0*/  @!P3 LOP3.LUT R9, RZ, R9, RZ, 0x33, !PT ;  /* 0x00000009ff09b212 */ /* 0x000fe400078e33ff */
[----:B------:R-:W-:Y:S02]  /*28e0*/  LOP3.LUT R2, R7, R2, RZ, 0xc0, !PT ;  /* 0x0000000207027212 */ /* 0x000fe400078ec0ff */
[----:B------:R-:W-:Y:S02]  /*28f0*/  VOTE.ANY R5, PT, P4 ;  /* 0x0000000000057806 */ /* 0x000fe400020e0100 */
[----:B------:R-:W-:Y:S02]  /*2900*/  LOP3.LUT R2, R9, R2, RZ, 0xc0, !PT ;  /* 0x0000000209027212 */ /* 0x000fe400078ec0ff */
[----:B------:R-:W-:Y:S02]  /*2910*/  @!P4 LOP3.LUT R5, RZ, R5, RZ, 0x33, !PT ;  /* 0x00000005ff05c212 */ /* 0x000fe400078e33ff */
[----:B------:R-:W-:-:S02]  /*2920*/  VOTE.ANY R7, PT, P5 ;  /* 0x0000000000077806 */ /* 0x000fc400028e0100 */
[----:B------:R-:W-:Y:S02]  /*2930*/  LOP3.LUT R2, R5, R2, RZ, 0xc0, !PT ;  /* 0x0000000205027212 */ /* 0x000fe400078ec0ff */
[----:B------:R-:W-:Y:S02]  /*2940*/  LOP3.LUT P0, RZ, R51, 0x80, RZ, 0xc0, !PT ;  /* 0x0000008033ff7812 */ /* 0x000fe4000780c0ff */
[----:B------:R-:W-:Y:S02]  /*2950*/  @!P5 LOP3.LUT R7, RZ, R7, RZ, 0x33, !PT ;  /* 0x00000007ff07d212 */ /* 0x000fe400078e33ff */
[----:B------:R-:W-:Y:S02]  /*2960*/  VOTE.ANY R6, PT, P6 ;  /* 0x0000000000067806 */ /* 0x000fe400030e0100 */
[----:B------:R-:W-:Y:S02]  /*2970*/  LOP3.LUT R7, R7, R2, RZ, 0xc0, !PT ;  /* 0x0000000207077212 */ /* 0x000fe400078ec0ff */
[----:B------:R-:W1:Y:S01]  /*2980*/  S2R R2, SR_LEMASK ;  /* 0x0000000000027919 */ /* 0x000e620000003a00 */
[----:B------:R-:W-:-:S04]  /*2990*/  @!P6 LOP3.LUT R6, RZ, R6, RZ, 0x33, !PT ;  /* 0x00000006ff06e212 */ /* 0x000fc800078e33ff */
[----:B------:R-:W-:Y:S02]  /*29a0*/  VOTE.ANY R8, PT, P0 ;  /* 0x0000000000087806 */ /* 0x000fe400000e0100 */
[----:B------:R-:W-:Y:S02]  /*29b0*/  LOP3.LUT R7, R6, R7, RZ, 0xc0, !PT ;  /* 0x0000000706077212 */ /* 0x000fe400078ec0ff */
[----:B------:R-:W-:-:S04]  /*29c0*/  @!P0 LOP3.LUT R8, RZ, R8, RZ, 0x33, !PT ;  /* 0x00000008ff088212 */ /* 0x000fc800078e33ff */
[----:B------:R-:W-:Y:S01]  /*29d0*/  LOP3.LUT R9, R8, R7, RZ, 0xc0, !PT ;  /* 0x0000000708097212 */ /* 0x000fe200078ec0ff */
[----:B------:R-:W-:-:S03]  /*29e0*/  IMAD.MOV.U32 R8, RZ, RZ, RZ ;  /* 0x000000ffff087224 */ /* 0x000fc600078e00ff */
[----:B------:R-:W0:Y:S01]  /*29f0*/  FLO.U32 R7, R9 ;  /* 0x0000000900077300 */ /* 0x000e2200000e0000 */
[----:B-1----:R-:W-:Y:S02]  /*2a00*/  LOP3.LUT R5, R2, R9, RZ, 0xc0, !PT ;  /* 0x0000000902057212 */ /* 0x002fe400078ec0ff */
[----:B0-----:R-:W-:-:S05]  /*2a10*/  ISETP.NE.AND P0, PT, R4, R7, PT ;  /* 0x000000070400720c */ /* 0x001fca0003f05270 */
[----:B------:R-:W0:Y:S08]  /*2a20*/  POPC R5, R5 ;  /* 0x0000000500057309 */ /* 0x000e300000000000 */
[----:B------:R-:W-:Y:S05]  /*2a30*/  @P0 BRA `(.L_x_30) ;  /* 0x0000000000040947 */ /* 0x000fea0003800000 */
[----:B0-----:R1:W2:Y:S02]  /*2a40*/  ATOMS.ADD R8, [R30], R5 ;  /* 0x000000051e08738c */ /* 0x0012a40000000000 */
.L_x_30:
[----:B------:R-:W-:Y:S05]  /*2a50*/  BSYNC.RECONVERGENT B0 ;  /* 0x0000000000007941 */ /* 0x000fea0003800200 */
.L_x_29:
[----:B------:R-:W3:Y:S01]  /*2a60*/  LDCU UR5, c[0x0][0x3c4] ;  /* 0x00007880ff0577ac */ /* 0x000ee20008000800 */
[----:B--2---:R2:W4:Y:S01]  /*2a70*/  SHFL.IDX PT, R8, R8, R7, 0x1f ;  /* 0x00001f0708087589 */ /* 0x00452200000e0000 */
[----:B------:R-:W-:Y:S01]  /*2a80*/  BSSY.RECONVERGENT B0, `(.L_x_31) ;  /* 0x0000023000007945 */ /* 0x000fe20003800200 */
[----:B------:R-:W-:Y:S01]  /*2a90*/  IMAD.MOV.U32 R12, RZ, RZ, RZ ;  /* 0x000000ffff0c7224 */ /* 0x000fe200078e00ff */
[----:B---3--:R-:W-:-:S04]  /*2aa0*/  SHF.R.U32.HI R6, RZ, UR5, R70 ;  /* 0x00000005ff067c19 */ /* 0x008fc80008011646 */
[----:B------:R-:W-:-:S04]  /*2ab0*/  LOP3.LUT R10, R6, UR4, RZ, 0x30, !PT ;  /* 0x00000004060a7c12 */ /* 0x000fc8000f8e30ff */
[----:B------:R-:W-:-:S13]  /*2ac0*/  R2P PR, R10, 0x7f ;  /* 0x0000007f0a007804 */ /* 0x000fda0000000000 */
[----:B------:R-:W-:Y:S02]  /*2ad0*/  VOTE.ANY R6, PT, P0 ;  /* 0x0000000000067806 */ /* 0x000fe400000e0100 */
[----:B------:R-:W-:Y:S02]  /*2ae0*/  VOTE.ANY R9, PT, P1 ;  /* 0x0000000000097806 */ /* 0x000fe400008e0100 */
[----:B------:R-:W-:Y:S02]  /*2af0*/  @!P0 LOP3.LUT R6, RZ, R6, RZ, 0x33, !PT ;  /* 0x00000006ff068212 */ /* 0x000fe400078e33ff */
[----:B------:R-:W-:Y:S02]  /*2b00*/  @!P1 LOP3.LUT R9, RZ, R9, RZ, 0x33, !PT ;  /* 0x00000009ff099212 */ /* 0x000fe400078e33ff */
[----:B------:R-:W-:Y:S02]  /*2b10*/  VOTE.ANY R11, PT, P2 ;  /* 0x00000000000b7806 */ /* 0x000fe400010e0100 */
[----:B------:R-:W-:-:S02]  /*2b20*/  LOP3.LUT R6, R9, R6, RZ, 0xc0, !PT ;  /* 0x0000000609067212 */ /* 0x000fc400078ec0ff */
[----:B------:R-:W-:Y:S02]  /*2b30*/  @!P2 LOP3.LUT R11, RZ, R11, RZ, 0x33, !PT ;  /* 0x0000000bff0ba212 */ /* 0x000fe400078e33ff */
[----:B------:R-:W-:Y:S02]  /*2b40*/  VOTE.ANY R9, PT, P3 ;  /* 0x0000000000097806 */ /* 0x000fe400018e0100 */
[----:B------:R-:W-:Y:S02]  /*2b50*/  LOP3.LUT R6, R11, R6, RZ, 0xc0, !PT ;  /* 0x000000060b067212 */ /* 0x000fe400078ec0ff */
[----:B------:R-:W-:Y:S02]  /*2b60*/  @!P3 LOP3.LUT R9, RZ, R9, RZ, 0x33, !PT ;  /* 0x00000009ff09b212 */ /* 0x000fe400078e33ff */
[----:B------:R-:W-:Y:S02]  /*2b70*/  LOP3.LUT P0, RZ, R10, 0x80, RZ, 0xc0, !PT ;  /* 0x000000800aff7812 */ /* 0x000fe4000780c0ff */
[----:B------:R-:W-:-:S02]  /*2b80*/  VOTE.ANY R11, PT, P4 ;  /* 0x00000000000b7806 */ /* 0x000fc400020e0100 */
[----:B------:R-:W-:Y:S02]  /*2b90*/  LOP3.LUT R6, R9, R6, RZ, 0xc0, !PT ;  /* 0x0000000609067212 */ /* 0x000fe400078ec0ff */
[----:B------:R-:W-:Y:S02]  /*2ba0*/  VOTE.ANY R9, PT, P5 ;  /* 0x0000000000097806 */ /* 0x000fe400028e0100 */
[----:B------:R-:W-:Y:S02]  /*2bb0*/  @!P4 LOP3.LUT R11, RZ, R11, RZ, 0x33, !PT ;  /* 0x0000000bff0bc212 */ /* 0x000fe400078e33ff */
[----:B------:R-:W-:Y:S02]  /*2bc0*/  @!P5 LOP3.LUT R9, RZ, R9, RZ, 0x33, !PT ;  /* 0x00000009ff09d212 */ /* 0x000fe400078e33ff */
[----:B------:R-:W-:Y:S02]  /*2bd0*/  LOP3.LUT R6, R11, R6, RZ, 0xc0, !PT ;  /* 0x000000060b067212 */ /* 0x000fe400078ec0ff */
[----:B------:R-:W-:-:S02]  /*2be0*/  VOTE.ANY R11, PT, P6 ;  /* 0x00000000000b7806 */ /* 0x000fc400030e0100 */
[----:B------:R-:W-:Y:S02]  /*2bf0*/  LOP3.LUT R6, R9, R6, RZ, 0xc0, !PT ;  /* 0x0000000609067212 */ /* 0x000fe400078ec0ff */
[----:B------:R-:W-:Y:S02]  /*2c00*/  VOTE.ANY R9, PT, P0 ;  /* 0x0000000000097806 */ /* 0x000fe400000e0100 */
[----:B------:R-:W-:Y:S02]  /*2c10*/  @!P6 LOP3.LUT R11, RZ, R11, RZ, 0x33, !PT ;  /* 0x0000000bff0be212 */ /* 0x000fe400078e33ff */
[----:B------:R-:W-:Y:S02]  /*2c20*/  @!P0 LOP3.LUT R9, RZ, R9, RZ, 0x33, !PT ;  /* 0x00000009ff098212 */ /* 0x000fe400078e33ff */
[----:B------:R-:W-:-:S04]  /*2c30*/  LOP3.LUT R6, R11, R6, RZ, 0xc0, !PT ;  /* 0x000000060b067212 */ /* 0x000fc800078ec0ff */
[----:B------:R-:W-:-:S04]  /*2c40*/  LOP3.LUT R11, R9, R6, RZ, 0xc0, !PT ;  /* 0x00000006090b7212 */ /* 0x000fc800078ec0ff */
[----:B------:R-:W3:Y:S01]  /*2c50*/  FLO.U32 R9, R11 ;  /* 0x0000000b00097300 */ /* 0x000ee200000e0000 */
[----:B------:R-:W-:-:S07]  /*2c60*/  LOP3.LUT R6, R2, R11, RZ, 0xc0, !PT ;  /* 0x0000000b02067212 */ /* 0x000fce00078ec0ff */
[----:B------:R-:W0:Y:S01]  /*2c70*/  POPC R6, R6 ;  /* 0x0000000600067309 */ /* 0x000e220000000000 */
[----:B---3--:R-:W-:-:S13]  /*2c80*/  ISETP.NE.AND P0, PT, R4, R9, PT ;  /* 0x000000090400720c */ /* 0x008fda0003f05270 */
[----:B0-2-4-:R-:W-:Y:S05]  /*2c90*/  @P0 BRA `(.L_x_32) ;  /* 0x0000000000040947 */ /* 0x015fea0003800000 */
[----:B------:R0:W2:Y:S02]  /*2ca0*/  ATOMS.ADD R12, [R31], R6 ;  /* 0x000000061f0c738c */ /* 0x0000a40000000000 */
.L_x_32:
[----:B------:R-:W-:Y:S05]  /*2cb0*/  BSYNC.RECONVERGENT B0 ;  /* 0x0000000000007941 */ /* 0x000fea0003800200 */
.L_x_31:
[----:B------:R-:W-:Y:S01]  /*2cc0*/  R2P PR, R50, 0x7f ;  /* 0x0000007f32007804 */ /* 0x000fe20000000000 */
[----:B------:R-:W-:-:S12]  /*2cd0*/  BSSY.RECONVERGENT B0, `(.L_x_33) ;  /* 0x0000021000007945 */ /* 0x000fd80003800200 */
        /* <DEDUP_REMOVED lines=22> */
[----:B------:R-:W-:Y:S01]  /*2e40*/  LOP3.LUT R7, R14, R7, RZ, 0xc0, !PT ;  /* 0x000000070e077212 */ /* 0x000fe200078ec0ff */
[----:B------:R-:W-:-:S03]  /*2e50*/  IMAD.MOV.U32 R14, RZ, RZ, RZ ;  /* 0x000000ffff0e7224 */ /* 0x000fc600078e00ff */
[----:B------:R-:W-:Y:S02]  /*2e60*/  LOP3.LUT R13, R10, R7, RZ, 0xc0, !PT ;  /* 0x000000070a0d7212 */ /* 0x000fe400078ec0ff */
[----:B--2---:R2:W3:Y:S02]  /*2e70*/  SHFL.IDX PT, R7, R12, R9, 0x1f ;  /* 0x00001f090c077589 */ /* 0x0044e400000e0000 */
[----:B------:R-:W4:Y:S01]  /*2e80*/  FLO.U32 R11, R13 ;  /* 0x0000000d000b7300 */ /* 0x000f2200000e0000 */
[----:B------:R-:W-:-:S07]  /*2e90*/  LOP3.LUT R10, R2, R13, RZ, 0xc0, !PT ;  /* 0x0000000d020a7212 */ /* 0x000fce00078ec0ff */
[----:B------:R-:W0:Y:S01]  /*2ea0*/  POPC R10, R10 ;  /* 0x0000000a000a7309 */ /* 0x000e220000000000 */
[----:B----4-:R-:W-:-:S13]  /*2eb0*/  ISETP.NE.AND P0, PT, R4, R11, PT ;  /* 0x0000000b0400720c */ /* 0x010fda0003f05270 */
[----:B0-23--:R-:W-:Y:S05]  /*2ec0*/  @P0 BRA `(.L_x_34) ;  /* 0x0000000000040947 */ /* 0x00dfea0003800000 */
[----:B------:R0:W2:Y:S02]  /*2ed0*/  ATOMS.ADD R14, [R29], R10 ;  /* 0x0000000a1d0e738c */ /* 0x0000a40000000000 */
.L_x_34:
[----:B------:R-:W-:Y:S05]  /*2ee0*/  BSYNC.RECONVERGENT B0 ;  /* 0x0000000000007941 */ /* 0x000fea0003800200 */
.L_x_33:
[----:B------:R-:W-:Y:S01]  /*2ef0*/  R2P PR, R49, 0x7f ;  /* 0x0000007f31007804 */ /* 0x000fe20000000000 */
[----:B--2---:R2:W3:Y:S01]  /*2f00*/  SHFL.IDX PT, R11, R14, R11, 0x1f ;  /* 0x00001f0b0e0b7589 */ /* 0x0044e200000e0000 */
[----:B------:R-:W-:Y:S11]  /*2f10*/  BSSY.RECONVERGENT B0, `(.L_x_35) ;  /* 0x0000020000007945 */ /* 0x000ff60003800200 */
[----:B------:R-:W-:-:S02]  /*2f20*/  VOTE.ANY R9, PT, P0 ;  /* 0x0000000000097806 */ /* 0x000fc400000e0100 */
[----:B------:R-:W-:Y:S02]  /*2f30*/  VOTE.ANY R12, PT, P1 ;  /* 0x00000000000c7806 */ /* 0x000fe400008e0100 */
[----:B------:R-:W-:Y:S02]  /*2f40*/  @!P0 LOP3.LUT R9, RZ, R9, RZ, 0x33, !PT ;  /* 0x00000009ff098212 */ /* 0x000fe400078e33ff */
[----:B------:R-:W-:Y:S02]  /*2f50*/  @!P1 LOP3.LUT R12, RZ, R12, RZ, 0x33, !PT ;  /* 0x0000000cff0c9212 */ /* 0x000fe400078e33ff */
[----:B-1----:R-:W-:Y:S02]  /*2f60*/  VOTE.ANY R30, PT, P2 ;  /* 0x00000000001e7806 */ /* 0x002fe400010e0100 */
[----:B------:R-:W-:Y:S02]  /*2f70*/  LOP3.LUT R9, R12, R9, RZ, 0xc0, !PT ;  /* 0x000000090c097212 */ /* 0x000fe400078ec0ff */
[----:B------:R-:W-:-:S02]  /*2f80*/  @!P2 LOP3.LUT R30, RZ, R30, RZ, 0x33, !PT ;  /* 0x0000001eff1ea212 */ /* 0x000fc400078e33ff */
[----:B------:R-:W-:Y:S02]  /*2f90*/  VOTE.ANY R12, PT, P3 ;  /* 0x00000000000c7806 */ /* 0x000fe400018e0100 */
[----:B------:R-:W-:Y:S02]  /*2fa0*/  LOP3.LUT R9, R30, R9, RZ, 0xc0, !PT ;  /* 0x000000091e097212 */ /* 0x000fe400078ec0ff */
[----:B------:R-:W-:Y:S02]  /*2fb0*/  @!P3 LOP3.LUT R12, RZ, R12, RZ, 0x33, !PT ;  /* 0x0000000cff0cb212 */ /* 0x000fe400078e33ff */
[----:B------:R-:W-:Y:S02]  /*2fc0*/  LOP3.LUT P0, RZ, R49, 0x80, RZ, 0xc0, !PT ;  /* 0x0000008031ff7812 */ /* 0x000fe4000780c0ff */
[----:B------:R-:W-:Y:S02]  /*2fd0*/  VOTE.ANY R30, PT, P4 ;  /* 0x00000000001e7806 */ /* 0x000fe400020e0100 */
[----:B------:R-:W-:-:S02]  /*2fe0*/  LOP3.LUT R9, R12, R9, RZ, 0xc0, !PT ;  /* 0x000000090c097212 */ /* 0x000fc400078ec0ff */
[----:B------:R-:W-:Y:S02]  /*2ff0*/  VOTE.ANY R12, PT, P5 ;  /* 0x00000000000c7806 */ /* 0x000fe400028e0100 */
[----:B------:R-:W-:Y:S02]  /*3000*/  @!P4 LOP3.LUT R30, RZ, R30, RZ, 0x33, !PT ;  /* 0x0000001eff1ec212 */ /* 0x000fe400078e33ff */
[----:B------:R-:W-:Y:S02]  /*3010*/  @!P5 LOP3.LUT R12, RZ, R12, RZ, 0x33, !PT ;  /* 0x0000000cff0cd212 */ /* 0x000fe400078e33ff */
[----:B------:R-:W-:Y:S02]  /*3020*/  LOP3.LUT R9, R30, R9, RZ, 0xc0, !PT ;  /* 0x000000091e097212 */ /* 0x000fe400078ec0ff */
[----:B------:R-:W-:Y:S02]  /*3030*/  VOTE.ANY R30, PT, P6 ;  /* 0x00000000001e7806 */ /* 0x000fe400030e0100 */
[----:B------:R-:W-:-:S02]  /*3040*/  LOP3.LUT R9, R12, R9, RZ, 0xc0, !PT ;  /* 0x000000090c097212 */ /* 0x000fc400078ec0ff */
[----:B------:R-:W-:Y:S02]  /*3050*/  VOTE.ANY R12, PT, P0 ;  /* 0x00000000000c7806 */ /* 0x000fe400000e0100 */
[----:B------:R-:W-:Y:S02]  /*3060*/  @!P6 LOP3.LUT R30, RZ, R30, RZ, 0x33, !PT ;  /* 0x0000001eff1ee212 */ /* 0x000fe400078e33ff */
[----:B------:R-:W-:Y:S02]  /*3070*/  @!P0 LOP3.LUT R12, RZ, R12, RZ, 0x33, !PT ;  /* 0x0000000cff0c8212 */ /* 0x000fe400078e33ff */
[----:B------:R-:W-:Y:S01]  /*3080*/  LOP3.LUT R9, R30, R9, RZ, 0xc0, !PT ;  /* 0x000000091e097212 */ /* 0x000fe200078ec0ff */
[----:B------:R-:W-:-:S03]  /*3090*/  IMAD.MOV.U32 R30, RZ, RZ, RZ ;  /* 0x000000ffff1e7224 */ /* 0x000fc600078e00ff */
[----:B0-----:R-:W-:-:S04]  /*30a0*/  LOP3.LUT R29, R12, R9, RZ, 0xc0, !PT ;  /* 0x000000090c1d7212 */ /* 0x001fc800078ec0ff */
[----:B------:R-:W0:Y:S01]  /*30b0*/  FLO.U32 R13, R29 ;  /* 0x0000001d000d7300 */ /* 0x000e2200000e0000 */
[----:B------:R-:W-:-:S07]  /*30c0*/  LOP3.LUT R9, R2, R29, RZ, 0xc0, !PT ;  /* 0x0000001d02097212 */ /* 0x000fce00078ec0ff */
[----:B------:R-:W1:Y:S01]  /*30d0*/  POPC R9, R9 ;  /* 0x0000000900097309 */ /* 0x000e620000000000 */
[----:B0-----:R-:W-:-:S13]  /*30e0*/  ISETP.NE.AND P0, PT, R4, R13, PT ;  /* 0x0000000d0400720c */ /* 0x001fda0003f05270 */
[----:B-123--:R-:W-:Y:S05]  /*30f0*/  @P0 BRA `(.L_x_36) ;  /* 0x0000000000040947 */ /* 0x00efea0003800000 */
[----:B------:R0:W1:Y:S02]  /*3100*/  ATOMS.ADD R30, [R28], R9 ;  /* 0x000000091c1e738c */ /* 0x0000640000000000 */
.L_x_36:
[----:B------:R-:W-:Y:S05]  /*3110*/  BSYNC.RECONVERGENT B0 ;  /* 0x0000000000007941 */ /* 0x000fea0003800200 */
.L_x_35:
[----:B------:R-:W-:Y:S01]  /*3120*/  R2P PR, R48, 0x7f ;  /* 0x0000007f30007804 */ /* 0x000fe20000000000 */
[----:B-1----:R1:W2:Y:S01]  /*3130*/  SHFL.IDX PT, R14, R30, R13, 0x1f ;  /* 0x00001f0d1e0e7589 */ /* 0x0022a200000e0000 */
[----:B------:R-:W-:Y:S01]  /*3140*/  BSSY.RECONVERGENT B0, `(.L_x_37) ;  /* 0x0000020000007945 */ /* 0x000fe20003800200 */
[----:B0-----:R-:W-:-:S10]  /*3150*/  IMAD.MOV.U32 R28, RZ, RZ, RZ ;  /* 0x000000ffff1c7224 */ /* 0x001fd400078e00ff */
        /* <DEDUP_REMOVED lines=24> */
[----:B------:R-:W0:Y:S01]  /*32e0*/  FLO.U32 R29, R31 ;  /* 0x0000001f001d7300 */ /* 0x000e2200000e0000 */
[----:B------:R-:W-:-:S07]  /*32f0*/  LOP3.LUT R12, R2, R31, RZ, 0xc0, !PT ;  /* 0x0000001f020c7212 */ /* 0x000fce00078ec0ff */
[----:B------:R-:W3:Y:S01]  /*3300*/  POPC R12, R12 ;  /* 0x0000000c000c7309 */ /* 0x000ee20000000000 */
[----:B0-----:R-:W-:-:S13]  /*3310*/  ISETP.NE.AND P0, PT, R4, R29, PT ;  /* 0x0000001d0400720c */ /* 0x001fda0003f05270 */
[----:B-123--:R-:W-:Y:S05]  /*3320*/  @P0 BRA `(.L_x_38) ;  /* 0x0000000000040947 */ /* 0x00efea0003800000 */
[----:B------:R0:W1:Y:S02]  /*3330*/  ATOMS.ADD R28, [R27], R12 ;  /* 0x0000000c1b1c738c */ /* 0x0000640000000000 */
.L_x_38:
[----:B------:R-:W-:Y:S05]  /*3340*/  BSYNC.RECONVERGENT B0 ;  /* 0x0000000000007941 */ /* 0x000fea0003800200 */
.L_x_37:
[----:B------:R-:W-:Y:S01]  /*3350*/  R2P PR, R47, 0x7f ;  /* 0x0000007f2f007804 */ /* 0x000fe20000000000 */
[----:B01----:R0:W1:Y:S01]  /*3360*/  SHFL.IDX PT, R27, R28, R29, 0x1f ;  /* 0x00001f1d1c1b7589 */ /* 0x00306200000e0000 */
[----:B------:R-:W-:Y:S11]  /*3370*/  BSSY.RECONVERGENT B0, `(.L_x_39) ;  /* 0x0000020000007945 */ /* 0x000ff60003800200 */
[----:B------:R-:W-:-:S02]  /*3380*/  VOTE.ANY R13, PT, P0 ;  /* 0x00000000000d7806 */ /* 0x000fc400000e0100 */
[----:B------:R-:W-:Y:S02]  /*3390*/  VOTE.ANY R30, PT, P1 ;  /* 0x00000000001e7806 */ /* 0x000fe400008e0100 */
[----:B------:R-:W-:Y:S02]  /*33a0*/  @!P0 LOP3.LUT R13, RZ, R13, RZ, 0x33, !PT ;  /* 0x0000000dff0d8212 */ /* 0x000fe400078e33ff */
[----:B------:R-:W-:Y:S02]  /*33b0*/  @!P1 LOP3.LUT R30, RZ, R30, RZ, 0x33, !PT ;  /* 0x0000001eff1e9212 */ /* 0x000fe400078e33ff */
[----:B------:R-:W-:Y:S02]  /*33c0*/  VOTE.ANY R48, PT, P2 ;  /* 0x0000000000307806 */ /* 0x000fe400010e0100 */
        /* <DEDUP_REMOVED lines=17> */
[----:B------:R-:W-:-:S04]  /*34e0*/  LOP3.LUT R13, R48, R13, RZ, 0xc0, !PT ;  /* 0x0000000d300d7212 */ /* 0x000fc800078ec0ff */
[----:B------:R-:W-:Y:S01]  /*34f0*/  LOP3.LUT R47, R30, R13, RZ, 0xc0, !PT ;  /* 0x0000000d1e2f7212 */ /* 0x000fe200078ec0ff */
[----:B------:R-:W-:-:S03]  /*3500*/  IMAD.MOV.U32 R30, RZ, RZ, RZ ;  /* 0x000000ffff1e7224 */ /* 0x000fc600078e00ff */
[----:B------:R-:W2:Y:S01]  /*3510*/  FLO.U32 R31, R47 ;  /* 0x0000002f001f7300 */ /* 0x000ea200000e0000 */
[----:B------:R-:W-:-:S07]  /*3520*/  LOP3.LUT R13, R2, R47, RZ, 0xc0, !PT ;  /* 0x0000002f020d7212 */ /* 0x000fce00078ec0ff */
[----:B------:R-:W3:Y:S01]  /*3530*/  POPC R13, R13 ;  /* 0x0000000d000d7309 */ /* 0x000ee20000000000 */
[----:B--2---:R-:W-:-:S13]  /*3540*/  ISETP.NE.AND P0, PT, R4, R31, PT ;  /* 0x0000001f0400720c */ /* 0x004fda0003f05270 */
[----:B01-3--:R-:W-:Y:S05]  /*3550*/  @P0 BRA `(.L_x_40) ;  /* 0x0000000000040947 */ /* 0x00bfea0003800000 */
[----:B------:R0:W1:Y:S02]  /*3560*/  ATOMS.ADD R30, [R26], R13 ;  /* 0x0000000d1a1e738c */ /* 0x0000640000000000 */
.L_x_40:
[----:B------:R-:W-:Y:S05]  /*3570*/  BSYNC.RECONVERGENT B0 ;  /* 0x0000000000007941 */ /* 0x000fea0003800200 */
.L_x_39:
[----:B------:R-:W-:Y:S01]  /*3580*/  R2P PR, R46, 0x7f ;  /* 0x0000007f2e007804 */ /* 0x000fe20000000000 */
[----:B-1----:R1:W2:Y:S01]  /*3590*/  SHFL.IDX PT, R28, R30, R31, 0x1f ;  /* 0x00001f1f1e1c7589 */ /* 0x0022a200000e0000 */
[----:B------:R-:W-:Y:S11]  /*35a0*/  BSSY.RECONVERGENT B0, `(.L_x_41) ;  /* 0x0000020000007945 */ /* 0x000ff60003800200 */
[----:B0-----:R-:W-:-:S02]  /*35b0*/  VOTE.ANY R26, PT, P0 ;  /* 0x00000000001a7806 */ /* 0x001fc400000e0100 */
        /* <DEDUP_REMOVED lines=9> */
[----:B------:R-:W-:Y:S01]  /*3650*/  LOP3.LUT P0, RZ, R46, 0x80, RZ, 0xc0, !PT ;  /* 0x000000802eff7812 */ /* 0x000fe2000780c0ff */
[----:B------:R-:W-:Y:S01]  /*3660*/  IMAD.MOV.U32 R46, RZ, RZ, RZ ;  /* 0x000000ffff2e7224 */ /* 0x000fe200078e00ff */
        /* <DEDUP_REMOVED lines=19> */
.L_x_42:
[----:B------:R-:W-:Y:S05]  /*37a0*/  BSYNC.RECONVERGENT B0 ;  /* 0x0000000000007941 */ /* 0x000fea0003800200 */
.L_x_41:
        /* <DEDUP_REMOVED lines=27> */
[----:B------:R-:W-:-:S04]  /*3960*/  LOP3.LUT R45, R30, R25, RZ, 0xc0, !PT ;  /* 0x000000191e2d7212 */ /* 0x000fc800078ec0ff */
[----:B------:R-:W0:Y:S01]  /*3970*/  FLO.U32 R31, R45 ;  /* 0x0000002d001f7300 */ /* 0x000e2200000e0000 */
[----:B------:R-:W-:-:S07]  /*3980*/  LOP3.LUT R25, R2, R45, RZ, 0xc0, !PT ;  /* 0x0000002d02197212 */ /* 0x000fce00078ec0ff */
[----:B------:R-:W3:Y:S01]  /*3990*/  POPC R25, R25 ;  /* 0x0000001900197309 */ /* 0x000ee20000000000 */
[----:B0-----:R-:W-:-:S13]  /*39a0*/  ISETP.NE.AND P0, PT, R4, R31, PT ;  /* 0x0000001f0400720c */ /* 0x001fda0003f05270 */
[----:B-123--:R-:W-:Y:S05]  /*39b0*/  @P0 BRA `(.L_x_44) ;  /* 0x0000000000080947 */ /* 0x00efea0003800000 */
[----:B------:R-:W2:Y:S04]  /*39c0*/  LDL.LU R47, [R1+0x4] ;  /* 0x00000400012f7983 */ /* 0x000ea80000300800 */
[----:B--2---:R0:W1:Y:S02]  /*39d0*/  ATOMS.ADD R48, [R47], R25 ;  /* 0x000000192f30738c */ /* 0x0040640000000000 */
.L_x_44:
[----:B------:R-:W-:Y:S05]  /*39e0*/  BSYNC.RECONVERGENT B0 ;  /* 0x0000000000007941 */ /* 0x000fea0003800200 */
.L_x_43:
[----:B------:R-:W-:Y:S01]  /*39f0*/  R2P PR, R44, 0x7f ;  /* 0x0000007f2c007804 */ /* 0x000fe20000000000 */
[----:B------:R-:W-:Y:S01]  /*3a00*/  BSSY.RECONVERGENT B0, `(.L_x_45) ;  /* 0x0000022000007945 */ /* 0x000fe20003800200 */
[----:B------:R-:W-:-:S11]  /*3a10*/  IMAD.MOV.U32 R46, RZ, RZ, RZ ;  /* 0x000000ffff2e7224 */ /* 0x000fd600078e00ff */
[----:B------:R-:W-:Y:S02]  /*3a20*/  VOTE.ANY R30, PT, P0 ;  /* 0x00000000001e7806 */ /* 0x000fe400000e0100 */
[----:B------:R-:W-:Y:S02]  /*3a30*/  VOTE.ANY R45, PT, P1 ;  /* 0x00000000002d7806 */ /* 0x000fe400008e0100 */
[----:B------:R-:W-:Y:S02]  /*3a40*/  @!P0 LOP3.LUT R30, RZ, R30, RZ, 0x33, !PT ;  /* 0x0000001eff1e8212 */ /* 0x000fe400078e33ff */
[----:B------:R-:W-:Y:S02]  /*3a50*/  @!P1 LOP3.LUT R45, RZ, R45, RZ, 0x33, !PT ;  /* 0x0000002dff2d9212 */ /* 0x000fe400078e33ff */
[----:B0-----:R-:W-:Y:S02]  /*3a60*/  VOTE.ANY R47, PT, P2 ;  /* 0x00000000002f7806 */ /* 0x001fe400010e0100 */
[----:B------:R-:W-:-:S02]  /*3a70*/  LOP3.LUT R30, R45, R30, RZ, 0xc0, !PT ;  /* 0x0000001e2d1e7212 */ /* 0x000fc400078ec0ff */
[----:B------:R-:W-:Y:S02]  /*3a80*/  @!P2 LOP3.LUT R47, RZ, R47, RZ, 0x33, !PT ;  /* 0x0000002fff2fa212 */ /* 0x000fe400078e33ff */
[----:B------:R-:W-:Y:S02]  /*3a90*/  VOTE.ANY R45, PT, P3 ;  /* 0x00000000002d7806 */ /* 0x000fe400018e0100 */
[----:B------:R-:W-:Y:S02]  /*3aa0*/  LOP3.LUT R30, R47, R30, RZ, 0xc0, !PT ;  /* 0x0000001e2f1e7212 */ /* 0x000fe400078ec0ff */
[----:B------:R-:W-:Y:S02]  /*3ab0*/  @!P3 LOP3.LUT R45, RZ, R45, RZ, 0x33, !PT ;  /* 0x0000002dff2db212 */ /* 0x000fe400078e33ff */
[----:B------:R-:W-:Y:S02]  /*3ac0*/  LOP3.LUT P0, RZ, R44, 0x80, RZ, 0xc0, !PT ;  /* 0x000000802cff7812 */ /* 0x000fe4000780c0ff */
[----:B------:R-:W-:Y:S01]  /*3ad0*/  VOTE.ANY R47, PT, P4 ;  /* 0x00000000002f7806 */ /* 0x000fe200020e0100 */
[----:B-1----:R0:W1:Y:S01]  /*3ae0*/  SHFL.IDX PT, R44, R48, R31, 0x1f ;  /* 0x00001f1f302c7589 */ /* 0x00206200000e0000 */
        /* <DEDUP_REMOVED lines=12> */
[----:B------:R-:W2:Y:S01]  /*3bb0*/  FLO.U32 R45, R47 ;  /* 0x0000002f002d7300 */ /* 0x000ea200000e0000 */
[----:B------:R-:W-:-:S07]  /*3bc0*/  LOP3.LUT R30, R2, R47, RZ, 0xc0, !PT ;  /* 0x0000002f021e7212 */ /* 0x000fce00078ec0ff */
[----:B------:R-:W3:Y:S01]  /*3bd0*/  POPC R30, R30 ;  /* 0x0000001e001e7309 */ /* 0x000ee20000000000 */
[----:B--2---:R-:W-:-:S13]  /*3be0*/  ISETP.NE.AND P0, PT, R4, R45, PT ;  /* 0x0000002d0400720c */ /* 0x004fda0003f05270 */
[----:B01-3--:R-:W-:Y:S05]  /*3bf0*/  @P0 BRA `(.L_x_46) ;  /* 0x0000000000080947 */ /* 0x00bfea0003800000 */
[----:B------:R-:W2:Y:S04]  /*3c00*/  LDL.LU R49, [R1] ;  /* 0x0000000001317983 */ /* 0x000ea80000300800 */
[----:B--2---:R0:W1:Y:S02]  /*3c10*/  ATOMS.ADD R46, [R49], R30 ;  /* 0x0000001e312e738c */ /* 0x0040640000000000 */
.L_x_46:
[----:B------:R-:W-:Y:S05]  /*3c20*/  BSYNC.RECONVERGENT B0 ;  /* 0x0000000000007941 */ /* 0x000fea0003800200 */
.L_x_45:
        /* <DEDUP_REMOVED lines=13> */
[----:B------:R-:W-:Y:S01]  /*3d00*/  VOTE.ANY R50, PT, P4 ;  /* 0x0000000000327806 */ /* 0x000fe200020e0100 */
[----:B-1----:R1:W2:Y:S01]  /*3d10*/  SHFL.IDX PT, R43, R46, R45, 0x1f ;  /* 0x00001f2d2e2b7589 */ /* 0x0022a200000e0000 */
        /* <DEDUP_REMOVED lines=11> */
[----:B0-----:R-:W-:Y:S01]  /*3dd0*/  LOP3.LUT R49, R48, R31, RZ, 0xc0, !PT ;  /* 0x0000001f30317212 */ /* 0x001fe200078ec0ff */
[----:B------:R-:W-:-:S03]  /*3de0*/  IMAD.MOV.U32 R48, RZ, RZ, RZ ;  /* 0x000000ffff307224 */ /* 0x000fc600078e00ff */
[----:B------:R-:W0:Y:S01]  /*3df0*/  FLO.U32 R47, R49 ;  /* 0x00000031002f7300 */ /* 0x000e2200000e0000 */
[----:B------:R-:W-:-:S07]  /*3e00*/  LOP3.LUT R31, R2, R49, RZ, 0xc0, !PT ;  /* 0x00000031021f7212 */ /* 0x000fce00078ec0ff */
[----:B------:R-:W3:Y:S01]  /*3e10*/  POPC R31, R31 ;  /* 0x0000001f001f7309 */ /* 0x000ee20000000000 */
[----:B0-----:R-:W-:-:S13]  /*3e20*/  ISETP.NE.AND P0, PT, R4, R47, PT ;  /* 0x0000002f0400720c */ /* 0x001fda0003f05270 */
[----:B-123--:R-:W-:Y:S05]  /*3e30*/  @P0 BRA `(.L_x_48) ;  /* 0x0000000000040947 */ /* 0x00efea0003800000 */
[----:B------:R0:W1:Y:S02]  /*3e40*/  ATOMS.ADD R48, [R24], R31 ;  /* 0x0000001f1830738c */ /* 0x0000640000000000 */
.L_x_48:
[----:B------:R-:W-:Y:S05]  /*3e50*/  BSYNC.RECONVERGENT B0 ;  /* 0x0000000000007941 */ /* 0x000fea0003800200 */
.L_x_47:
[----:B------:R-:W-:Y:S01]  /*3e60*/  R2P PR, R42, 0x7f ;  /* 0x0000007f2a007804 */ /* 0x000fe20000000000 */
[----:B------:R-:W-:Y:S01]  /*3e70*/  BSSY.RECONVERGENT B0, `(.L_x_49) ;  /* 0x0000021000007945 */ /* 0x000fe20003800200 */
[----:B------:R-:W-:-:S11]  /*3e80*/  IMAD.MOV.U32 R46, RZ, RZ, RZ ;  /* 0x000000ffff2e7224 */ /* 0x000fd600078e00ff */
[----:B0-----:R-:W-:Y:S02]  /*3e90*/  VOTE.ANY R24, PT, P0 ;  /* 0x0000000000187806 */ /* 0x001fe400000e0100 */
        /* <DEDUP_REMOVED lines=29> */
[----:B------:R0:W1:Y:S02]  /*4070*/  ATOMS.ADD R46, [R23], R24 ;  /* 0x00000018172e738c */ /* 0x0000640000000000 */
.L_x_50:
[----:B------:R-:W-:Y:S05]  /*4080*/  BSYNC.RECONVERGENT B0 ;  /* 0x0000000000007941 */ /* 0x000fea0003800200 */
.L_x_49:
[----:B------:R-:W-:Y:S01]  /*4090*/  R2P PR, R41, 0x7f ;  /* 0x0000007f29007804 */ /* 0x000fe20000000000 */
[----:B------:R-:W-:-:S12]  /*40a0*/  BSSY.RECONVERGENT B0, `(.L_x_51) ;  /* 0x0000021000007945 */ /* 0x000fd80003800200 */
        /* <DEDUP_REMOVED lines=23> */
[----:B------:R-:W-:Y:S01]  /*4220*/  LOP3.LUT R49, R48, R23, RZ, 0xc0, !PT ;  /* 0x0000001730317212 */ /* 0x000fe200078ec0ff */
[----:B------:R-:W-:Y:S01]  /*4230*/  IMAD.MOV.U32 R48, RZ, RZ, RZ ;  /* 0x000000ffff307224 */ /* 0x000fe200078e00ff */
[----:B-1----:R0:W1:Y:S02]  /*4240*/  SHFL.IDX PT, R23, R46, R45, 0x1f ;  /* 0x00001f2d2e177589 */ /* 0x00206400000e0000 */
[----:B------:R-:W2:Y:S01]  /*4250*/  FLO.U32 R47, R49 ;  /* 0x00000031002f7300 */ /* 0x000ea200000e0000 */
[----:B------:R-:W-:-:S07]  /*4260*/  LOP3.LUT R41, R2, R49, RZ, 0xc0, !PT ;  /* 0x0000003102297212 */ /* 0x000fce00078ec0ff */
[----:B------:R-:W3:Y:S01]  /*4270*/  POPC R41, R41 ;  /* 0x0000002900297309 */ /* 0x000ee20000000000 */
[----:B--2---:R-:W-:-:S13]  /*4280*/  ISETP.NE.AND P0, PT, R4, R47, PT ;  /* 0x0000002f0400720c */ /* 0x004fda0003f05270 */
[----:B01-3--:R-:W-:Y:S05]  /*4290*/  @P0 BRA `(.L_x_52) ;  /* 0x0000000000040947 */ /* 0x00bfea0003800000 */
[----:B------:R0:W1:Y:S02]  /*42a0*/  ATOMS.ADD R48, [R22], R41 ;  /* 0x000000291630738c */ /* 0x0000640000000000 */
.L_x_52:
[----:B------:R-:W-:Y:S05]  /*42b0*/  BSYNC.RECONVERGENT B0 ;  /* 0x0000000000007941 */ /* 0x000fea0003800200 */
.L_x_51:
        /* <DEDUP_REMOVED lines=34> */
.L_x_54:
[----:B------:R-:W-:Y:S05]  /*44e0*/  BSYNC.RECONVERGENT B0 ;  /* 0x0000000000007941 */ /* 0x000fea0003800200 */
.L_x_53:
        /* <DEDUP_REMOVED lines=34> */
.L_x_56:
[----:B------:R-:W-:Y:S05]  /*4710*/  BSYNC.RECONVERGENT B0 ;  /* 0x0000000000007941 */ /* 0x000fea0003800200 */
.L_x_55:
        /* <DEDUP_REMOVED lines=34> */
.L_x_58:
[----:B------:R-:W-:Y:S05]  /*4940*/  BSYNC.RECONVERGENT B0 ;  /* 0x0000000000007941 */ /* 0x000fea0003800200 */
.L_x_57:
        /* <DEDUP_REMOVED lines=34> */
.L_x_60:
[----:B------:R-:W-:Y:S05]  /*4b70*/  BSYNC.RECONVERGENT B0 ;  /* 0x0000000000007941 */ /* 0x000fea0003800200 */
.L_x_59:
        /* <DEDUP_REMOVED lines=26> */
[----:B------:R-:W-:Y:S02]  /*4d20*/  LOP3.LUT R49, R45, R18, RZ, 0xc0, !PT ;  /* 0x000000122d317212 */ /* 0x000fe400078ec0ff */
[----:B-1----:R0:W1:Y:S02]  /*4d30*/  SHFL.IDX PT, R18, R48, R47, 0x1f ;  /* 0x00001f2f30127589 */ /* 0x00206400000e0000 */
[----:B------:R-:W2:Y:S01]  /*4d40*/  FLO.U32 R45, R49 ;  /* 0x00000031002d7300 */ /* 0x000ea200000e0000 */
[----:B------:R-:W-:-:S07]  /*4d50*/  LOP3.LUT R34, R2, R49, RZ, 0xc0, !PT ;  /* 0x0000003102227212 */ /* 0x000fce00078ec0ff */
[----:B------:R-:W3:Y:S01]  /*4d60*/  POPC R34, R34 ;  /* 0x0000002200227309 */ /* 0x000ee20000000000 */
[----:B--2---:R-:W-:-:S13]  /*4d70*/  ISETP.NE.AND P0, PT, R4, R45, PT ;  /* 0x0000002d0400720c */ /* 0x004fda0003f05270 */
[----:B01-3--:R-:W-:Y:S05]  /*4d80*/  @P0 BRA `(.L_x_62) ;  /* 0x0000000000040947 */ /* 0x00bfea0003800000 */
[----:B------:R0:W1:Y:S02]  /*4d90*/  ATOMS.ADD R46, [R17], R34 ;  /* 0x00000022112e738c */ /* 0x0000640000000000 */
.L_x_62:
[----:B------:R-:W-:Y:S05]  /*4da0*/  BSYNC.RECONVERGENT B0 ;  /* 0x0000000000007941 */ /* 0x000fea0003800200 */
.L_x_61:
        /* <DEDUP_REMOVED lines=28> */
[----:B------:R-:W0:Y:S01]  /*4f70*/  FLO.U32 R33, R47 ;  /* 0x0000002f00217300 */ /* 0x000e2200000e0000 */
[----:B------:R-:W-:-:S07]  /*4f80*/  LOP3.LUT R17, R2, R47, RZ, 0xc0, !PT ;  /* 0x0000002f02117212 */ /* 0x000fce00078ec0ff */
[----:B------:R-:W3:Y:S01]  /*4f90*/  POPC R17, R17 ;  /* 0x0000001100117309 */ /* 0x000ee20000000000 */
[----:B0-----:R-:W-:-:S13]  /*4fa0*/  ISETP.NE.AND P0, PT, R4, R33, PT ;  /* 0x000000210400720c */ /* 0x001fda0003f05270 */
[----:B-123--:R-:W-:Y:S05]  /*4fb0*/  @P0 BRA `(.L_x_64) ;  /* 0x0000000000040947 */ /* 0x00efea0003800000 */
[----:B------:R0:W1:Y:S02]  /*4fc0*/  ATOMS.ADD R48, [R16], R17 ;  /* 0x000000111030738c */ /* 0x0000640000000000 */
.L_x_64:
[----:B------:R-:W-:Y:S05]  /*4fd0*/  BSYNC.RECONVERGENT B0 ;  /* 0x0000000000007941 */ /* 0x000fea0003800200 */
.L_x_63:
[----:B------:R-:W-:Y:S01]  /*4fe0*/  R2P PR, R32, 0x7f ;  /* 0x0000007f20007804 */ /* 0x000fe20000000000 */
[----:B-1----:R1:W2:Y:S01]  /*4ff0*/  SHFL.IDX PT, R48, R48, R33, 0x1f ;  /* 0x00001f2130307589 */ /* 0x0022a200000e0000 */
[----:B------:R-:W-:Y:S01]  /*5000*/  BSSY.RECONVERGENT B0, `(.L_x_65) ;  /* 0x0000021000007945 */ /* 0x000fe20003800200 */
[----:B------:R-:W-:Y:S02]  /*5010*/  IMAD.IADD R8, R5, 0x1, R8 ;  /* 0x0000000105087824 */ /* 0x000fe400078e0208 */
[----:B------:R-:W-:-:S08]  /*5020*/  IMAD.MOV.U32 R5, RZ, RZ, RZ ;  /* 0x000000ffff057224 */ /* 0x000fd000078e00ff */
        /* <DEDUP_REMOVED lines=30> */
.L_x_66:
[----:B------:R-:W-:Y:S05]  /*5210*/  BSYNC.RECONVERGENT B0 ;  /* 0x0000000000007941 */ /* 0x000fea0003800200 */
.L_x_65:
[----:B------:R-:W2:Y:S01]  /*5220*/  LDL.LU R4, [R1+0x8] ;  /* 0x0000080001047983 */ /* 0x000ea20000300800 */
[----:B------:R-:W-:Y:S01]  /*5230*/  IMAD.IADD R6, R6, 0x1, R7 ;  /* 0x0000000106067824 */ /* 0x000fe200078e0207 */
[----:B------:R-:W-:Y:S01]  /*5240*/  BSSY B1, `(.L_x_67) ;  /* 0x000006c000017945 */ /* 0x000fe20003800000 */
[----:B------:R-:W-:Y:S01]  /*5250*/  IMAD.IADD R10, R10, 0x1, R11 ;  /* 0x000000010a0a7824 */ /* 0x000fe200078e020b */
[----:B-1----:R-:W0:Y:S01]  /*5260*/  SHFL.IDX PT, R5, R5, R16, 0x1f ;  /* 0x00001f1005057589 */ /* 0x002e2200000e0000 */
[----:B------:R-:W-:Y:S02]  /*5270*/  IMAD.IADD R14, R9, 0x1, R14 ;  /* 0x00000001090e7824 */ /* 0x000fe400078e020e */
[--C-:B------:R-:W-:Y:S01]  /*5280*/  IMAD R8, R8, 0x4, R73.reuse ;  /* 0x0000000408087824 */ /* 0x100fe200078e0249 */
[----:B------:R-:W-:Y:S01]  /*5290*/  BAR.SYNC.DEFER_BLOCKING 0x0 ;  /* 0x0000000000007b1d */ /* 0x000fe20000010000 */
[----:B------:R-:W-:Y:S02]  /*52a0*/  IMAD.IADD R28, R13, 0x1, R28 ;  /* 0x000000010d1c7824 */ /* 0x000fe400078e021c */
[----:B------:R-:W-:-:S02]  /*52b0*/  IMAD R7, R6, 0x4, R73 ;  /* 0x0000000406077824 */ /* 0x000fc400078e0249 */
[----:B------:R-:W-:Y:S02]  /*52c0*/  IMAD.IADD R26, R26, 0x1, R29 ;  /* 0x000000011a1a7824 */ /* 0x000fe400078e021d */
[--C-:B------:R-:W-:Y:S02]  /*52d0*/  IMAD R10, R10, 0x4, R73.reuse ;  /* 0x000000040a0a7824 */ /* 0x100fe400078e0249 */
[----:B------:R-:W-:Y:S02]  /*52e0*/  IMAD.IADD R44, R25, 0x1, R44 ;  /* 0x00000001192c7824 */ /* 0x000fe400078e022c */
[----:B------:R-:W-:Y:S02]  /*52f0*/  IMAD R9, R14, 0x4, R73 ;  /* 0x000000040e097824 */ /* 0x000fe400078e0249 */
[----:B------:R-:W-:Y:S02]  /*5300*/  IMAD.IADD R42, R31, 0x1, R42 ;  /* 0x000000011f2a7824 */ /* 0x000fe400078e022a */
[----:B------:R-:W-:-:S02]  /*5310*/  IMAD.IADD R24, R24, 0x1, R23 ;  /* 0x0000000118187824 */ /* 0x000fc400078e0217 */
[----:B------:R-:W-:Y:S02]  /*5320*/  IMAD R6, R26, 0x4, R73 ;  /* 0x000000041a067824 */ /* 0x000fe400078e0249 */
[----:B------:R-:W-:Y:S02]  /*5330*/  IMAD.IADD R40, R41, 0x1, R40 ;  /* 0x0000000129287824 */ /* 0x000fe400078e0228 */
[----:B0-----:R-:W-:Y:S02]  /*5340*/  IMAD.IADD R2, R2, 0x1, R5 ;  /* 0x0000000102027824 */ /* 0x001fe400078e0205 */
[--C-:B------:R-:W-:Y:S01]  /*5350*/  IMAD R5, R28, 0x4, R73.reuse ;  /* 0x000000041c057824 */ /* 0x100fe200078e0249 */
[----:B------:R0:W-:Y:S01]  /*5360*/  STS [R8+-0x4], R71 ;  /* 0xfffffc4708007388 */ /* 0x0001e20000000800 */
[----:B------:R-:W-:Y:S02]  /*5370*/  IMAD R11, R44, 0x4, R73 ;  /* 0x000000042c0b7824 */ /* 0x000fe400078e0249 */
[----:B------:R-:W-:Y:S01]  /*5380*/  IMAD.IADD R22, R22, 0x1, R37 ;  /* 0x0000000116167824 */ /* 0x000fe200078e0225 */
[----:B------:R1:W-:Y:S01]  /*5390*/  STS [R7+-0x4], R70 ;  /* 0xfffffc4607007388 */ /* 0x0003e20000000800 */
[----:B------:R-:W-:-:S02]  /*53a0*/  IMAD.IADD R36, R21, 0x1, R36 ;  /* 0x0000000115247824 */ /* 0x000fc400078e0224 */
[----:B------:R-:W-:Y:S01]  /*53b0*/  IMAD.IADD R20, R20, 0x1, R35 ;  /* 0x0000000114147824 */ /* 0x000fe200078e0223 */
[----:B------:R3:W-:Y:S01]  /*53c0*/  STS [R10+-0x4], R69 ;  /* 0xfffffc450a007388 */ /* 0x0007e20000000800 */
[----:B------:R-:W-:Y:S02]  /*53d0*/  IMAD.IADD R18, R19, 0x1, R18 ;  /* 0x0000000113127824 */ /* 0x000fe400078e0212 */
[----:B0-----:R-:W-:Y:S01]  /*53e0*/  IMAD R8, R24, 0x4, R73 ;  /* 0x0000000418087824 */ /* 0x001fe200078e0249 */
[----:B------:R0:W-:Y:S01]  /*53f0*/  STS [R9+-0x4], R68 ;  /* 0xfffffc4409007388 */ /* 0x0001e20000000800 */
[----:B------:R-:W-:Y:S02]  /*5400*/  IMAD.IADD R34, R34, 0x1, R45 ;  /* 0x0000000122227824 */ /* 0x000fe400078e022d */
[----:B-1----:R-:W-:Y:S02]  /*5410*/  IMAD R7, R42, 0x4, R73 ;  /* 0x000000042a077824 */ /* 0x002fe400078e0249 */
[----:B------:R-:W-:-:S02]  /*5420*/  IMAD.IADD R48, R17, 0x1, R48 ;  /* 0x0000000111307824 */ /* 0x000fc400078e0230 */
[--C-:B---3--:R-:W-:Y:S02]  /*5430*/  IMAD R10, R22, 0x4, R73.reuse ;  /* 0x00000004160a7824 */ /* 0x108fe400078e0249 */
[--C-:B------:R-:W-:Y:S02]  /*5440*/  IMAD R13, R36, 0x4, R73.reuse ;  /* 0x00000004240d7824 */ /* 0x100fe400078e0249 */
[--C-:B0-----:R-:W-:Y:S02]  /*5450*/  IMAD R9, R40, 0x4, R73.reuse ;  /* 0x0000000428097824 */ /* 0x101fe400078e0249 */
[----:B------:R-:W-:Y:S01]  /*5460*/  IMAD R2, R2, 0x4, R73 ;  /* 0x0000000402027824 */ /* 0x000fe200078e0249 */
[----:B--2---:R-:W-:Y:S01]  /*5470*/  ISETP.NE.AND P0, PT, R4, RZ, PT ;  /* 0x000000ff0400720c */ /* 0x004fe20003f05270 */
[----:B------:R-:W-:Y:S02]  /*5480*/  IMAD.IADD R4, R12, 0x1, R27 ;  /* 0x000000010c047824 */ /* 0x000fe400078e021b */
[----:B------:R-:W-:-:S02]  /*5490*/  IMAD.IADD R12, R30, 0x1, R43 ;  /* 0x000000011e0c7824 */ /* 0x000fc400078e022b */
[--C-:B------:R-:W-:Y:S02]  /*54a0*/  IMAD R4, R4, 0x4, R73.reuse ;  /* 0x0000000404047824 */ /* 0x100fe400078e0249 */
[----:B------:R-:W-:-:S03]  /*54b0*/  IMAD R12, R12, 0x4, R73 ;  /* 0x000000040c0c7824 */ /* 0x000fc600078e0249 */
[----:B------:R0:W-:Y:S04]  /*54c0*/  STS [R4+-0x4], R67 ;  /* 0xfffffc4304007388 */ /* 0x0001e80000000800 */
[----:B------:R1:W-:Y:S04]  /*54d0*/  STS [R5+-0x4], R66 ;  /* 0xfffffc4205007388 */ /* 0x0003e80000000800 */
[----:B------:R2:W-:Y:S01]  /*54e0*/  STS [R6+-0x4], R65 ;  /* 0xfffffc4106007388 */ /* 0x0005e20000000800 */
[----:B0-----:R-:W-:-:S03]  /*54f0*/  IMAD R4, R20, 0x4, R73 ;  /* 0x0000000414047824 */ /* 0x001fc600078e0249 */
[----:B------:R0:W-:Y:S01]  /*5500*/  STS [R11+-0x4], R64 ;  /* 0xfffffc400b007388 */ /* 0x0001e20000000800 */
[----:B-1----:R-:W-:-:S03]  /*5510*/  IMAD R5, R18, 0x4, R73 ;  /* 0x0000000412057824 */ /* 0x002fc600078e0249 */
[----:B------:R-:W-:Y:S01]  /*5520*/  STS [R12+-0x4], R63 ;  /* 0xfffffc3f0c007388 */ /* 0x000fe20000000800 */
[----:B--2---:R-:W-:-:S03]  /*5530*/  IMAD R6, R34, 0x4, R73 ;  /* 0x0000000422067824 */ /* 0x004fc600078e0249 */
[----:B------:R-:W-:Y:S01]  /*5540*/  STS [R7+-0x4], R62 ;  /* 0xfffffc3e07007388 */ /* 0x000fe20000000800 */
[----:B0-----:R-:W-:-:S03]  /*5550*/  IMAD R11, R48, 0x4, R73 ;  /* 0x00000004300b7824 */ /* 0x001fc600078e0249 */
[----:B------:R-:W-:Y:S04]  /*5560*/  STS [R8+-0x4], R61 ;  /* 0xfffffc3d08007388 */ /* 0x000fe80000000800 */
[----:B------:R-:W-:Y:S04]  /*5570*/  STS [R9+-0x4], R60 ;  /* 0xfffffc3c09007388 */ /* 0x000fe80000000800 */
[----:B------:R-:W-:Y:S04]  /*5580*/  STS [R10+-0x4], R59 ;  /* 0xfffffc3b0a007388 */ /* 0x000fe80000000800 */
[----:B------:R0:W-:Y:S04]  /*5590*/  STS [R13+-0x4], R58 ;  /* 0xfffffc3a0d007388 */ /* 0x0001e80000000800 */
[----:B------:R1:W-:Y:S04]  /*55a0*/  STS [R4+-0x4], R57 ;  /* 0xfffffc3904007388 */ /* 0x0003e80000000800 */
[----:B------:R1:W-:Y:S01]  /*55b0*/  STS [R5+-0x4], R56 ;  /* 0xfffffc3805007388 */ /* 0x0003e20000000800 */
[----:B0-----:R-:W-:-:S03]  /*55c0*/  IMAD R13, R39, 0x8, R73 ;  /* 0x00000008270d7824 */ /* 0x001fc600078e0249 */
[----:B------:R1:W-:Y:S04]  /*55d0*/  STS [R6+-0x4], R55 ;  /* 0xfffffc3706007388 */ /* 0x0003e80000000800 */
[----:B------:R1:W-:Y:S04]  /*55e0*/  STS [R11+-0x4], R54 ;  /* 0xfffffc360b007388 */ /* 0x0003e80000000800 */
[----:B------:R1:W-:Y:S01]  /*55f0*/  STS [R2+-0x4], R53 ;  /* 0xfffffc3502007388 */ /* 0x0003e20000000800 */
[----:B------:R-:W-:Y:S05]  /*5600*/  @P0 BRA `(.L_x_68) ;  /* 0x0000000000bc0947 */ /* 0x000fea0003800000 */
[----:B------:R-:W1:Y:S02]  /*5610*/  LDCU.64 UR8, c[0x0][0x398] ;  /* 0x00007300ff0877ac */ /* 0x000e640008000a00 */
[----:B-1----:R-:W-:-:S04]  /*5620*/  LEA R6, P0, R39, UR8, 0x3 ;  /* 0x0000000827067c11 */ /* 0x002fc8000f8018ff */
[----:B------:R-:W-:-:S05]  /*5630*/  LEA.HI.X R7, R39, UR9, RZ, 0x3, P0 ;  /* 0x0000000927077c11 */ /* 0x000fca00080f1cff */
[----:B------:R-:W2:Y:S01]  /*5640*/  LDG.E.64 R4, desc[UR6][R6.64] ;  /* 0x0000000606047981 */ /* 0x000ea2000c1e1b00 */
[----:B------:R-:W-:Y:S02]  /*5650*/  SHF.R.S32.HI R9, RZ, 0x1f, R3 ;  /* 0x0000001fff097819 */ /* 0x000fe40000011403 */
[----:B--2---:R-:W-:-:S05]  /*5660*/  IADD3 R4, P0, PT, -R3, R4, RZ ;  /* 0x0000000403047210 */ /* 0x004fca0007f1e1ff */
[----:B------:R-:W-:Y:S01]  /*5670*/  IMAD.X R5, R5, 0x1, ~R9, P0 ;  /* 0x0000000105057824 */ /* 0x000fe200000e0e09 */
[----:B------:R-:W-:Y:S01]  /*5680*/  ISETP.GE.AND P0, PT, R72, 0x1, PT ;  /* 0x000000014800780c */ /* 0x000fe20003f06270 */
[----:B------:R-:W-:-:S03]  /*5690*/  IMAD.MOV.U32 R9, RZ, RZ, R52 ;  /* 0x000000ffff097224 */ /* 0x000fc600078e0034 */
[----:B------:R0:W-:Y:S09]  /*56a0*/  STS.64 [R13+0x7200], R4 ;  /* 0x007200040d007388 */ /* 0x0001f20000000a00 */
[----:B------:R-:W-:Y:S05]  /*56b0*/  @!P0 BRA `(.L_x_69) ;  /* 0x00000000006c8947 */ /* 0x000fea0003800000 */
[----:B------:R-:W-:Y:S01]  /*56c0*/  BSSY B0, `(.L_x_70) ;  /* 0x0000019000007945 */ /* 0x000fe20003800000 */
[----:B------:R-:W-:Y:S02]  /*56d0*/  IMAD.MOV.U32 R2, RZ, RZ, -0x1 ;  /* 0xffffffffff027424 */ /* 0x000fe400078e00ff */
[----:B------:R-:W-:Y:S02]  /*56e0*/  IMAD.MOV.U32 R6, RZ, RZ, R72 ;  /* 0x000000ffff067224 */ /* 0x000fe400078e0048 */
[----:B------:R-:W-:-:S07]  /*56f0*/  IMAD.MOV.U32 R9, RZ, RZ, R52 ;  /* 0x000000ffff097224 */ /* 0x000fce00078e0034 */
.L_x_74:
[----:B0-----:R-:W0:Y:S01]  /*5700*/  LDC.64 R4, c[0x0][0x380] ;  /* 0x0000e000ff047b82 */ /* 0x001e220000000a00 */
[----:B------:R-:W-:Y:S01]  /*5710*/  VIADD R11, R6, 0xffffffff ;  /* 0xffffffff060b7836 */ /* 0x000fe20000000000 */
[----:B------:R-:W-:Y:S03]  /*5720*/  BSSY B2, `(.L_x_71) ;  /* 0x0000008000027945 */ /* 0x000fe60003800000 */
[----:B------:R-:W-:-:S04]  /*5730*/  IMAD R7, R11, 0x100, R39 ;  /* 0x000001000b077824 */ /* 0x000fc800078e0227 */
[----:B0-----:R-:W-:-:S07]  /*5740*/  IMAD.WIDE R4, R7, 0x4, R4 ;  /* 0x0000000407047825 */ /* 0x001fce00078e0204 */
.L_x_72:
[----:B------:R-:W-:Y:S05]  /*5750*/  YIELD ;  /* 0x0000000000007946 */ /* 0x000fea0003800000 */
[----:B------:R0:W-:Y:S06]  /*5760*/  MEMBAR.SC.CTA ;  /* 0x0000000000007992 */ /* 0x0001ec0000000000 */
[----:B0-----:R-:W2:Y:S02]  /*5770*/  LDG.E.STRONG.SYS R7, desc[UR6][R4.64] ;  /* 0x0000000604077981 */ /* 0x001ea4000c1f5900 */
[----:B--2---:R-:W-:-:S13]  /*5780*/  ISETP.NE.AND P0, PT, R7, RZ, PT ;  /* 0x000000ff0700720c */ /* 0x004fda0003f05270 */
[----:B------:R-:W-:Y:S05]  /*5790*/  @!P0 BRA `(.L_x_72) ;  /* 0xfffffffc00ec8947 */ /* 0x000fea000383ffff */
[----:B------:R-:W-:Y:S05]  /*57a0*/  BSYNC B2 ;  /* 0x0000000000027941 */ /* 0x000fea0003800000 */
.L_x_71:
[----:B------:R-:W-:Y:S01]  /*57b0*/  BSSY.RECONVERGENT B2, `(.L_x_73) ;  /* 0x0000006000027945 */ /* 0x000fe20003800200 */
[C---:B------:R-:W-:Y:S02]  /*57c0*/  ISETP.GT.AND P0, PT, R7.reuse, -0x1, PT ;  /* 0xffffffff0700780c */ /* 0x040fe40003f04270 */
[----:B------:R-:W-:Y:S01]  /*57d0*/  LOP3.LUT R4, R7, 0x3fffffff, RZ, 0xc0, !PT ;  /* 0x3fffffff07047812 */ /* 0x000fe200078ec0ff */
[----:B------:R-:W-:Y:S05]  /*57e0*/  WARPSYNC.EXCLUSIVE R2 ;  /* 0x0000000002007348 */ /* 0x000fea0003a00000 */
[----:B------:R-:W-:-:S05]  /*57f0*/  IMAD.IADD R9, R4, 0x1, R9 ;  /* 0x0000000104097824 */ /* 0x000fca00078e0209 */
[----:B------:R-:W-:-:S07]  /*5800*/  VOTE.ANY R2, PT, P0 ;  /* 0x0000000000027806 */ /* 0x000fce00000e0100 */
[----:B------:R-:W-:Y:S05]  /*5810*/  BSYNC.RECONVERGENT B2 ;  /* 0x0000000000027941 */ /* 0x000fea0003800200 */
.L_x_73:
[----:B------:R-:W-:Y:S01]  /*5820*/  ISETP.GT.U32.AND P1, PT, R6, 0x1, PT ;  /* 0x000000010600780c */ /* 0x000fe20003f24070 */
[----:B------:R-:W-:-:S12]  /*5830*/  IMAD.MOV.U32 R6, RZ, RZ, R11 ;  /* 0x000000ffff067224 */ /* 0x000fd800078e000b */
[----:B------:R-:W-:Y:S05]  /*5840*/  @P0 BRA P1, `(.L_x_74) ;  /* 0xfffffffc00ac0947 */ /* 0x000fea000083ffff */
[----:B------:R-:W-:Y:S05]  /*5850*/  BSYNC B0 ;  /* 0x0000000000007941 */ /* 0x000fea0003800000 */
.L_x_70:
[----:B------:R1:W2:Y:S02]  /*5860*/  LDS.64 R4, [R13+0x7200] ;  /* 0x007200000d047984 */ /* 0x0002a40000000a00 */
.L_x_69:
        /* <DEDUP_REMOVED lines=9> */
.L_x_68:
[----:B------:R-:W-:Y:S05]  /*5900*/  BSYNC B1 ;  /* 0x0000000000017941 */ /* 0x000fea0003800000 */
.L_x_67:
[----:B0-----:R-:W0:Y:S01]  /*5910*/  LDC.64 R8, c[0x0][0x390] ;  /* 0x0000e400ff087b82 */ /* 0x001e220000000a00 */
[----:B-1----:R-:W-:-:S04]  /*5920*/  IMAD.MOV.U32 R5, RZ, RZ, 0x1c80 ;  /* 0x00001c80ff057424 */ /* 0x002fc800078e00ff */
[----:B------:R-:W-:-:S03]  /*5930*/  IMAD R5, R72, R5, 0x1c80 ;  /* 0x00001c8048057424 */ /* 0x000fc600078e0205 */
[----:B------:R-:W1:Y:S01]  /*5940*/  LDC R6, c[0x0][0x3c0] ;  /* 0x0000f000ff067b82 */ /* 0x000e620000000800 */
[----:B0-----:R-:W-:Y:S02]  /*5950*/  ISETP.EQ.U32.AND P1, PT, R8, RZ, PT ;  /* 0x000000ff0800720c */ /* 0x001fe40003f22070 */
[CC--:B-1----:R-:W-:Y:S02]  /*5960*/  ISETP.GE.AND P0, PT, R5.reuse, R6.reuse, PT ;  /* 0x000000060500720c */ /* 0x0c2fe40003f06270 */
[----:B------:R-:W-:Y:S02]  /*5970*/  ISETP.GT.AND P3, PT, R5, R6, PT ;  /* 0x000000060500720c */ /* 0x000fe40003f64270 */
[----:B------:R-:W-:-:S04]  /*5980*/  ISETP.EQ.OR.EX P0, PT, R9, RZ, !P0, P1 ;  /* 0x000000ff0900720c */ /* 0x000fc80004702710 */
[----:B------:R-:W-:-:S13]  /*5990*/  ISETP.GT.U32.OR P0, PT, R39, 0xff, P0 ;  /* 0x000000ff2700780c */ /* 0x000fda0000704470 */
[----:B------:R-:W-:Y:S05]  /*59a0*/  @P0 BRA `(.L_x_75) ;  /* 0x0000000000200947 */ /* 0x000fea0003800000 */
[----:B------:R-:W0:Y:S01]  /*59b0*/  LDS.64 R4, [R13+0x7200] ;  /* 0x007200000d047984 */ /* 0x000e220000000a00 */
[--C-:B------:R-:W-:Y:S02]  /*59c0*/  SHF.R.S32.HI R7, RZ, 0x1f, R52.reuse ;  /* 0x0000001fff077819 */ /* 0x100fe40000011434 */
[C---:B------:R-:W-:Y:S02]  /*59d0*/  LEA R2, P2, R39.reuse, R8, 0x3 ;  /* 0x0000000827027211 */ /* 0x040fe400078418ff */
[----:B0-----:R-:W-:Y:S02]  /*59e0*/  IADD3 R52, P0, P1, R4, R3, R52 ;  /* 0x0000000304347210 */ /* 0x001fe4000791e034 */
[----:B------:R-:W-:Y:S02]  /*59f0*/  SHF.R.S32.HI R4, RZ, 0x1f, R3 ;  /* 0x0000001fff047819 */ /* 0x000fe40000011403 */
[----:B------:R-:W-:Y:S02]  /*5a00*/  LEA.HI.X R3, R39, R9, RZ, 0x3, P2 ;  /* 0x0000000927037211 */ /* 0x000fe400010f1cff */
[----:B------:R-:W-:-:S05]  /*5a10*/  IADD3.X R53, PT, PT, R5, R4, R7, P0, P1 ;  /* 0x0000000405357210 */ /* 0x000fca00007e2407 */
[----:B------:R0:W-:Y:S02]  /*5a20*/  STG.E.64 desc[UR6][R2.64], R52 ;  /* 0x0000003402007986 */ /* 0x0001e4000c101b06 */
.L_x_75:
[----:B------:R-:W-:Y:S05]  /*5a30*/  WARPSYNC.ALL ;  /* 0x0000000000007948 */ /* 0x000fea0003800000 */
[----:B------:R-:W-:Y:S06]  /*5a40*/  BAR.SYNC.DEFER_BLOCKING 0x0 ;  /* 0x0000000000007b1d */ /* 0x000fec0000010000 */
[----:B------:R-:W-:Y:S05]  /*5a50*/  @P3 BRA `(.L_x_76) ;  /* 0x0000000c00503947 */ /* 0x000fea0003800000 */
[----:B------:R-:W0:Y:S01]  /*5a60*/  LDS R9, [R0] ;  /* 0x0000000000097984 */ /* 0x000e220000000800 */
[----:B------:R-:W0:Y:S01]  /*5a70*/  LDCU UR5, c[0x0][0x3c4] ;  /* 0x00007880ff0577ac */ /* 0x000e220008000800 */
[----:B------:R-:W1:Y:S01]  /*5a80*/  LDCU.64 UR8, c[0x0][0x3a0] ;  /* 0x00007400ff0877ac */ /* 0x000e620008000a00 */
[----:B0-----:R-:W-:-:S04]  /*5a90*/  SHF.R.U32.HI R2, RZ, UR5, R9 ;  /* 0x00000005ff027c19 */ /* 0x001fc80008011609 */
[----:B------:R-:W-:-:S05]  /*5aa0*/  LOP3.LUT R2, R2, UR4, RZ, 0x30, !PT ;  /* 0x0000000402027c12 */ /* 0x000fca000f8e30ff */
[----:B------:R-:W-:-:S06]  /*5ab0*/  IMAD R3, R2, 0x8, R73 ;  /* 0x0000000802037824 */ /* 0x000fcc00078e0249 */
[----:B------:R-:W0:Y:S02]  /*5ac0*/  LDS.64 R2, [R3+0x7200] ;  /* 0x0072000003027984 */ /* 0x000e240000000a00 */
[----:B0-----:R-:W-:-:S05]  /*5ad0*/  IADD3 R2, P0, PT, R2, R39, RZ ;  /* 0x0000002702027210 */ /* 0x001fca0007f1e0ff */
[----:B------:R-:W-:Y:S01]  /*5ae0*/  IMAD.X R5, RZ, RZ, R3, P0 ;  /* 0x000000ffff057224 */ /* 0x000fe200000e0603 */
[----:B-1----:R-:W-:-:S04]  /*5af0*/  LEA R4, P0, R2, UR8, 0x2 ;  /* 0x0000000802047c11 */ /* 0x002fc8000f8010ff */
[----:B------:R-:W-:-:S05]  /*5b00*/  LEA.HI.X R5, R2, UR9, R5, 0x2, P0 ;  /* 0x0000000902057c11 */ /* 0x000fca00080f1405 */
[----:B------:R-:W-:Y:S01]  /*5b10*/  STG.E desc[UR6][R4.64], R9 ;  /* 0x0000000904007986 */ /* 0x000fe2000c101906 */
[----:B------:R-:W-:-:S03]  /*5b20*/  NOP ;  /* 0x0000000000007918 */ /* 0x000fc60000000000 */
[----:B------:R-:W0:Y:S02]  /*5b30*/  LDS R11, [R0+0x600] ;  /* 0x00060000000b7984 */ /* 0x000e240000000800 */
[----:B0-----:R-:W-:-:S04]  /*5b40*/  SHF.R.U32.HI R2, RZ, UR5, R11 ;  /* 0x00000005ff027c19 */ /* 0x001fc8000801160b */
[----:B------:R-:W-:-:S05]  /*5b50*/  LOP3.LUT R2, R2, UR4, RZ, 0x30, !PT ;  /* 0x0000000402027c12 */ /* 0x000fca000f8e30ff */
[----:B------:R-:W-:-:S06]  /*5b60*/  IMAD R3, R2, 0x8, R73 ;  /* 0x0000000802037824 */ /* 0x000fcc00078e0249 */
[----:B------:R-:W0:Y:S02]  /*5b70*/  LDS.64 R2, [R3+0x7200] ;  /* 0x0072000003027984 */ /* 0x000e240000000a00 */
[----:B0-----:R-:W-:-:S05]  /*5b80*/  IADD3 R2, P0, PT, R2, R39, RZ ;  /* 0x0000002702027210 */ /* 0x001fca0007f1e0ff */
[----:B------:R-:W-:Y:S01]  /*5b90*/  IMAD.X R7, RZ, RZ, R3, P0 ;  /* 0x000000ffff077224 */ /* 0x000fe200000e0603 */
[----:B------:R-:W-:-:S04]  /*5ba0*/  LEA R6, P0, R2, UR8, 0x2 ;  /* 0x0000000802067c11 */ /* 0x000fc8000f8010ff */
[----:B------:R-:W-:-:S05]  /*5bb0*/  LEA.HI.X R7, R2, UR9, R7, 0x2, P0 ;  /* 0x0000000902077c11 */ /* 0x000fca00080f1407 */
[----:B------:R-:W-:Y:S01]  /*5bc0*/  STG.E desc[UR6][R6.64+0x600], R11 ;  /* 0x0006000b06007986 */ /* 0x000fe2000c101906 */
[----:B------:R-:W-:-:S03]  /*5bd0*/  NOP ;  /* 0x0000000000007918 */ /* 0x000fc60000000000 */
[----:B------:R-:W0:Y:S02]  /*5be0*/  LDS R9, [R0+0xc00] ;  /* 0x000c000000097984 */ /* 0x000e240000000800 */
[----:B0-----:R-:W-:-:S04]  /*5bf0*/  SHF.R.U32.HI R2, RZ, UR5, R9 ;  /* 0x00000005ff027c19 */ /* 0x001fc80008011609 */
[----:B------:R-:W-:-:S05]  /*5c00*/  LOP3.LUT R2, R2, UR4, RZ, 0x30, !PT ;  /* 0x0000000402027c12 */ /* 0x000fca000f8e30ff */
[----:B------:R-:W-:-:S05]  /*5c10*/  IMAD R8, R2, 0x8, R73 ;  /* 0x0000000802087824 */ /* 0x000fca00078e0249 */
        /* <DEDUP_REMOVED lines=182> */
[----:B------:R-:W-:Y:S01]  /*6780*/  NOP ;  /* 0x0000000000007918 */ /* 0x000fe20000000000 */
[----:B------:R-:W-:Y:S05]  /*6790*/  EXIT ;  /* 0x000000000000794d */ /* 0x000fea0003800000 */
.L_x_76:
[----:B0-----:R-:W-:Y:S01]  /*67a0*/  IMAD R3, R72, -0x1c80, R6 ;  /* 0xffffe38048037824 */ /* 0x001fe200078e0206 */
[----:B------:R-:W-:Y:S01]  /*67b0*/  BSSY.RECONVERGENT B0, `(.L_x_77) ;  /* 0x000001c000007945 */ /* 0x000fe20003800200 */
[C---:B------:R-:W-:Y:S02]  /*67c0*/  VIADD R6, R39.reuse, 0x480 ;  /* 0x0000048027067836 */ /* 0x040fe40000000000 */
[C---:B------:R-:W-:Y:S01]  /*67d0*/  VIADD R2, R39.reuse, 0x180 ;  /* 0x0000018027027836 */ /* 0x040fe20000000000 */
[CC--:B------:R-:W-:Y:S01]  /*67e0*/  ISETP.GE.AND P1, PT, R39.reuse, R3.reuse, PT ;  /* 0x000000032700720c */ /* 0x0c0fe20003f26270 */
[C---:B------:R-:W-:Y:S01]  /*67f0*/  VIADD R4, R39.reuse, 0x300 ;  /* 0x0000030027047836 */ /* 0x040fe20000000000 */
[-C--:B------:R-:W-:Y:S01]  /*6800*/  ISETP.GE.AND P4, PT, R6, R3.reuse, PT ;  /* 0x000000030600720c */ /* 0x080fe20003f86270 */
[C---:B------:R-:W-:Y:S01]  /*6810*/  VIADD R6, R39.reuse, 0x900 ;  /* 0x0000090027067836 */ /* 0x040fe20000000000 */
[-C--:B------:R-:W-:Y:S01]  /*6820*/  ISETP.GE.AND P2, PT, R2, R3.reuse, PT ;  /* 0x000000030200720c */ /* 0x080fe20003f46270 */
[C---:B------:R-:W-:Y:S01]  /*6830*/  VIADD R2, R39.reuse, 0x600 ;  /* 0x0000060027027836 */ /* 0x040fe20000000000 */
[-C--:B------:R-:W-:Y:S01]  /*6840*/  ISETP.GE.AND P3, PT, R4, R3.reuse, PT ;  /* 0x000000030400720c */ /* 0x080fe20003f66270 */
[C---:B------:R-:W-:Y:S01]  /*6850*/  VIADD R4, R39.reuse, 0x780 ;  /* 0x0000078027047836 */ /* 0x040fe20000000000 */
[-C--:B------:R-:W-:Y:S01]  /*6860*/  ISETP.GE.AND P0, PT, R6, R3.reuse, PT ;  /* 0x000000030600720c */ /* 0x080fe20003f06270 */
[----:B------:R-:W-:Y:S01]  /*6870*/  VIADD R6, R39, 0xa80 ;  /* 0x00000a8027067836 */ /* 0x000fe20000000000 */
[----:B------:R-:W-:-:S02]  /*6880*/  ISETP.GE.AND P5, PT, R2, R3, PT ;  /* 0x000000030200720c */ /* 0x000fc40003fa6270 */
[----:B------:R-:W-:Y:S01]  /*6890*/  ISETP.GE.AND P6, PT, R4, R3, PT ;  /* 0x000000030400720c */ /* 0x000fe20003fc6270 */
[----:B------:R-:W-:-:S12]  /*68a0*/  @P1 BRA `(.L_x_78) ;  /* 0x0000000000301947 */ /* 0x000fd80003800000 */
[----:B------:R-:W0:Y:S01]  /*68b0*/  LDS R7, [R0] ;  /* 0x0000000000077984 */ /* 0x000e220000000800 */
[----:B------:R-:W0:Y:S01]  /*68c0*/  LDCU UR5, c[0x0][0x3c4] ;  /* 0x00007880ff0577ac */ /* 0x000e220008000800 */
[----:B------:R-:W1:Y:S01]  /*68d0*/  LDCU.64 UR8, c[0x0][0x3a0] ;  /* 0x00007400ff0877ac */ /* 0x000e620008000a00 */
[----:B0-----:R-:W-:-:S04]  /*68e0*/  SHF.R.U32.HI R2, RZ, UR5, R7 ;  /* 0x00000005ff027c19 */ /* 0x001fc80008011607 */
[----:B------:R-:W-:-:S05]  /*68f0*/  LOP3.LUT R2, R2, UR4, RZ, 0x30, !PT ;  /* 0x0000000402027c12 */ /* 0x000fca000f8e30ff */
[----:B------:R-:W-:-:S05]  /*6900*/  IMAD R2, R2, 0x8, R73 ;  /* 0x0000000802027824 */ /* 0x000fca00078e0249 */
[----:B------:R-:W0:Y:S02]  /*6910*/  LDS.64 R4, [R2+0x7200] ;  /* 0x0072000002047984 */ /* 0x000e240000000a00 */
[----:B0-----:R-:W-:-:S05]  /*6920*/  IADD3 R8, P1, PT, R4, R39, RZ ;  /* 0x0000002704087210 */ /* 0x001fca0007f3e0ff */
[----:B------:R-:W-:Y:S01]  /*6930*/  IMAD.X R5, RZ, RZ, R5, P1 ;  /* 0x000000ffff057224 */ /* 0x000fe200008e0605 */
[----:B-1----:R-:W-:-:S04]  /*6940*/  LEA R4, P1, R8, UR8, 0x2 ;  /* 0x0000000808047c11 */ /* 0x002fc8000f8210ff */
[----:B------:R-:W-:-:S05]  /*6950*/  LEA.HI.X R5, R8, UR9, R5, 0x2, P1 ;  /* 0x0000000908057c11 */ /* 0x000fca00088f1405 */
[----:B------:R0:W-:Y:S04]  /*6960*/  STG.E desc[UR6][R4.64], R7 ;  /* 0x0000000704007986 */ /* 0x0001e8000c101906 */
.L_x_78:
[----:B------:R-:W-:Y:S05]  /*6970*/  BSYNC.RECONVERGENT B0 ;  /* 0x0000000000007941 */ /* 0x000fea0003800200 */
.L_x_77:
[----:B------:R-:W-:Y:S01]  /*6980*/  NOP ;  /* 0x0000000000007918 */ /* 0x000fe20000000000 */
[----:B------:R-:W-:Y:S01]  /*6990*/  BSSY.RECONVERGENT B0, `(.L_x_79) ;  /* 0x0000010000007945 */ /* 0x000fe20003800200 */
[----:B------:R-:W-:Y:S02]  /*69a0*/  ISETP.GE.AND P1, PT, R6, R3, PT ;  /* 0x000000030600720c */ /* 0x000fe40003f26270 */
[----:B------:R-:W-:Y:S01]  /*69b0*/  LOP3.LUT R6, R39, 0xc00, RZ, 0xfc, !PT ;  /* 0x00000c0027067812 */ /* 0x000fe200078efcff */
[----:B------:R-:W-:Y:S10]  /*69c0*/  @P2 BRA `(.L_x_80) ;  /* 0x0000000000302947 */ /* 0x000ff40003800000 */
[----:B0-----:R-:W0:Y:S01]  /*69d0*/  LDS R7, [R0+0x600] ;  /* 0x0006000000077984 */ /* 0x001e220000000800 */
        /* <DEDUP_REMOVED lines=11> */
.L_x_80:
[----:B------:R-:W-:Y:S05]  /*6a90*/  BSYNC.RECONVERGENT B0 ;  /* 0x0000000000007941 */ /* 0x000fea0003800200 */
.L_x_79:
[----:B------:R-:W-:Y:S01]  /*6aa0*/  NOP ;  /* 0x0000000000007918 */ /* 0x000fe20000000000 */
[----:B------:R-:W-:Y:S01]  /*6ab0*/  BSSY.RECONVERGENT B0, `(.L_x_81) ;  /* 0x0000010000007945 */ /* 0x000fe20003800200 */
[----:B------:R-:W-:Y:S01]  /*6ac0*/  ISETP.GE.AND P2, PT, R6, R3, PT ;  /* 0x000000030600720c */ /* 0x000fe20003f46270 */
[----:B------:R-:W-:Y:S02]  /*6ad0*/  VIADD R6, R39, 0xd80 ;  /* 0x00000d8027067836 */ /* 0x000fe40000000000 */
[----:B------:R-:W-:Y:S10]  /*6ae0*/  @P3 BRA `(.L_x_82) ;  /* 0x0000000000303947 */ /* 0x000ff40003800000 */
[----:B01----:R-:W0:Y:S01]  /*6af0*/  LDS R7, [R0+0xc00] ;  /* 0x000c000000077984 */ /* 0x003e220000000800 */
        /* <DEDUP_REMOVED lines=11> */
.L_x_82:
[----:B------:R-:W-:Y:S05]  /*6bb0*/  BSYNC.RECONVERGENT B0 ;  /* 0x0000000000007941 */ /* 0x000fea0003800200 */
.L_x_81:
[----:B------:R-:W-:Y:S01]  /*6bc0*/  NOP ;  /* 0x0000000000007918 */ /* 0x000fe20000000000 */
[----:B------:R-:W-:Y:S01]  /*6bd0*/  BSSY.RECONVERGENT B0, `(.L_x_83) ;  /* 0x0000010000007945 */ /* 0x000fe20003800200 */
[----:B------:R-:W-:Y:S01]  /*6be0*/  ISETP.GE.AND P3, PT, R6, R3, PT ;  /* 0x000000030600720c */ /* 0x000fe20003f66270 */
[----:B------:R-:W-:Y:S02]  /*6bf0*/  VIADD R6, R39, 0xf00 ;  /* 0x00000f0027067836 */ /* 0x000fe40000000000 */
[----:B------:R-:W-:Y:S10]  /*6c00*/  @P4 BRA `(.L_x_84) ;  /* 0x0000000000304947 */ /* 0x000ff40003800000 */
[----:B012---:R-:W0:Y:S01]  /*6c10*/  LDS R7, [R0+0x1200] ;  /* 0x0012000000077984 */ /* 0x007e220000000800 */
        /* <DEDUP_REMOVED lines=11> */
.L_x_84:
[----:B------:R-:W-:Y:S05]  /*6cd0*/  BSYNC.RECONVERGENT B0 ;  /* 0x0000000000007941 */ /* 0x000fea0003800200 */
.L_x_83:
[----:B------:R-:W-:Y:S01]  /*6ce0*/  NOP ;  /* 0x0000000000007918 */ /* 0x000fe20000000000 */
[----:B------:R-:W-:Y:S01]  /*6cf0*/  BSSY.RECONVERGENT B0, `(.L_x_85) ;  /* 0x0000010000007945 */ /* 0x000fe20003800200 */
[----:B------:R-:W-:Y:S01]  /*6d00*/  ISETP.GE.AND P4, PT, R6, R3, PT ;  /* 0x000000030600720c */ /* 0x000fe20003f86270 */
[----:B------:R-:W-:Y:S02]  /*6d10*/  VIADD R6, R39, 0x1080 ;  /* 0x0000108027067836 */ /* 0x000fe40000000000 */
[----:B------:R-:W-:Y:S10]  /*6d20*/  @P5 BRA `(.L_x_86) ;  /* 0x0000000000305947 */ /* 0x000ff40003800000 */
[----:B0123--:R-:W0:Y:S01]  /*6d30*/  LDS R7, [R0+0x1800] ;  /* 0x0018000000077984 */ /* 0x00fe220000000800 */
        /* <DEDUP_REMOVED lines=11> */
.L_x_86:
[----:B------:R-:W-:Y:S05]  /*6df0*/  BSYNC.RECONVERGENT B0 ;  /* 0x0000000000007941 */ /* 0x000fea0003800200 */
.L_x_85:
[----:B------:R-:W-:Y:S01]  /*6e00*/  NOP ;  /* 0x0000000000007918 */ /* 0x000fe20000000000 */
[----:B------:R-:W-:Y:S01]  /*6e10*/  BSSY.RECONVERGENT B0, `(.L_x_87) ;  /* 0x0000010000007945 */ /* 0x000fe20003800200 */
[----:B------:R-:W-:Y:S01]  /*6e20*/  ISETP.GE.AND P5, PT, R6, R3, PT ;  /* 0x000000030600720c */ /* 0x000fe20003fa6270 */
[----:B------:R-:W-:Y:S02]  /*6e30*/  VIADD R6, R39, 0x1200 ;  /* 0x0000120027067836 */ /* 0x000fe40000000000 */
[----:B------:R-:W-:Y:S10]  /*6e40*/  @P6 BRA `(.L_x_88) ;  /* 0x0000000000306947 */ /* 0x000ff40003800000 */
[----:B01234-:R-:W0:Y:S01]  /*6e50*/  LDS R7, [R0+0x1e00] ;  /* 0x001e000000077984 */ /* 0x01fe220000000800 */
        /* <DEDUP_REMOVED lines=11> */
.L_x_88:
[----:B------:R-:W-:Y:S05]  /*6f10*/  BSYNC.RECONVERGENT B0 ;  /* 0x0000000000007941 */ /* 0x000fea0003800200 */
.L_x_87:
        /* <DEDUP_REMOVED lines=17> */
.L_x_90:
[----:B------:R-:W-:Y:S05]  /*7030*/  BSYNC.RECONVERGENT B0 ;  /* 0x0000000000007941 */ /* 0x000fea0003800200 */
.L_x_89:
        /* <DEDUP_REMOVED lines=17> */
.L_x_92:
[----:B------:R-:W-:Y:S05]  /*7150*/  BSYNC.RECONVERGENT B0 ;  /* 0x0000000000007941 */ /* 0x000fea0003800200 */
.L_x_91:
        /* <DEDUP_REMOVED lines=17> */
.L_x_94:
[----:B------:R-:W-:Y:S05]  /*7270*/  BSYNC.RECONVERGENT B0 ;  /* 0x0000000000007941 */ /* 0x000fea0003800200 */
.L_x_93:
[----:B------:R-:W-:Y:S01]  /*7280*/  NOP ;  /* 0x0000000000007918 */ /* 0x000fe20000000000 */
[----:B------:R-:W-:Y:S01]  /*7290*/  BSSY.RECONVERGENT B0, `(.L_x_95) ;  /* 0x0000010000007945 */ /* 0x000fe20003800200 */
[----:B------:R-:W-:Y:S02]  /*72a0*/  ISETP.GE.AND P2, PT, R6, R3, PT ;  /* 0x000000030600720c */ /* 0x000fe40003f46270 */
[----:B------:R-:W-:Y:S01]  /*72b0*/  LOP3.LUT R6, R39, 0x1800, RZ, 0xfc, !PT ;  /* 0x0000180027067812 */ /* 0x000fe200078efcff */
        /* <DEDUP_REMOVED lines=13> */
.L_x_96:
[----:B------:R-:W-:Y:S05]  /*7390*/  BSYNC.RECONVERGENT B0 ;  /* 0x0000000000007941 */ /* 0x000fea0003800200 */
.L_x_95:
        /* <DEDUP_REMOVED lines=17> */
.L_x_98:
[----:B------:R-:W-:Y:S05]  /*74b0*/  BSYNC.RECONVERGENT B0 ;  /* 0x0000000000007941 */ /* 0x000fea0003800200 */
.L_x_97:
[----:B------:R-:W-:Y:S01]  /*74c0*/  NOP ;  /* 0x0000000000007918 */ /* 0x000fe20000000000 */
[----:B------:R-:W-:Y:S01]  /*74d0*/  BSSY.RECONVERGENT B0, `(.L_x_99) ;  /* 0x000000f000007945 */ /* 0x000fe20003800200 */
[----:B------:R-:W-:-:S03]  /*74e0*/  ISETP.GE.AND P4, PT, R6, R3, PT ;  /* 0x000000030600720c */ /* 0x000fc60003f86270 */
        /* <DEDUP_REMOVED lines=13> */
.L_x_100:
[----:B------:R-:W-:Y:S05]  /*75c0*/  BSYNC.RECONVERGENT B0 ;  /* 0x0000000000007941 */ /* 0x000fea0003800200 */
.L_x_99:
[----:B------:R-:W-:Y:S01]  /*75d0*/  NOP ;  /* 0x0000000000007918 */ /* 0x000fe20000000000 */
[----:B------:R-:W-:Y:S04]  /*75e0*/  BSSY.RECONVERGENT B0, `(.L_x_101) ;  /* 0x000000e000007945 */ /* 0x000fe80003800200 */
[----:B------:R-:W-:Y:S05]  /*75f0*/  @P6 BRA `(.L_x_102) ;  /* 0x0000000000306947 */ /* 0x000fea0003800000 */
        /* <DEDUP_REMOVED lines=12> */
.L_x_102:
[----:B------:R-:W-:Y:S05]  /*76c0*/  BSYNC.RECONVERGENT B0 ;  /* 0x0000000000007941 */ /* 0x000fea0003800200 */
.L_x_101:
        /* <DEDUP_REMOVED lines=15> */
.L_x_104:
[----:B------:R-:W-:Y:S05]  /*77c0*/  BSYNC.RECONVERGENT B0 ;  /* 0x0000000000007941 */ /* 0x000fea0003800200 */
.L_x_103:
        /* <DEDUP_REMOVED lines=15> */
.L_x_106:
[----:B------:R-:W-:Y:S05]  /*78c0*/  BSYNC.RECONVERGENT B0 ;  /* 0x0000000000007941 */ /* 0x000fea0003800200 */
.L_x_105:
        /* <DEDUP_REMOVED lines=15> */
.L_x_108:
[----:B------:R-:W-:Y:S05]  /*79c0*/  BSYNC.RECONVERGENT B0 ;  /* 0x0000000000007941 */ /* 0x000fea0003800200 */
.L_x_107:
        /* <DEDUP_REMOVED lines=15> */
.L_x_110:
[----:B------:R-:W-:Y:S05]  /*7ac0*/  BSYNC.RECONVERGENT B0 ;  /* 0x0000000000007941 */ /* 0x000fea0003800200 */
.L_x_109:
        /* <DEDUP_REMOVED lines=15> */
.L_x_112:
[----:B------:R-:W-:Y:S05]  /*7bc0*/  BSYNC.RECONVERGENT B0 ;  /* 0x0000000000007941 */ /* 0x000fea0003800200 */
.L_x_111:
[----:B------:R-:W-:Y:S01]  /*7bd0*/  NOP ;  /* 0x0000000000007918 */ /* 0x000fe20000000000 */
[----:B01234-:R-:W0:Y:S01]  /*7be0*/  LDS R7, [R0+0x6c00] ;  /* 0x006c000000077984 */ /* 0x01fe220000000800 */
[----:B------:R-:W0:Y:S02]  /*7bf0*/  LDCU UR5, c[0x0][0x3c4] ;  /* 0x00007880ff0577ac */ /* 0x000e240008000800 */
[----:B0-----:R-:W-:-:S04]  /*7c00*/  SHF.R.U32.HI R2, RZ, UR5, R7 ;  /* 0x00000005ff027c19 */ /* 0x001fc80008011607 */
[----:B------:R-:W-:-:S05]  /*7c10*/  LOP3.LUT R2, R2, UR4, RZ, 0x30, !PT ;  /* 0x0000000402027c12 */ /* 0x000fca000f8e30ff */
[----:B------:R-:W-:Y:S02]  /*7c20*/  IMAD R4, R2, 0x8, R73 ;  /* 0x0000000802047824 */ /* 0x000fe400078e0249 */
[----:B------:R-:W-:-:S04]  /*7c30*/  VIADD R2, R39, 0x1b00 ;  /* 0x00001b0027027836 */ /* 0x000fc80000000000 */
[----:B------:R-:W0:Y:S01]  /*7c40*/  LDS.64 R4, [R4+0x7200] ;  /* 0x0072000004047984 */ /* 0x000e220000000a00 */
[----:B------:R-:W-:-:S13]  /*7c50*/  ISETP.GE.AND P0, PT, R2, R3, PT ;  /* 0x000000030200720c */ /* 0x000fda0003f06270 */
[----:B------:R-:W1:Y:S01]  /*7c60*/  @!P0 LDC.64 R2, c[0x0][0x3a0] ;  /* 0x0000e800ff028b82 */ /* 0x000e620000000a00 */
[----:B0-----:R-:W-:-:S05]  /*7c70*/  IADD3 R38, P1, PT, R4, R39, RZ ;  /* 0x0000002704267210 */ /* 0x001fca0007f3e0ff */
[----:B------:R-:W-:Y:S01]  /*7c80*/  IMAD.X R5, RZ, RZ, R5, P1 ;  /* 0x000000ffff057224 */ /* 0x000fe200008e0605 */
[----:B-1----:R-:W-:-:S04]  /*7c90*/  @!P0 LEA R2, P1, R38, R2, 0x2 ;  /* 0x0000000226028211 */ /* 0x002fc800078210ff */
[----:B------:R-:W-:-:S05]  /*7ca0*/  @!P0 LEA.HI.X R3, R38, R3, R5, 0x2, P1 ;  /* 0x0000000326038211 */ /* 0x000fca00008f1405 */
[----:B------:R-:W-:Y:S01]  /*7cb0*/  @!P0 STG.E desc[UR6][R2.64+0x6c00], R7 ;  /* 0x006c000702008986 */ /* 0x000fe2000c101906 */
[----:B------:R-:W-:Y:S01]  /*7cc0*/  NOP ;  /* 0x0000000000007918 */ /* 0x000fe20000000000 */
[----:B------:R-:W-:Y:S05]  /*7cd0*/  EXIT ;  /* 0x000000000000794d */ /* 0x000fea0003800000 */
.L_x_26:
[----:B------:R-:W-:Y:S02]  /*7ce0*/  IMAD.MOV.U32 R0, RZ, RZ, 0x1 ;  /* 0x00000001ff007424 */ /* 0x000fe400078e00ff */
[----:B------:R-:W-:Y:S02]  /*7cf0*/  IMAD.MOV.U32 R77, RZ, RZ, R2 ;  /* 0x000000ffff4d7224 */ /* 0x000fe400078e0002 */
[----:B------:R-:W-:Y:S02]  /*7d00*/  IMAD.MOV.U32 R75, RZ, RZ, RZ ;  /* 0x000000ffff4b7224 */ /* 0x000fe400078e00ff */
[----:B------:R-:W-:-:S07]  /*7d10*/  IMAD.MOV.U32 R76, RZ, RZ, -0x1 ;  /* 0xffffffffff4c7424 */ /* 0x000fce00078e00ff */
[----:B------:R-:W-:Y:S05]  /*7d20*/  WARPSYNC.COLLECTIVE R76, `(.L_x_113) ;  /* 0x000000004c087348 */ /* 0x000fea0003c00000 */
[----:B------:R0:W1:Y:S02]  /*7d30*/  SHFL.UP P0, R0, R77, R0, R75 ;  /* 0x040000004d007389 */ /* 0x000064000000004b */
[----:B01----:R-:W-:Y:S05]  /*7d40*/  ENDCOLLECTIVE ;  /* 0x000000000000791b */ /* 0x003fea0003800000 */
.L_x_113:
[----:B------:R-:W-:Y:S02]  /*7d50*/  IMAD.MOV.U32 R77, RZ, RZ, R0 ;  /* 0x000000ffff4d7224 */ /* 0x000fe400078e0000 */
[----:B------:R-:W-:Y:S02]  /*7d60*/  IMAD.MOV.U32 R0, RZ, RZ, 0x2 ;  /* 0x00000002ff007424 */ /* 0x000fe400078e00ff */
[----:B------:R-:W-:-:S07]  /*7d70*/  @P0 IMAD.IADD R77, R2, 0x1, R77 ;  /* 0x00000001024d0824 */ /* 0x000fce00078e024d */
[----:B------:R-:W-:Y:S05]  /*7d80*/  WARPSYNC.COLLECTIVE R76, `(.L_x_114) ;  /* 0x000000004c087348 */ /* 0x000fea0003c00000 */
[----:B------:R0:W1:Y:S02]  /*7d90*/  SHFL.UP P0, R0, R77, R0, R75 ;  /* 0x040000004d007389 */ /* 0x000064000000004b */
[----:B01----:R-:W-:Y:S05]  /*7da0*/  ENDCOLLECTIVE ;  /* 0x000000000000791b */ /* 0x003fea0003800000 */
.L_x_114:
[----:B------:R-:W-:Y:S02]  /*7db0*/  IMAD.MOV.U32 R74, RZ, RZ, R0 ;  /* 0x000000ffff4a7224 */ /* 0x000fe400078e0000 */
[----:B------:R-:W-:Y:S02]  /*7dc0*/  IMAD.MOV.U32 R0, RZ, RZ, 0x4 ;  /* 0x00000004ff007424 */ /* 0x000fe400078e00ff */
[----:B------:R-:W-:-:S04]  /*7dd0*/  @P0 IMAD.IADD R74, R77, 0x1, R74 ;  /* 0x000000014d4a0824 */ /* 0x000fc800078e024a */
[----:B------:R-:W-:-:S07]  /*7de0*/  IMAD.MOV.U32 R77, RZ, RZ, R74 ;  /* 0x000000ffff4d7224 */ /* 0x000fce00078e004a */
[----:B------:R-:W-:Y:S05]  /*7df0*/  WARPSYNC.COLLECTIVE R76, `(.L_x_115) ;  /* 0x000000004c087348 */ /* 0x000fea0003c00000 */
[----:B------:R0:W1:Y:S02]  /*7e00*/  SHFL.UP P0, R0, R77, R0, R75 ;  /* 0x040000004d007389 */ /* 0x000064000000004b */
[----:B01----:R-:W-:Y:S05]  /*7e10*/  ENDCOLLECTIVE ;  /* 0x000000000000791b */ /* 0x003fea0003800000 */
.L_x_115:
[----:B------:R-:W-:Y:S02]  /*7e20*/  IMAD.MOV.U32 R77, RZ, RZ, R0 ;  /* 0x000000ffff4d7224 */ /* 0x000fe400078e0000 */
[----:B------:R-:W-:Y:S02]  /*7e30*/  IMAD.MOV.U32 R0, RZ, RZ, 0x8 ;  /* 0x00000008ff007424 */ /* 0x000fe400078e00ff */
[----:B------:R-:W-:-:S07]  /*7e40*/  @P0 IMAD.IADD R77, R74, 0x1, R77 ;  /* 0x000000014a4d0824 */ /* 0x000fce00078e024d */
[----:B------:R-:W-:Y:S05]  /*7e50*/  WARPSYNC.COLLECTIVE R76, `(.L_x_116) ;  /* 0x000000004c087348 */ /* 0x000fea0003c00000 */
[----:B------:R0:W1:Y:S02]  /*7e60*/  SHFL.UP P0, R0, R77, R0, R75 ;  /* 0x040000004d007389 */ /* 0x000064000000004b */
[----:B01----:R-:W-:Y:S05]  /*7e70*/  ENDCOLLECTIVE ;  /* 0x000000000000791b */ /* 0x003fea0003800000 */
.L_x_116:
[----:B------:R-:W-:Y:S02]  /*7e80*/  IMAD.MOV.U32 R74, RZ, RZ, R0 ;  /* 0x000000ffff4a7224 */ /* 0x000fe400078e0000 */
[----:B------:R-:W-:Y:S02]  /*7e90*/  IMAD.MOV.U32 R0, RZ, RZ, 0x10 ;  /* 0x00000010ff007424 */ /* 0x000fe400078e00ff */
[----:B------:R-:W-:-:S04]  /*7ea0*/  @P0 IMAD.IADD R74, R77, 0x1, R74 ;  /* 0x000000014d4a0824 */ /* 0x000fc800078e024a */
[----:B------:R-:W-:-:S07]  /*7eb0*/  IMAD.MOV.U32 R77, RZ, RZ, R74 ;  /* 0x000000ffff4d7224 */ /* 0x000fce00078e004a */
[----:B------:R-:W-:Y:S05]  /*7ec0*/  WARPSYNC.COLLECTIVE R76, `(.L_x_117) ;  /* 0x000000004c087348 */ /* 0x000fea0003c00000 */
[----:B------:R0:W1:Y:S02]  /*7ed0*/  SHFL.UP P0, R0, R77, R0, R75 ;  /* 0x040000004d007389 */ /* 0x000064000000004b */
[----:B01----:R-:W-:Y:S05]  /*7ee0*/  ENDCOLLECTIVE ;  /* 0x000000000000791b */ /* 0x003fea0003800000 */
.L_x_117:
[----:B------:R-:W-:Y:S05]  /*7ef0*/  BRA `(.L_x_118) ;  /* 0xffffffa4001c7947 */ /* 0x000fea000383ffff */
.L_x_119:
[----:B------:R-:W-:-:S00]  /*7f00*/  BRA `(.L_x_119) ;  /* 0xfffffffc00fc7947 */ /* 0x000fc0000383ffff */
[----:B------:R-:W-:-:S00]  /*7f10*/  NOP ;  /* 0x0000000000007918 */ /* 0x000fc00000000000 */
        /* <DEDUP_REMOVED lines=14> */
.L_x_252:


//--------------------- .text._ZN3cub18CUB_300001_SM_10006detail10radix_sort33DeviceRadixSortExclusiveSumKernelINS1_5radix10policy_hubIjNS0_8NullTypeEyE10Policy1000EyEEvPT0_ --------------------------
	.section	.text._ZN3cub18CUB_300001_SM_10006detail10radix_sort33DeviceRadixSortExclusiveSumKernelINS1_5radix10policy_hubIjNS0_8NullTypeEyE10Policy1000EyEEvPT0_,"ax",@progbits
	.align	128
        .global         _ZN3cub18CUB_300001_SM_10006detail10radix_sort33DeviceRadixSortExclusiveSumKernelINS1_5radix10policy_hubIjNS0_8NullTypeEyE10Policy1000EyEEvPT0_
        .type           _ZN3cub18CUB_300001_SM_10006detail10radix_sort33DeviceRadixSortExclusiveSumKernelINS1_5radix10policy_hubIjNS0_8NullTypeEyE10Policy1000EyEEvPT0_,@function
        .size           _ZN3cub18CUB_300001_SM_10006detail10radix_sort33DeviceRadixSortExclusiveSumKernelINS1_5radix10policy_hubIjNS0_8NullTypeEyE10Policy1000EyEEvPT0_,(.L_x_253 - _ZN3cub18CUB_300001_SM_10006detail10radix_sort33DeviceRadixSortExclusiveSumKernelINS1_5radix10policy_hubIjNS0_8NullTypeEyE10Policy1000EyEEvPT0_)
        .other          _ZN3cub18CUB_300001_SM_10006detail10radix_sort33DeviceRadixSortExclusiveSumKernelINS1_5radix10policy_hubIjNS0_8NullTypeEyE10Policy1000EyEEvPT0_,@"STO_CUDA_ENTRY STV_DEFAULT"
_ZN3cub18CUB_300001_SM_10006detail10radix_sort33DeviceRadixSortExclusiveSumKernelINS1_5radix10policy_hubIjNS0_8NullTypeEyE10Policy1000EyEEvPT0_:
.text._ZN3cub18CUB_300001_SM_10006detail10radix_sort33DeviceRadixSortExclusiveSumKernelINS1_5radix10policy_hubIjNS0_8NullTypeEyE10Policy1000EyEEvPT0_:
[----:B------:R-:W-:Y:S01]  /*0000*/  LDC R1, c[0x0][0x37c] ;  /* 0x0000df00ff017b82 */ /* 0x000fe20000000800 */
[----:B------:R-:W0:Y:S07]  /*0010*/  S2R R18, SR_TID.X ;  /* 0x0000000000127919 */ /* 0x000e2e0000002100 */
[----:B------:R-:W1:Y:S01]  /*0020*/  LDC.64 R16, c[0x0][0x380] ;  /* 0x0000e000ff107b82 */ /* 0x000e620000000a00 */
[----:B------:R-:W2:Y:S01]  /*0030*/  LDCU.64 UR4, c[0x0][0x358] ;  /* 0x00006b00ff0477ac */ /* 0x000ea20008000a00 */
[----:B------:R-:W3:Y:S01]  /*0040*/  S2R R5, SR_CTAID.X ;  /* 0x0000000000057919 */ /* 0x000ee20000002500 */
[----:B0-----:R-:W-:Y:S01]  /*0050*/  ISETP.GT.U32.AND P1, PT, R18, 0xff, PT ;  /* 0x000000ff1200780c */ /* 0x001fe20003f24070 */
[----:B---3--:R-:W-:-:S04]  /*0060*/  IMAD R5, R5, 0x100, R18 ;  /* 0x0000010005057824 */ /* 0x008fc800078e0212 */
[----:B-1----:R-:W-:-:S08]  /*0070*/  IMAD.WIDE R16, R5, 0x8, R16 ;  /* 0x0000000805107825 */ /* 0x002fd000078e0210 */
[----:B--2---:R-:W2:Y:S01]  /*0080*/  @!P1 LDG.E.64 R2, desc[UR4][R16.64] ;  /* 0x0000000410029981 */ /* 0x004ea2000c1e1b00 */
[----:B------:R-:W-:Y:S02]  /*0090*/  MOV R0, 0x400 ;  /* 0x0000040000007802 */ /* 0x000fe40000000f00 */
[C---:B------:R-:W-:Y:S01]  /*00a0*/  ISETP.GT.U32.AND P0, PT, R18.reuse, 0x1f, PT ;  /* 0x0000001f1200780c */ /* 0x040fe20003f04070 */
[----:B------:R-:W0:Y:S02]  /*00b0*/  S2R R5, SR_CgaCtaId ;  /* 0x0000000000057919 */ /* 0x000e240000008800 */
[----:B0-----:R-:W-:Y:S02]  /*00c0*/  LEA R5, R5, R0, 0x18 ;  /* 0x0000000005057211 */ /* 0x001fe400078ec0ff */
[----:B------:R-:W-:-:S05]  /*00d0*/  LEA.HI R0, R18, R18, RZ, 0x1d ;  /* 0x0000001212007211 */ /* 0x000fca00078fe8ff */
[----:B------:R-:W-:-:S05]  /*00e0*/  IMAD R0, R0, 0x8, R5 ;  /* 0x0000000800007824 */ /* 0x000fca00078e0205 */
[----:B--2---:R0:W-:Y:S01]  /*00f0*/  STS.64 [R0+0x10], R2 ;  /* 0x0000100200007388 */ /* 0x0041e20000000a00 */
[----:B------:R-:W-:Y:S06]  /*0100*/  BAR.SYNC.DEFER_BLOCKING 0x0 ;  /* 0x0000000000007b1d */ /* 0x000fec0000010000 */
[----:B------:R-:W-:Y:S05]  /*0110*/  @P0 BRA `(.L_x_120) ;  /* 0x0000000400240947 */ /* 0x000fea0003800000 */
[----:B------:R-:W-:Y:S01]  /*0120*/  IMAD R18, R18, 0x48, R5 ;  /* 0x0000004812127824 */ /* 0x000fe200078e0205 */
[----:B------:R-:W-:-:S04]  /*0130*/  UMOV UR6, 0xffffffff ;  /* 0xffffffff00067882 */ /* 0x000fc80000000000 */
[----:B------:R-:W-:Y:S04]  /*0140*/  LDS.64 R14, [R18+0x10] ;  /* 0x00001000120e7984 */ /* 0x000fe80000000a00 */
[----:B------:R-:W-:Y:S04]  /*0150*/  LDS.64 R12, [R18+0x18] ;  /* 0x00001800120c7984 */ /* 0x000fe80000000a00 */
[----:B------:R-:W1:Y:S04]  /*0160*/  LDS.64 R10, [R18+0x20] ;  /* 0x00002000120a7984 */ /* 0x000e680000000a00 */
[----:B------:R-:W-:Y:S04]  /*0170*/  LDS.64 R8, [R18+0x28] ;  /* 0x0000280012087984 */ /* 0x000fe80000000a00 */
[----:B------:R-:W2:Y:S04]  /*0180*/  LDS.64 R6, [R18+0x30] ;  /* 0x0000300012067984 */ /* 0x000ea80000000a00 */
[----:B------:R-:W-:Y:S04]  /*0190*/  LDS.64 R4, [R18+0x38] ;  /* 0x0000380012047984 */ /* 0x000fe80000000a00 */
[----:B0-----:R-:W0:Y:S04]  /*01a0*/  LDS.64 R2, [R18+0x40] ;  /* 0x0000400012027984 */ /* 0x001e280000000a00 */
[----:B------:R-:W3:Y:S01]  /*01b0*/  LDS.64 R20, [R18+0x48] ;  /* 0x0000480012147984 */ /* 0x000ee20000000a00 */
[----:B-1----:R-:W-:-:S04]  /*01c0*/  IADD3 R19, P3, P4, R10, R12, R14 ;  /* 0x0000000c0a137210 */ /* 0x002fc80007c7e00e */
[----:B------:R-:W-:Y:S02]  /*01d0*/  IADD3.X R23, PT, PT, R11, R13, R15, P3, P4 ;  /* 0x0000000d0b177210 */ /* 0x000fe40001fe840f */
[----:B--2---:R-:W-:-:S04]  /*01e0*/  IADD3 R19, P0, P2, R6, R19, R8 ;  /* 0x0000001306137210 */ /* 0x004fc80007a1e008 */
[----:B------:R-:W-:Y:S02]  /*01f0*/  IADD3.X R23, PT, PT, R7, R23, R9, P0, P2 ;  /* 0x0000001707177210 */ /* 0x000fe400007e4409 */
[----:B0-----:R-:W-:-:S04]  /*0200*/  IADD3 R19, P3, P4, R2, R19, R4 ;  /* 0x0000001302137210 */ /* 0x001fc80007c7e004 */
[----:B---3--:R-:W-:Y:S02]  /*0210*/  IADD3 R20, P0, PT, R20, R19, RZ ;  /* 0x0000001314147210 */ /* 0x008fe40007f1e0ff */
[----:B------:R-:W-:-:S05]  /*0220*/  IADD3.X R19, PT, PT, R3, R23, R5, P3, P4 ;  /* 0x0000001703137210 */ /* 0x000fca0001fe8405 */
[----:B------:R-:W-:Y:S01]  /*0230*/  IMAD.X R19, R21, 0x1, R19, P0 ;  /* 0x0000000115137824 */ /* 0x000fe200000e0613 */
[----:B------:R-:W-:Y:S06]  /*0240*/  BRA.DIV UR6, `(.L_x_121) ;  /* 0x0000000206f07947 */ /* 0x000fec000b800000 */
[----:B------:R-:W0:Y:S04]  /*0250*/  SHFL.UP PT, R27, R20, 0x1, RZ ;  /* 0x04200000141b7989 */ /* 0x000e2800000e00ff */
[----:B------:R-:W1:Y:S01]  /*0260*/  SHFL.UP P0, R25, R19, 0x1, RZ ;  /* 0x0420000013197989 */ /* 0x000e6200000000ff */
[----:B0-----:R-:W-:-:S04]  /*0270*/  IADD3 R22, P2, PT, R27, R20, RZ ;  /* 0x000000141b167210 */ /* 0x001fc80007f5e0ff */
[----:B-1----:R-:W-:Y:S01]  /*0280*/  SEL R27, R22, R27, P0 ;  /* 0x0000001b161b7207 */ /* 0x002fe20000000000 */
[----:B------:R-:W-:-:S04]  /*0290*/  IMAD.X R26, R25, 0x1, R19, P2 ;  /* 0x00000001191a7824 */ /* 0x000fc800010e0613 */
[----:B------:R-:W0:Y:S01]  /*02a0*/  SHFL.UP PT, R28, R27, 0x2, RZ ;  /* 0x044000001b1c7989 */ /* 0x000e2200000e00ff */
[----:B------:R-:W-:-:S05]  /*02b0*/  SEL R26, R26, R25, P0 ;  /* 0x000000191a1a7207 */ /* 0x000fca0000000000 */
[----:B------:R-:W1:Y:S01]  /*02c0*/  SHFL.UP P0, R25, R26, 0x2, RZ ;  /* 0x044000001a197989 */ /* 0x000e6200000000ff */
[----:B0-----:R-:W-:-:S05]  /*02d0*/  IADD3 R21, P2, PT, R28, R27, RZ ;  /* 0x0000001b1c157210 */ /* 0x001fca0007f5e0ff */
[----:B-1----:R-:W-:Y:S01]  /*02e0*/  IMAD.X R22, R25, 0x1, R26, P2 ;  /* 0x0000000119167824 */ /* 0x002fe200010e061a */
[----:B------:R-:W-:-:S04]  /*02f0*/  SEL R28, R21, R28, P0 ;  /* 0x0000001c151c7207 */ /* 0x000fc80000000000 */
[----:B------:R-:W-:Y:S01]  /*0300*/  SEL R29, R22, R25, P0 ;  /* 0x00000019161d7207 */ /* 0x000fe20000000000 */
        /* <DEDUP_REMOVED lines=12> */
[----:B------:R0:W1:Y:S04]  /*03d0*/  SHFL.UP PT, R28, R27, 0x10, RZ ;  /* 0x060000001b1c7989 */ /* 0x00006800000e00ff */
[----:B------:R0:W2:Y:S02]  /*03e0*/  SHFL.UP P0, R25, R26, 0x10, RZ ;  /* 0x060000001a197989 */ /* 0x0000a400000000ff */
.L_x_132:
[----:B-1----:R-:W-:-:S04]  /*03f0*/  IADD3 R21, P2, PT, R28, R27, RZ ;  /* 0x0000001b1c157210 */ /* 0x002fc80007f5e0ff */
[----:B--2---:R-:W-:Y:S01]  /*0400*/  SEL R21, R21, R28, P0 ;  /* 0x0000001c15157207 */ /* 0x004fe20000000000 */
[----:B------:R-:W-:-:S05]  /*0410*/  IMAD.X R22, R25, 0x1, R26, P2 ;  /* 0x0000000119167824 */ /* 0x000fca00010e061a */
[----:B------:R-:W-:Y:S02]  /*0420*/  SEL R22, R22, R25, P0 ;  /* 0x0000001916167207 */ /* 0x000fe40000000000 */
[----:B------:R-:W-:-:S05]  /*0430*/  IADD3 R20, P0, PT, R21, -R20, RZ ;  /* 0x8000001415147210 */ /* 0x000fca0007f1e0ff */
[----:B------:R-:W-:Y:S01]  /*0440*/  IMAD.X R21, R22, 0x1, ~R19, P0 ;  /* 0x0000000116157824 */ /* 0x000fe200000e0e13 */
[----:B------:R-:W-:-:S04]  /*0450*/  IADD3 R14, P0, PT, R14, R20, RZ ;  /* 0x000000140e0e7210 */ /* 0x000fc80007f1e0ff */
[----:B------:R1:W-:Y:S01]  /*0460*/  STS.64 [R18+0x10], R20 ;  /* 0x0000101412007388 */ /* 0x0003e20000000a00 */
[----:B------:R-:W-:Y:S01]  /*0470*/  IMAD.X R15, R15, 0x1, R21, P0 ;  /* 0x000000010f0f7824 */ /* 0x000fe200000e0615 */
        /* <DEDUP_REMOVED lines=17> */
[----:B------:R-:W-:-:S05]  /*0590*/  IMAD.X R3, R3, 0x1, R5, P0 ;  /* 0x0000000103037824 */ /* 0x000fca00000e0605 */
[----:B------:R1:W-:Y:S03]  /*05a0*/  STS.64 [R18+0x48], R2 ;  /* 0x0000480212007388 */ /* 0x0003e60000000a00 */
.L_x_120:
[----:B------:R-:W-:Y:S05]  /*05b0*/  WARPSYNC.ALL ;  /* 0x0000000000007948 */ /* 0x000fea0003800000 */
[----:B------:R-:W-:Y:S06]  /*05c0*/  BAR.SYNC.DEFER_BLOCKING 0x0 ;  /* 0x0000000000007b1d */ /* 0x000fec0000010000 */
[----:B------:R-:W-:Y:S05]  /*05d0*/  @P1 EXIT ;  /* 0x000000000000194d */ /* 0x000fea0003800000 */
[----:B01----:R-:W0:Y:S04]  /*05e0*/  LDS.64 R2, [R0+0x10] ;  /* 0x0000100000027984 */ /* 0x003e280000000a00 */
[----:B0-----:R-:W-:Y:S01]  /*05f0*/  STG.E.64 desc[UR4][R16.64], R2 ;  /* 0x0000000210007986 */ /* 0x001fe2000c101b04 */
[----:B------:R-:W-:Y:S05]  /*0600*/  EXIT ;  /* 0x000000000000794d */ /* 0x000fea0003800000 */
.L_x_121:
[----:B------:R-:W-:Y:S02]  /*0610*/  IMAD.MOV.U32 R24, RZ, RZ, R20 ;  /* 0x000000ffff187224 */ /* 0x000fe400078e0014 */
[----:B------:R-:W-:Y:S02]  /*0620*/  IMAD.MOV.U32 R23, RZ, RZ, 0x1 ;  /* 0x00000001ff177424 */ /* 0x000fe400078e00ff */
[----:B------:R-:W-:Y:S02]  /*0630*/  IMAD.MOV.U32 R22, RZ, RZ, RZ ;  /* 0x000000ffff167224 */ /* 0x000fe400078e00ff */
[----:B------:R-:W-:-:S07]  /*0640*/  IMAD.MOV.U32 R21, RZ, RZ, -0x1 ;  /* 0xffffffffff157424 */ /* 0x000fce00078e00ff */
[----:B------:R-:W-:Y:S05]  /*0650*/  WARPSYNC.COLLECTIVE R21, `(.L_x_122) ;  /* 0x0000000015087348 */ /* 0x000fea0003c00000 */
[----:B------:R0:W1:Y:S02]  /*0660*/  SHFL.UP P0, R25, R24, R23, R22 ;  /* 0x0400001718197389 */ /* 0x0000640000000016 */
[----:B01----:R-:W-:Y:S05]  /*0670*/  ENDCOLLECTIVE ;  /* 0x000000000000791b */ /* 0x003fea0003800000 */
.L_x_122:
[----:B------:R-:W-:Y:S02]  /*0680*/  IMAD.MOV.U32 R24, RZ, RZ, R19 ;  /* 0x000000ffff187224 */ /* 0x000fe400078e0013 */
[----:B------:R-:W-:-:S07]  /*0690*/  IMAD.MOV.U32 R27, RZ, RZ, R25 ;  /* 0x000000ffff1b7224 */ /* 0x000fce00078e0019 */
[----:B------:R-:W-:Y:S05]  /*06a0*/  WARPSYNC.COLLECTIVE R21, `(.L_x_123) ;  /* 0x0000000015087348 */ /* 0x000fea0003c00000 */
[----:B------:R0:W1:Y:S02]  /*06b0*/  SHFL.UP P0, R25, R24, R23, R22 ;  /* 0x0400001718197389 */ /* 0x0000640000000016 */
[----:B01----:R-:W-:Y:S05]  /*06c0*/  ENDCOLLECTIVE ;  /* 0x000000000000791b */ /* 0x003fea0003800000 */
.L_x_123:
[----:B------:R-:W-:Y:S01]  /*06d0*/  IADD3 R26, P2, PT, R27, R20, RZ ;  /* 0x000000141b1a7210 */ /* 0x000fe20007f5e0ff */
[----:B------:R-:W-:-:S03]  /*06e0*/  IMAD.MOV.U32 R23, RZ, RZ, 0x2 ;  /* 0x00000002ff177424 */ /* 0x000fc600078e00ff */
[----:B------:R-:W-:Y:S01]  /*06f0*/  SEL R27, R26, R27, P0 ;  /* 0x0000001b1a1b7207 */ /* 0x000fe20000000000 */
[----:B------:R-:W-:-:S04]  /*0700*/  IMAD.X R26, R25, 0x1, R19, P2 ;  /* 0x00000001191a7824 */ /* 0x000fc800010e0613 */
[----:B------:R-:W-:Y:S01]  /*0710*/  IMAD.MOV.U32 R24, RZ, RZ, R27 ;  /* 0x000000ffff187224 */ /* 0x000fe200078e001b */
[----:B------:R-:W-:-:S07]  /*0720*/  SEL R26, R26, R25, P0 ;  /* 0x000000191a1a7207 */ /* 0x000fce0000000000 */
[----:B------:R-:W-:Y:S05]  /*0730*/  WARPSYNC.COLLECTIVE R21, `(.L_x_124) ;  /* 0x0000000015087348 */ /* 0x000fea0003c00000 */
[----:B------:R0:W1:Y:S02]  /*0740*/  SHFL.UP P0, R25, R24, R23, R22 ;  /* 0x0400001718197389 */ /* 0x0000640000000016 */
[----:B01----:R-:W-:Y:S05]  /*0750*/  ENDCOLLECTIVE ;  /* 0x000000000000791b */ /* 0x003fea0003800000 */
.L_x_124:
[----:B------:R-:W-:Y:S02]  /*0760*/  IMAD.MOV.U32 R24, RZ, RZ, R26 ;  /* 0x000000ffff187224 */ /* 0x000fe400078e001a */
[----:B------:R-:W-:-:S07]  /*0770*/  IMAD.MOV.U32 R28, RZ, RZ, R25 ;  /* 0x000000ffff1c7224 */ /* 0x000fce00078e0019 */
[----:B------:R-:W-:Y:S05]  /*0780*/  WARPSYNC.COLLECTIVE R21, `(.L_x_125) ;  /* 0x0000000015087348 */ /* 0x000fea0003c00000 */
[----:B------:R0:W1:Y:S02]  /*0790*/  SHFL.UP P0, R25, R24, R23, R22 ;  /* 0x0400001718197389 */ /* 0x0000640000000016 */
[----:B01----:R-:W-:Y:S05]  /*07a0*/  ENDCOLLECTIVE ;  /* 0x000000000000791b */ /* 0x003fea0003800000 */
.L_x_125:
        /* <DEDUP_REMOVED lines=9> */
.L_x_126:
[----:B------:R-:W-:Y:S02]  /*0840*/  IMAD.MOV.U32 R24, RZ, RZ, R29 ;  /* 0x000000ffff187224 */ /* 0x000fe400078e001d */
[----:B------:R-:W-:-:S07]  /*0850*/  IMAD.MOV.U32 R27, RZ, RZ, R25 ;  /* 0x000000ffff1b7224 */ /* 0x000fce00078e0019 */
[----:B------:R-:W-:Y:S05]  /*0860*/  WARPSYNC.COLLECTIVE R21, `(.L_x_127) ;  /* 0x0000000015087348 */ /* 0x000fea0003c00000 */
[----:B------:R0:W1:Y:S02]  /*0870*/  SHFL.UP P0, R25, R24, R23, R22 ;  /* 0x0400001718197389 */ /* 0x0000640000000016 */
[----:B01----:R-:W-:Y:S05]  /*0880*/  ENDCOLLECTIVE ;  /* 0x000000000000791b */ /* 0x003fea0003800000 */
.L_x_127:
        /* <DEDUP_REMOVED lines=9> */
.L_x_128:
[----:B------:R-:W-:Y:S02]  /*0920*/  IMAD.MOV.U32 R24, RZ, RZ, R29 ;  /* 0x000000ffff187224 */ /* 0x000fe400078e001d */
[----:B------:R-:W-:-:S07]  /*0930*/  IMAD.MOV.U32 R27, RZ, RZ, R25 ;  /* 0x000000ffff1b7224 */ /* 0x000fce00078e0019 */
[----:B------:R-:W-:Y:S05]  /*0940*/  WARPSYNC.COLLECTIVE R21, `(.L_x_129) ;  /* 0x0000000015087348 */ /* 0x000fea0003c00000 */
[----:B------:R0:W1:Y:S02]  /*0950*/  SHFL.UP P0, R25, R24, R23, R22 ;  /* 0x0400001718197389 */ /* 0x0000640000000016 */
[----:B01----:R-:W-:Y:S05]  /*0960*/  ENDCOLLECTIVE ;  /* 0x000000000000791b */ /* 0x003fea0003800000 */
.L_x_129:
        /* <DEDUP_REMOVED lines=9> */
.L_x_130:
[----:B------:R-:W-:Y:S02]  /*0a00*/  IMAD.MOV.U32 R24, RZ, RZ, R26 ;  /* 0x000000ffff187224 */ /* 0x000fe400078e001a */
[----:B------:R-:W-:-:S07]  /*0a10*/  IMAD.MOV.U32 R28, RZ, RZ, R25 ;  /* 0x000000ffff1c7224 */ /* 0x000fce00078e0019 */
[----:B------:R-:W-:Y:S05]  /*0a20*/  WARPSYNC.COLLECTIVE R21, `(.L_x_131) ;  /* 0x0000000015087348 */ /* 0x000fea0003c00000 */
[----:B------:R0:W1:Y:S02]  /*0a30*/  SHFL.UP P0, R25, R24, R23, R22 ;  /* 0x0400001718197389 */ /* 0x0000640000000016 */
[----:B01----:R-:W-:Y:S05]  /*0a40*/  ENDCOLLECTIVE ;  /* 0x000000000000791b */ /* 0x003fea0003800000 */
.L_x_131:
[----:B------:R-:W-:Y:S05]  /*0a50*/  BRA `(.L_x_132) ;  /* 0xfffffff800647947 */ /* 0x000fea000383ffff */
.L_x_133:
        /* <DEDUP_REMOVED lines=10> */
.L_x_253:


//--------------------- .text._ZN3cub18CUB_300001_SM_10006detail10radix_sort30DeviceRadixSortHistogramKernelINS1_5radix10policy_hubIjNS0_8NullTypeEyE10Policy1000ELNS0_9SortOrderE0EjyNS1_21identity_decomposer_tEEEvPT2_PKT1_SB_iiT3_ --------------------------
	.section	.text._ZN3cub18CUB_300001_SM_10006detail10radix_sort30DeviceRadixSortHistogramKernelINS1_5radix10policy_hubIjNS0_8NullTypeEyE10Policy1000ELNS0_9SortOrderE0EjyNS1_21identity_decomposer_tEEEvPT2_PKT1_SB_iiT3_,"ax",@progbits
	.align	128
        .global         _ZN3cub18CUB_300001_SM_10006detail10radix_sort30DeviceRadixSortHistogramKernelINS1_5radix10policy_hubIjNS0_8NullTypeEyE10Policy1000ELNS0_9SortOrderE0EjyNS1_21identity_decomposer_tEEEvPT2_PKT1_SB_iiT3_
        .type           _ZN3cub18CUB_300001_SM_10006detail10radix_sort30DeviceRadixSortHistogramKernelINS1_5radix10policy_hubIjNS0_8NullTypeEyE10Policy1000ELNS0_9SortOrderE0EjyNS1_21identity_decomposer_tEEEvPT2_PKT1_SB_iiT3_,@function
        .size           _ZN3cub18CUB_300001_SM_10006detail10radix_sort30DeviceRadixSortHistogramKernelINS1_5radix10policy_hubIjNS0_8NullTypeEyE10Policy1000ELNS0_9SortOrderE0EjyNS1_21identity_decomposer_tEEEvPT2_PKT1_SB_iiT3_,(.L_x_254 - _ZN3cub18CUB_300001_SM_10006detail10radix_sort30DeviceRadixSortHistogramKernelINS1_5radix10policy_hubIjNS0_8NullTypeEyE10Policy1000ELNS0_9SortOrderE0EjyNS1_21identity_decomposer_tEEEvPT2_PKT1_SB_iiT3_)
        .other          _ZN3cub18CUB_300001_SM_10006detail10radix_sort30DeviceRadixSortHistogramKernelINS1_5radix10policy_hubIjNS0_8NullTypeEyE10Policy1000ELNS0_9SortOrderE0EjyNS1_21identity_decomposer_tEEEvPT2_PKT1_SB_iiT3_,@"STO_CUDA_ENTRY STV_DEFAULT"
_ZN3cub18CUB_300001_SM_10006detail10radix_sort30DeviceRadixSortHistogramKernelINS1_5radix10policy_hubIjNS0_8NullTypeEyE10Policy1000ELNS0_9SortOrderE0EjyNS1_21identity_decomposer_tEEEvPT2_PKT1_SB_iiT3_:
.text._ZN3cub18CUB_300001_SM_10006detail10radix_sort30DeviceRadixSortHistogramKernelINS1_5radix10policy_hubIjNS0_8NullTypeEyE10Policy1000ELNS0_9SortOrderE0EjyNS1_21identity_decomposer_tEEEvPT2_PKT1_SB_iiT3_:
[----:B------:R-:W-:Y:S01]  /*0000*/  LDC R1, c[0x0][0x37c] ;  /* 0x0000df00ff017b82 */ /* 0x000fe20000000800 */
[----:B------:R-:W0:Y:S02]  /*0010*/  LDCU.64 UR4, c[0x0][0x390] ;  /* 0x00007200ff0477ac */ /* 0x000e240008000a00 */
[----:B0-----:R-:W-:-:S04]  /*0020*/  ISETP.NE.U32.AND P0, PT, RZ, UR4, PT ;  /* 0x00000004ff007c0c */ /* 0x001fc8000bf05070 */
[----:B------:R-:W-:-:S13]  /*0030*/  ISETP.NE.AND.EX P0, PT, RZ, UR5, PT, P0 ;  /* 0x00000005ff007c0c */ /* 0x000fda000bf05300 */
[----:B------:R-:W-:Y:S05]  /*0040*/  @!P0 EXIT ;  /* 0x000000000000894d */ /* 0x000fea0003800000 */
[----:B------:R-:W0:Y:S01]  /*0050*/  S2R R18, SR_TID.X ;  /* 0x0000000000127919 */ /* 0x000e220000002100 */
[----:B------:R-:W1:Y:S01]  /*0060*/  LDCU.64 UR4, c[0x0][0x398] ;  /* 0x00007300ff0477ac */ /* 0x000e620008000a00 */
[----:B------:R-:W2:Y:S01]  /*0070*/  S2UR UR7, SR_CgaCtaId ;  /* 0x00000000000779c3 */ /* 0x000ea20000008800 */
[----:B------:R-:W-:Y:S01]  /*0080*/  UMOV UR6, 0x400 ;  /* 0x0000040000067882 */ /* 0x000fe20000000000 */
[----:B------:R-:W3:Y:S06]  /*0090*/  LDCU.64 UR18, c[0x0][0x358] ;  /* 0x00006b00ff1277ac */ /* 0x000eec0008000a00 */
[----:B------:R-:W4:Y:S01]  /*00a0*/  S2UR UR8, SR_CTAID.X ;  /* 0x00000000000879c3 */ /* 0x000f220000002500 */
[----:B------:R-:W0:Y:S01]  /*00b0*/  LDCU UR21, c[0x0][0x370] ;  /* 0x00006e00ff1577ac */ /* 0x000e220008000800 */
[----:B-1----:R-:W-:-:S04]  /*00c0*/  UIADD3 UR4, UPT, UPT, UR5, 0x7, -UR4 ;  /* 0x0000000705047890 */ /* 0x002fc8000fffe804 */
[----:B------:R-:W-:Y:S02]  /*00d0*/  UISETP.GE.AND UP0, UPT, UR4, 0x8, UPT ;  /* 0x000000080400788c */ /* 0x000fe4000bf06270 */
[----:B------:R-:W-:Y:S02]  /*00e0*/  USHF.R.S32.HI UR5, URZ, 0x1f, UR4 ;  /* 0x0000001fff057899 */ /* 0x000fe40008011404 */
[----:B--2---:R-:W-:Y:S02]  /*00f0*/  ULEA UR6, UR7, UR6, 0x18 ;  /* 0x0000000607067291 */ /* 0x004fe4000f8ec0ff */
[----:B------:R-:W-:Y:S01]  /*0100*/  PLOP3.LUT P0, PT, PT, PT, UP0, 0x80, 0x8 ;  /* 0x000000000008781c */ /* 0x000fe20003f0f008 */
[----:B------:R-:W-:Y:S01]  /*0110*/  ULEA.HI UR5, UR5, UR4, URZ, 0x3 ;  /* 0x0000000405057291 */ /* 0x000fe2000f8f18ff */
[C---:B0-----:R-:W-:Y:S02]  /*0120*/  VIADD R19, R18.reuse, 0x80 ;  /* 0x0000008012137836 */ /* 0x041fe40000000000 */
[C---:B------:R-:W-:Y:S01]  /*0130*/  ISETP.GT.U32.OR P0, PT, R18.reuse, 0xff, !P0 ;  /* 0x000000ff1200780c */ /* 0x040fe20004704470 */
[----:B------:R-:W-:Y:S01]  /*0140*/  USHF.R.S32.HI UR5, URZ, 0x3, UR5 ;  /* 0x00000003ff057899 */ /* 0x000fe20008011405 */
[C---:B------:R-:W-:Y:S01]  /*0150*/  VIADD R20, R18.reuse, 0x100 ;  /* 0x0000010012147836 */ /* 0x040fe20000000000 */
[C---:B------:R-:W-:Y:S01]  /*0160*/  IADD3 R25, PT, PT, R18.reuse, 0x500, RZ ;  /* 0x0000050012197810 */ /* 0x040fe20007ffe0ff */
[C---:B------:R-:W-:Y:S01]  /*0170*/  VIADD R21, R18.reuse, 0x180 ;  /* 0x0000018012157836 */ /* 0x040fe20000000000 */
[----:B------:R-:W-:Y:S01]  /*0180*/  P2R R28, PR, RZ, 0x1 ;  /* 0x00000001ff1c7803 */ /* 0x000fe20000000000 */
[C---:B------:R-:W-:Y:S01]  /*0190*/  VIADD R22, R18.reuse, 0x200 ;  /* 0x0000020012167836 */ /* 0x040fe20000000000 */
[C---:B------:R-:W-:Y:S01]  /*01a0*/  LEA R27, R18.reuse, UR6, 0x2 ;  /* 0x00000006121b7c11 */ /* 0x040fe2000f8e10ff */
[C---:B------:R-:W-:Y:S01]  /*01b0*/  VIADD R23, R18.reuse, 0x280 ;  /* 0x0000028012177836 */ /* 0x040fe20000000000 */
[----:B----4-:R-:W-:Y:S01]  /*01c0*/  USHF.L.U32 UR8, UR8, 0xb, URZ ;  /* 0x0000000b08087899 */ /* 0x010fe200080006ff */
[C---:B------:R-:W-:Y:S01]  /*01d0*/  VIADD R24, R18.reuse, 0x300 ;  /* 0x0000030012187836 */ /* 0x040fe20000000000 */
[----:B------:R-:W-:Y:S01]  /*01e0*/  ULOP3.LUT UR20, UR5, 0x7, URZ, 0xc0, !UPT ;  /* 0x0000000705147892 */ /* 0x000fe2000f8ec0ff */
[----:B------:R-:W-:Y:S01]  /*01f0*/  VIADD R26, R18, 0x780 ;  /* 0x00000780121a7836 */ /* 0x000fe20000000000 */
[----:B------:R-:W-:Y:S01]  /*0200*/  ULOP3.LUT UR9, UR5, 0x3, URZ, 0xc0, !UPT ;  /* 0x0000000305097892 */ /* 0x000fe2000f8ec0ff */
[----:B------:R-:W-:Y:S01]  /*0210*/  UMOV UR6, URZ ;  /* 0x000000ff00067c82 */ /* 0x000fe20008000000 */
[----:B---3--:R-:W-:-:S10]  /*0220*/  UMOV UR7, URZ ;  /* 0x000000ff00077c82 */ /* 0x008fd40008000000 */
.L_x_217:
[----:B------:R-:W-:Y:S01]  /*0230*/  ISETP.NE.AND P0, PT, R28, RZ, PT ;  /* 0x000000ff1c00720c */ /* 0x000fe20003f05270 */
[----:B------:R-:W-:-:S12]  /*0240*/  BSSY.RECONVERGENT B0, `(.L_x_134) ;  /* 0x0000082000007945 */ /* 0x000fd80003800200 */
[----:B0-2345:R-:W-:Y:S05]  /*0250*/  @P0 BRA `(.L_x_135) ;  /* 0x0000000800000947 */ /* 0x03dfea0003800000 */
[----:B------:R-:W0:Y:S02]  /*0260*/  LDC.64 R2, c[0x0][0x398] ;  /* 0x0000e600ff027b82 */ /* 0x000e240000000a00 */
[----:B0-----:R-:W-:-:S04]  /*0270*/  IADD3 R2, PT, PT, R3, 0x7, -R2 ;  /* 0x0000000703027810 */ /* 0x001fc80007ffe802 */
[----:B------:R-:W-:-:S04]  /*0280*/  SHF.R.S32.HI R3, RZ, 0x1f, R2 ;  /* 0x0000001fff037819 */ /* 0x000fc80000011402 */
[----:B------:R-:W-:-:S04]  /*0290*/  LEA.HI R3, R3, R2, RZ, 0x3 ;  /* 0x0000000203037211 */ /* 0x000fc800078f18ff */
[----:B------:R-:W-:-:S04]  /*02a0*/  SHF.R.S32.HI R3, RZ, 0x3, R3 ;  /* 0x00000003ff037819 */ /* 0x000fc80000011403 */
[C---:B------:R-:W-:Y:S01]  /*02b0*/  LOP3.LUT R5, R3.reuse, 0xffffff0, RZ, 0xc0, !PT ;  /* 0x0ffffff003057812 */ /* 0x040fe200078ec0ff */
[----:B------:R-:W-:-:S05]  /*02c0*/  VIADD R0, R3, 0xffffffff ;  /* 0xffffffff03007836 */ /* 0x000fca0000000000 */
[----:B------:R-:W-:Y:S01]  /*02d0*/  ISETP.GE.U32.AND P0, PT, R0, 0xf, PT ;  /* 0x0000000f0000780c */ /* 0x000fe20003f06070 */
[----:B------:R-:W-:-:S12]  /*02e0*/  IMAD.MOV.U32 R0, RZ, RZ, RZ ;  /* 0x000000ffff007224 */ /* 0x000fd800078e00ff */
[----:B------:R-:W-:Y:S05]  /*02f0*/  @!P0 BRA `(.L_x_136) ;  /* 0x00000000005c8947 */ /* 0x000fea0003800000 */
[----:B------:R-:W-:Y:S02]  /*0300*/  IMAD.MOV R2, RZ, RZ, -R5 ;  /* 0x000000ffff027224 */ /* 0x000fe400078e0a05 */
[----:B------:R-:W-:-:S07]  /*0310*/  VIADD R0, R27, 0x2000 ;  /* 0x000020001b007836 */ /* 0x000fce0000000000 */
.L_x_137:
[----:B------:R-:W-:Y:S01]  /*0320*/  VIADD R2, R2, 0x10 ;  /* 0x0000001002027836 */ /* 0x000fe20000000000 */
[----:B------:R-:W-:Y:S04]  /*0330*/  STS [R0+-0x2000], RZ ;  /* 0xffe000ff00007388 */ /* 0x000fe80000000800 */
        /* <DEDUP_REMOVED lines=16> */
[----:B0-----:R-:W-:Y:S01]  /*0440*/  IADD3 R0, PT, PT, R0, 0x4000, RZ ;  /* 0x0000400000007810 */ /* 0x001fe20007ffe0ff */
[----:B------:R-:W-:Y:S06]  /*0450*/  @P1 BRA `(.L_x_137) ;  /* 0xfffffffc00b01947 */ /* 0x000fec000383ffff */
[----:B------:R-:W-:-:S07]  /*0460*/  IMAD.MOV.U32 R0, RZ, RZ, R5 ;  /* 0x000000ffff007224 */ /* 0x000fce00078e0005 */
.L_x_136:
[----:B------:R-:W-:Y:S01]  /*0470*/  LOP3.LUT R2, R3, 0xf, RZ, 0xc0, !PT ;  /* 0x0000000f03027812 */ /* 0x000fe200078ec0ff */
[----:B------:R-:W-:-:S03]  /*0480*/  IMAD.U32 R4, RZ, RZ, UR20 ;  /* 0x00000014ff047e24 */ /* 0x000fc6000f8e00ff */
[C---:B------:R-:W-:Y:S01]  /*0490*/  ISETP.NE.AND P1, PT, R2.reuse, RZ, PT ;  /* 0x000000ff0200720c */ /* 0x040fe20003f25270 */
[----:B------:R-:W-:Y:S02]  /*04a0*/  VIADD R2, R2, 0xffffffff ;  /* 0xffffffff02027836 */ /* 0x000fe40000000000 */
[----:B------:R-:W-:-:S10]  /*04b0*/  VIADD R4, R4, 0xffffffff ;  /* 0xffffffff04047836 */ /* 0x000fd40000000000 */
[----:B------:R-:W-:Y:S05]  /*04c0*/  @!P1 BRA `(.L_x_138) ;  /* 0x00000000007c9947 */ /* 0x000fea0003800000 */
[----:B------:R-:W-:Y:S01]  /*04d0*/  ISETP.GE.U32.AND P2, PT, R2, 0x7, PT ;  /* 0x000000070200780c */ /* 0x000fe20003f46070 */
[----:B------:R-:W-:-:S12]  /*04e0*/  UISETP.NE.AND UP0, UPT, UR20, URZ, UPT ;  /* 0x000000ff1400728c */ /* 0x000fd8000bf05270 */
[----:B------:R-:W-:Y:S05]  /*04f0*/  @!P2 BRA `(.L_x_139) ;  /* 0x000000000028a947 */ /* 0x000fea0003800000 */
        /* <DEDUP_REMOVED lines=10> */
.L_x_139:
[----:B------:R-:W-:Y:S05]  /*05a0*/  BRA.U !UP0, `(.L_x_138) ;  /* 0x0000000108447547 */ /* 0x000fea000b800000 */
[----:B------:R-:W-:Y:S01]  /*05b0*/  ISETP.GE.U32.AND P2, PT, R4, 0x3, PT ;  /* 0x000000030400780c */ /* 0x000fe20003f46070 */
[----:B------:R-:W-:-:S12]  /*05c0*/  UISETP.NE.AND UP0, UPT, UR9, URZ, UPT ;  /* 0x000000ff0900728c */ /* 0x000fd8000bf05270 */
[C---:B0-----:R-:W-:Y:S01]  /*05d0*/  @P2 LEA R3, R0.reuse, R27, 0xa ;  /* 0x0000001b00032211 */ /* 0x041fe200078e50ff */
[----:B------:R-:W-:-:S04]  /*05e0*/  @P2 VIADD R0, R0, 0x4 ;  /* 0x0000000400002836 */ /* 0x000fc80000000000 */
[----:B------:R1:W-:Y:S04]  /*05f0*/  @P2 STS [R3], RZ ;  /* 0x000000ff03002388 */ /* 0x0003e80000000800 */
[----:B------:R1:W-:Y:S04]  /*0600*/  @P2 STS [R3+0x400], RZ ;  /* 0x000400ff03002388 */ /* 0x0003e80000000800 */
[----:B------:R1:W-:Y:S04]  /*0610*/  @P2 STS [R3+0x800], RZ ;  /* 0x000800ff03002388 */ /* 0x0003e80000000800 */
[----:B------:R1:W-:Y:S01]  /*0620*/  @P2 STS [R3+0xc00], RZ ;  /* 0x000c00ff03002388 */ /* 0x0003e20000000800 */
[----:B------:R-:W-:Y:S05]  /*0630*/  BRA.U !UP0, `(.L_x_138) ;  /* 0x0000000108207547 */ /* 0x000fea000b800000 */
[----:B------:R-:W-:Y:S01]  /*0640*/  IMAD R0, R0, 0x400, R27 ;  /* 0x0000040000007824 */ /* 0x000fe200078e021b */
[----:B------:R-:W-:-:S04]  /*0650*/  UISETP.NE.AND UP0, UPT, UR9, 0x1, UPT ;  /* 0x000000010900788c */ /* 0x000fc8000bf05270 */
[----:B------:R2:W-:Y:S05]  /*0660*/  STS [R0], RZ ;  /* 0x000000ff00007388 */ /* 0x0005ea0000000800 */
[----:B------:R-:W-:Y:S05]  /*0670*/  BRA.U !UP0, `(.L_x_138) ;  /* 0x0000000108107547 */ /* 0x000fea000b800000 */
[----:B------:R-:W-:Y:S01]  /*0680*/  UISETP.NE.AND UP0, UPT, UR9, 0x2, UPT ;  /* 0x000000020900788c */ /* 0x000fe2000bf05270 */
[----:B------:R3:W-:Y:S05]  /*0690*/  STS [R0+0x400], RZ ;  /* 0x000400ff00007388 */ /* 0x0007ea0000000800 */
[----:B------:R-:W-:-:S13]  /*06a0*/  PLOP3.LUT P2, PT, PT, PT, UP0, 0x80, 0x8 ;  /* 0x000000000008781c */ /* 0x000fda0003f4f008 */
[----:B------:R3:W-:Y:S02]  /*06b0*/  @P2 STS [R0+0x800], RZ ;  /* 0x000800ff00002388 */ /* 0x0007e40000000800 */
.L_x_138:
[----:B------:R-:W-:-:S13]  /*06c0*/  ISETP.GT.U32.AND P2, PT, R18, 0x7f, PT ;  /* 0x0000007f1200780c */ /* 0x000fda0003f44070 */
[----:B------:R-:W-:Y:S05]  /*06d0*/  @P2 BRA `(.L_x_135) ;  /* 0x0000000000e02947 */ /* 0x000fea0003800000 */
[----:B--23--:R-:W-:Y:S01]  /*06e0*/  IMAD.MOV.U32 R0, RZ, RZ, RZ ;  /* 0x000000ffff007224 */ /* 0x00cfe200078e00ff */
[----:B------:R-:W-:Y:S06]  /*06f0*/  @!P0 BRA `(.L_x_140) ;  /* 0x0000000000588947 */ /* 0x000fec0003800000 */
[----:B------:R-:W-:-:S07]  /*0700*/  IMAD.MOV.U32 R0, RZ, RZ, RZ ;  /* 0x000000ffff007224 */ /* 0x000fce00078e00ff */
.L_x_141:
[C---:B012---:R-:W-:Y:S02]  /*0710*/  IMAD R3, R0.reuse, 0x400, R27 ;  /* 0x0000040000037824 */ /* 0x047fe400078e021b */
[----:B------:R-:W-:-:S03]  /*0720*/  VIADD R0, R0, 0x10 ;  /* 0x0000001000007836 */ /* 0x000fc60000000000 */
[----:B------:R2:W-:Y:S02]  /*0730*/  STS [R3+0x200], RZ ;  /* 0x000200ff03007388 */ /* 0x0005e40000000800 */
[----:B------:R-:W-:Y:S02]  /*0740*/  ISETP.NE.AND P0, PT, R0, R5, PT ;  /* 0x000000050000720c */ /* 0x000fe40003f05270 */
[----:B------:R2:W-:Y:S04]  /*0750*/  STS [R3+0x600], RZ ;  /* 0x000600ff03007388 */ /* 0x0005e80000000800 */
        /* <DEDUP_REMOVED lines=13> */
[----:B------:R2:W-:Y:S01]  /*0830*/  STS [R3+0x3e00], RZ ;  /* 0x003e00ff03007388 */ /* 0x0005e20000000800 */
[----:B------:R-:W-:Y:S05]  /*0840*/  @P0 BRA `(.L_x_141) ;  /* 0xfffffffc00b00947 */ /* 0x000fea000383ffff */
[----:B------:R-:W-:-:S07]  /*0850*/  MOV R0, R5 ;  /* 0x0000000500007202 */ /* 0x000fce0000000f00 */
.L_x_140:
[----:B------:R-:W-:Y:S05]  /*0860*/  @!P1 BRA `(.L_x_135) ;  /* 0x00000000007c9947 */ /* 0x000fea0003800000 */
[----:B------:R-:W-:Y:S01]  /*0870*/  ISETP.GE.U32.AND P0, PT, R2, 0x7, PT ;  /* 0x000000070200780c */ /* 0x000fe20003f06070 */
[----:B------:R-:W-:-:S12]  /*0880*/  UISETP.NE.AND UP0, UPT, UR20, URZ, UPT ;  /* 0x000000ff1400728c */ /* 0x000fd8000bf05270 */
[----:B------:R-:W-:Y:S05]  /*0890*/  @!P0 BRA `(.L_x_142) ;  /* 0x0000000000288947 */ /* 0x000fea0003800000 */
[C---:B------:R-:W-:Y:S02]  /*08a0*/  IMAD R2, R0.reuse, 0x400, R27 ;  /* 0x0000040000027824 */ /* 0x040fe400078e021b */
[----:B------:R-:W-:-:S03]  /*08b0*/  VIADD R0, R0, 0x8 ;  /* 0x0000000800007836 */ /* 0x000fc60000000000 */
[----:B------:R3:W-:Y:S04]  /*08c0*/  STS [R2+0x200], RZ ;  /* 0x000200ff02007388 */ /* 0x0007e80000000800 */
[----:B------:R3:W-:Y:S04]  /*08d0*/  STS [R2+0x600], RZ ;  /* 0x000600ff02007388 */ /* 0x0007e80000000800 */
[----:B------:R3:W-:Y:S04]  /*08e0*/  STS [R2+0xa00], RZ ;  /* 0x000a00ff02007388 */ /* 0x0007e80000000800 */
[----:B------:R3:W-:Y:S04]  /*08f0*/  STS [R2+0xe00], RZ ;  /* 0x000e00ff02007388 */ /* 0x0007e80000000800 */
[----:B------:R3:W-:Y:S04]  /*0900*/  STS [R2+0x1200], RZ ;  /* 0x001200ff02007388 */ /* 0x0007e80000000800 */
[----:B------:R3:W-:Y:S04]  /*0910*/  STS [R2+0x1600], RZ ;  /* 0x001600ff02007388 */ /* 0x0007e80000000800 */
[----:B------:R3:W-:Y:S04]  /*0920*/  STS [R2+0x1a00], RZ ;  /* 0x001a00ff02007388 */ /* 0x0007e80000000800 */
[----:B------:R3:W-:Y:S02]  /*0930*/  STS [R2+0x1e00], RZ ;  /* 0x001e00ff02007388 */ /* 0x0007e40000000800 */
.L_x_142:
[----:B------:R-:W-:Y:S05]  /*0940*/  BRA.U !UP0, `(.L_x_135) ;  /* 0x0000000108447547 */ /* 0x000fea000b800000 */
[----:B------:R-:W-:Y:S01]  /*0950*/  ISETP.GE.U32.AND P0, PT, R4, 0x3, PT ;  /* 0x000000030400780c */ /* 0x000fe20003f06070 */
[----:B------:R-:W-:-:S12]  /*0960*/  UISETP.NE.AND UP0, UPT, UR9, URZ, UPT ;  /* 0x000000ff0900728c */ /* 0x000fd8000bf05270 */
[C---:B---3--:R-:W-:Y:S02]  /*0970*/  @P0 IMAD R2, R0.reuse, 0x400, R27 ;  /* 0x0000040000020824 */ /* 0x048fe400078e021b */
[----:B------:R-:W-:-:S03]  /*0980*/  @P0 VIADD R0, R0, 0x4 ;  /* 0x0000000400000836 */ /* 0x000fc60000000000 */
[----:B------:R4:W-:Y:S04]  /*0990*/  @P0 STS [R2+0x200], RZ ;  /* 0x000200ff02000388 */ /* 0x0009e80000000800 */
[----:B------:R4:W-:Y:S04]  /*09a0*/  @P0 STS [R2+0x600], RZ ;  /* 0x000600ff02000388 */ /* 0x0009e80000000800 */
[----:B------:R4:W-:Y:S04]  /*09b0*/  @P0 STS [R2+0xa00], RZ ;  /* 0x000a00ff02000388 */ /* 0x0009e80000000800 */
[----:B------:R4:W-:Y:S01]  /*09c0*/  @P0 STS [R2+0xe00], RZ ;  /* 0x000e00ff02000388 */ /* 0x0009e20000000800 */
[----:B------:R-:W-:Y:S05]  /*09d0*/  BRA.U !UP0, `(.L_x_135) ;  /* 0x0000000108207547 */ /* 0x000fea000b800000 */
[----:B------:R-:W-:Y:S01]  /*09e0*/  IMAD R0, R0, 0x400, R27 ;  /* 0x0000040000007824 */ /* 0x000fe200078e021b */
[----:B------:R-:W-:-:S04]  /*09f0*/  UISETP.NE.AND UP0, UPT, UR9, 0x1, UPT ;  /* 0x000000010900788c */ /* 0x000fc8000bf05270 */
[----:B------:R3:W-:Y:S05]  /*0a00*/  STS [R0+0x200], RZ ;  /* 0x000200ff00007388 */ /* 0x0007ea0000000800 */
[----:B------:R-:W-:Y:S05]  /*0a10*/  BRA.U !UP0, `(.L_x_135) ;  /* 0x0000000108107547 */ /* 0x000fea000b800000 */
[----:B------:R-:W-:Y:S01]  /*0a20*/  UISETP.NE.AND UP0, UPT, UR9, 0x2, UPT ;  /* 0x000000020900788c */ /* 0x000fe2000bf05270 */
[----:B------:R0:W-:Y:S05]  /*0a30*/  STS [R0+0x600], RZ ;  /* 0x000600ff00007388 */ /* 0x0001ea0000000800 */
[----:B------:R-:W-:-:S13]  /*0a40*/  PLOP3.LUT P0, PT, PT, PT, UP0, 0x80, 0x8 ;  /* 0x000000000008781c */ /* 0x000fda0003f0f008 */
[----:B------:R0:W-:Y:S02]  /*0a50*/  @P0 STS [R0+0xa00], RZ ;  /* 0x000a00ff00000388 */ /* 0x0001e40000000800 */
.L_x_135:
[----:B------:R-:W-:Y:S05]  /*0a60*/  BSYNC.RECONVERGENT B0 ;  /* 0x0000000000007941 */ /* 0x000fea0003800200 */
.L_x_134:
[----:B------:R-:W5:Y:S01]  /*0a70*/  LDCU.64 UR10, c[0x0][0x390] ;  /* 0x00007200ff0a77ac */ /* 0x000f620008000a00 */
[----:B------:R-:W-:Y:S02]  /*0a80*/  USHF.L.U32 UR4, UR6, 0x1e, URZ ;  /* 0x0000001e06047899 */ /* 0x000fe400080006ff */
[----:B------:R-:W-:Y:S02]  /*0a90*/  USHF.L.U64.HI UR5, UR6, 0x1e, UR7 ;  /* 0x0000001e06057899 */ /* 0x000fe40008010207 */
[----:B-----5:R-:W-:-:S04]  /*0aa0*/  UIADD3 UR4, UP0, UPT, -UR4, UR10, URZ ;  /* 0x0000000a04047290 */ /* 0x020fc8000ff1e1ff */
[----:B------:R-:W-:Y:S02]  /*0ab0*/  UIADD3.X UR5, UPT, UPT, ~UR5, UR11, URZ, UP0, !UPT ;  /* 0x0000000b05057290 */ /* 0x000fe400087fe5ff */
[----:B------:R-:W-:-:S04]  /*0ac0*/  UISETP.LT.U32.AND UP0, UPT, UR4, 0x40000000, UPT ;  /* 0x400000000400788c */ /* 0x000fc8000bf01070 */
[----:B------:R-:W-:-:S04]  /*0ad0*/  UISETP.LT.U32.AND.EX UP0, UPT, UR5, URZ, UPT, UP0 ;  /* 0x000000ff0500728c */ /* 0x000fc8000bf01100 */
[----:B------:R-:W-:Y:S02]  /*0ae0*/  USEL UR11, UR4, 0x40000000, UP0 ;  /* 0x40000000040b7887 */ /* 0x000fe40008000000 */
[----:B------:R-:W-:Y:S02]  /*0af0*/  USEL UR12, UR5, URZ, UP0 ;  /* 0x000000ff050c7287 */ /* 0x000fe40008000000 */
[----:B------:R-:W-:-:S04]  /*0b00*/  UISETP.GT.U32.AND UP0, UPT, UR11, UR8, UPT ;  /* 0x000000080b00728c */ /* 0x000fc8000bf04070 */
[----:B------:R-:W-:Y:S01]  /*0b10*/  UISETP.GT.U32.AND.EX UP0, UPT, UR12, URZ, UPT, UP0 ;  /* 0x000000ff0c00728c */ /* 0x000fe2000bf04100 */
[----:B------:R-:W-:Y:S08]  /*0b20*/  BAR.SYNC.DEFER_BLOCKING 0x0 ;  /* 0x0000000000007b1d */ /* 0x000ff00000010000 */
[----:B------:R-:W-:Y:S06]  /*0b30*/  BAR.SYNC.DEFER_BLOCKING 0x0 ;  /* 0x0000000000007b1d */ /* 0x000fec0000010000 */
[----:B------:R-:W-:Y:S05]  /*0b40*/  BRA.U !UP0, `(.L_x_143) ;  /* 0x0000000908d87547 */ /* 0x000fea000b800000 */
[----:B------:R-:W-:Y:S01]  /*0b50*/  UMOV UR10, UR8 ;  /* 0x00000008000a7c82 */ /* 0x000fe20008000000 */
[----:B------:R-:W-:-:S05]  /*0b60*/  UMOV UR5, URZ ;  /* 0x000000ff00057c82 */ /* 0x000fca0008000000 */
.L_x_148:
[----:B-----5:R-:W5:Y:S01]  /*0b70*/  LDCU.64 UR16, c[0x0][0x390] ;  /* 0x00007200ff1077ac */ /* 0x020f620008000a00 */
[----:B------:R-:W-:Y:S02]  /*0b80*/  USHF.L.U32 UR13, UR6, 0x1e, URZ ;  /* 0x0000001e060d7899 */ /* 0x000fe400080006ff */
[----:B------:R-:W-:Y:S02]  /*0b90*/  USHF.L.U64.HI UR14, UR6, 0x1e, UR7 ;  /* 0x0000001e060e7899 */ /* 0x000fe40008010207 */
[----:B------:R-:W-:-:S04]  /*0ba0*/  UIADD3 UR13, UP0, UPT, UR10, UR13, URZ ;  /* 0x0000000d0a0d7290 */ /* 0x000fc8000ff1e0ff */
[----:B------:R-:W-:Y:S02]  /*0bb0*/  UIADD3.X UR14, UPT, UPT, UR5, UR14, URZ, UP0, !UPT ;  /* 0x0000000e050e7290 */ /* 0x000fe400087fe4ff */
[----:B------:R-:W-:Y:S02]  /*0bc0*/  ULEA UR10, UP0, UR21, UR10, 0xb ;  /* 0x0000000a150a7291 */ /* 0x000fe4000f8058ff */
[----:B-----5:R-:W-:Y:S02]  /*0bd0*/  UIADD3 UR15, UP1, UPT, -UR13, UR16, URZ ;  /* 0x000000100d0f7290 */ /* 0x020fe4000ff3e1ff */
[----:B------:R-:W-:Y:S02]  /*0be0*/  UIADD3.X UR5, UPT, UPT, URZ, UR5, URZ, UP0, !UPT ;  /* 0x00000005ff057290 */ /* 0x000fe400087fe4ff */
[----:B------:R-:W-:Y:S02]  /*0bf0*/  UIADD3.X UR4, UPT, UPT, ~UR14, UR17, URZ, UP1, !UPT ;  /* 0x000000110e047290 */ /* 0x000fe40008ffe5ff */
[----:B------:R-:W-:-:S02]  /*0c00*/  UISETP.GE.U32.AND UP1, UPT, UR15, 0x800, UPT ;  /* 0x000008000f00788c */ /* 0x000fc4000bf26070 */
[----:B------:R-:W-:Y:S02]  /*0c10*/  UISETP.GE.U32.AND UP0, UPT, UR10, UR11, UPT ;  /* 0x0000000b0a00728c */ /* 0x000fe4000bf06070 */
[----:B------:R-:W-:Y:S02]  /*0c20*/  UISETP.GE.U32.AND.EX UP1, UPT, UR4, URZ, UPT, UP1 ;  /* 0x000000ff0400728c */ /* 0x000fe4000bf26110 */
[----:B------:R-:W-:-:S07]  /*0c30*/  UISETP.GE.U32.AND.EX UP0, UPT, UR5, UR12, UPT, UP0 ;  /* 0x0000000c0500728c */ /* 0x000fce000bf06100 */
[----:B012---:R-:W-:Y:S05]  /*0c40*/  BRA.U !UP1, `(.L_x_144) ;  /* 0x0000000109587547 */ /* 0x007fea000b800000 */
[----:B------:R-:W4:Y:S01]  /*0c50*/  LDCU.64 UR16, c[0x0][0x388] ;  /* 0x00007100ff1077ac */ /* 0x000f220008000a00 */
[----:B0-23--:R-:W-:-:S05]  /*0c60*/  IADD3 R0, P0, PT, R18, UR13, RZ ;  /* 0x0000000d12007c10 */ /* 0x00dfca000ff1e0ff */
[----:B-1----:R-:W-:Y:S01]  /*0c70*/  IMAD.X R3, RZ, RZ, UR14, P0 ;  /* 0x0000000eff037e24 */ /* 0x002fe200080e06ff */
[----:B----4-:R-:W-:-:S04]  /*0c80*/  LEA R14, P0, R0, UR16, 0x2 ;  /* 0x00000010000e7c11 */ /* 0x010fc8000f8010ff */
        /* <DEDUP_REMOVED lines=18> */
.L_x_144:
[C---:B------:R-:W-:Y:S01]  /*0db0*/  ISETP.GE.AND P5, PT, R18.reuse, UR15, PT ;  /* 0x0000000f12007c0c */ /* 0x040fe2000bfa6270 */
[----:B------:R-:W4:Y:S01]  /*0dc0*/  LDCU.64 UR16, c[0x0][0x388] ;  /* 0x00007100ff1077ac */ /* 0x000f220008000a00 */
[----:B0-23--:R-:W-:Y:S01]  /*0dd0*/  IADD3 R0, P0, PT, R18, UR13, RZ ;  /* 0x0000000d12007c10 */ /* 0x00dfe2000ff1e0ff */
[----:B------:R-:W-:Y:S01]  /*0de0*/  IMAD.MOV.U32 R17, RZ, RZ, -0x1 ;  /* 0xffffffffff117424 */ /* 0x000fe200078e00ff */
[----:B------:R-:W0:Y:S01]  /*0df0*/  S2R R18, SR_TID.X ;  /* 0x0000000000127919 */ /* 0x000e220000002100 */
[----:B------:R-:W-:Y:S01]  /*0e00*/  ISETP.GE.AND P2, PT, R19, UR15, PT ;  /* 0x0000000f13007c0c */ /* 0x000fe2000bf46270 */
[----:B------:R-:W-:Y:S01]  /*0e10*/  IMAD.MOV.U32 R16, RZ, RZ, -0x1 ;  /* 0xffffffffff107424 */ /* 0x000fe200078e00ff */
[----:B-1----:R-:W-:Y:S02]  /*0e20*/  IADD3.X R3, PT, PT, RZ, UR14, RZ, P0, !PT ;  /* 0x0000000eff037c10 */ /* 0x002fe400087fe4ff */
[----:B------:R-:W-:Y:S02]  /*0e30*/  ISETP.GE.AND P3, PT, R20, UR15, PT ;  /* 0x0000000f14007c0c */ /* 0x000fe4000bf66270 */
[----:B------:R-:W-:-:S02]  /*0e40*/  ISETP.GE.AND P4, PT, R21, UR15, PT ;  /* 0x0000000f15007c0c */ /* 0x000fc4000bf86270 */
[----:B----4-:R-:W-:-:S04]  /*0e50*/  LEA R14, P0, R0, UR16, 0x2 ;  /* 0x00000010000e7c11 */ /* 0x010fc8000f8010ff */
[----:B------:R-:W-:Y:S01]  /*0e60*/  LEA.HI.X R15, R0, UR17, R3, 0x2, P0 ;  /* 0x00000011000f7c11 */ /* 0x000fe200080f1403 */
[----:B------:R-:W-:Y:S02]  /*0e70*/  IMAD.MOV.U32 R13, RZ, RZ, -0x1 ;  /* 0xffffffffff0d7424 */ /* 0x000fe400078e00ff */
[----:B------:R-:W-:Y:S02]  /*0e80*/  IMAD.MOV.U32 R12, RZ, RZ, -0x1 ;  /* 0xffffffffff0c7424 */ /* 0x000fe400078e00ff */
[----:B------:R1:W5:Y:S01]  /*0e90*/  @!P5 LDG.E R17, desc[UR18][R14.64] ;  /* 0x000000120e11d981 */ /* 0x000362000c1e1900 */
[----:B------:R-:W-:-:S03]  /*0ea0*/  ISETP.GE.AND P5, PT, R22, UR15, PT ;  /* 0x0000000f16007c0c */ /* 0x000fc6000bfa6270 */
[----:B------:R1:W5:Y:S01]  /*0eb0*/  @!P2 LDG.E R16, desc[UR18][R14.64+0x200] ;  /* 0x000200120e10a981 */ /* 0x000362000c1e1900 */
[C---:B0-----:R-:W-:Y:S01]  /*0ec0*/  LOP3.LUT R0, R18.reuse, 0x400, RZ, 0xfc, !PT ;  /* 0x0000040012007812 */ /* 0x041fe200078efcff */
[----:B------:R-:W-:Y:S01]  /*0ed0*/  VIADD R2, R18, 0x380 ;  /* 0x0000038012027836 */ /* 0x000fe20000000000 */
[----:B------:R-:W-:Y:S01]  /*0ee0*/  ISETP.GE.AND P2, PT, R23, UR15, PT ;  /* 0x0000000f17007c0c */ /* 0x000fe2000bf46270 */
[----:B------:R1:W5:Y:S01]  /*0ef0*/  @!P3 LDG.E R13, desc[UR18][R14.64+0x400] ;  /* 0x000400120e0db981 */ /* 0x000362000c1e1900 */
[----:B------:R-:W-:Y:S01]  /*0f00*/  ISETP.GE.AND P1, PT, R0, UR15, PT ;  /* 0x0000000f00007c0c */ /* 0x000fe2000bf26270 */
[----:B------:R-:W-:Y:S01]  /*0f10*/  VIADD R0, R18, 0x480 ;  /* 0x0000048012007836 */ /* 0x000fe20000000000 */
[----:B------:R-:W-:Y:S01]  /*0f20*/  ISETP.GE.AND P0, PT, R2, UR15, PT ;  /* 0x0000000f02007c0c */ /* 0x000fe2000bf06270 */
[----:B------:R1:W5:Y:S01]  /*0f30*/  @!P4 LDG.E R12, desc[UR18][R14.64+0x600] ;  /* 0x000600120e0cc981 */ /* 0x000362000c1e1900 */
[----:B------:R-:W-:Y:S01]  /*0f40*/  ISETP.GE.AND P3, PT, R24, UR15, PT ;  /* 0x0000000f18007c0c */ /* 0x000fe2000bf66270 */
[----:B------:R-:W-:Y:S01]  /*0f50*/  IMAD.MOV.U32 R10, RZ, RZ, -0x1 ;  /* 0xffffffffff0a7424 */ /* 0x000fe200078e00ff */
[----:B------:R-:W-:-:S02]  /*0f60*/  ISETP.GE.AND P4, PT, R0, UR15, PT ;  /* 0x0000000f00007c0c */ /* 0x000fc4000bf86270 */
[----:B------:R-:W-:Y:S01]  /*0f70*/  MOV R11, 0xffffffff ;  /* 0xffffffff000b7802 */ /* 0x000fe20000000f00 */
[C---:B------:R-:W-:Y:S02]  /*0f80*/  VIADD R0, R18.reuse, 0x580 ;  /* 0x0000058012007836 */ /* 0x040fe40000000000 */
[----:B------:R-:W-:Y:S01]  /*0f90*/  VIADD R2, R18, 0x600 ;  /* 0x0000060012027836 */ /* 0x000fe20000000000 */
[----:B------:R1:W5:Y:S01]  /*0fa0*/  @!P2 LDG.E R10, desc[UR18][R14.64+0xa00] ;  /* 0x000a00120e0aa981 */ /* 0x000362000c1e1900 */
[----:B------:R-:W-:Y:S01]  /*0fb0*/  IMAD.MOV.U32 R9, RZ, RZ, -0x1 ;  /* 0xffffffffff097424 */ /* 0x000fe200078e00ff */
[----:B------:R-:W-:Y:S01]  /*0fc0*/  MOV R7, 0xffffffff ;  /* 0xffffffff00077802 */ /* 0x000fe20000000f00 */
[----:B------:R-:W-:Y:S01]  /*0fd0*/  IMAD.MOV.U32 R8, RZ, RZ, -0x1 ;  /* 0xffffffffff087424 */ /* 0x000fe200078e00ff */
[----:B------:R1:W5:Y:S01]  /*0fe0*/  @!P5 LDG.E R11, desc[UR18][R14.64+0x800] ;  /* 0x000800120e0bd981 */ /* 0x000362000c1e1900 */
[----:B------:R-:W-:Y:S01]  /*0ff0*/  IMAD.MOV.U32 R6, RZ, RZ, -0x1 ;  /* 0xffffffffff067424 */ /* 0x000fe200078e00ff */
[----:B------:R-:W-:Y:S01]  /*1000*/  ISETP.GE.AND P5, PT, R0, UR15, PT ;  /* 0x0000000f00007c0c */ /* 0x000fe2000bfa6270 */
[----:B------:R-:W-:Y:S01]  /*1010*/  VIADD R0, R18, 0x680 ;  /* 0x0000068012007836 */ /* 0x000fe20000000000 */
[----:B------:R-:W-:Y:S01]  /*1020*/  ISETP.GE.AND P2, PT, R2, UR15, PT ;  /* 0x0000000f02007c0c */ /* 0x000fe2000bf46270 */
[----:B------:R-:W-:Y:S01]  /*1030*/  VIADD R2, R18, 0x700 ;  /* 0x0000070012027836 */ /* 0x000fe20000000000 */
[----:B------:R1:W5:Y:S01]  /*1040*/  @!P3 LDG.E R9, desc[UR18][R14.64+0xc00] ;  /* 0x000c00120e09b981 */ /* 0x000362000c1e1900 */
[----:B------:R-:W-:-:S03]  /*1050*/  ISETP.GE.AND P3, PT, R25, UR15, PT ;  /* 0x0000000f19007c0c */ /* 0x000fc6000bf66270 */
[----:B------:R1:W5:Y:S01]  /*1060*/  @!P0 LDG.E R8, desc[UR18][R14.64+0xe00] ;  /* 0x000e00120e088981 */ /* 0x000362000c1e1900 */
[----:B------:R-:W-:-:S03]  /*1070*/  ISETP.GE.AND P0, PT, R0, UR15, PT ;  /* 0x0000000f00007c0c */ /* 0x000fc6000bf06270 */
[----:B------:R1:W5:Y:S01]  /*1080*/  @!P1 LDG.E R7, desc[UR18][R14.64+0x1000] ;  /* 0x001000120e079981 */ /* 0x000362000c1e1900 */
[----:B------:R-:W-:-:S03]  /*1090*/  ISETP.GE.AND P1, PT, R2, UR15, PT ;  /* 0x0000000f02007c0c */ /* 0x000fc6000bf26270 */
[----:B------:R1:W5:Y:S01]  /*10a0*/  @!P4 LDG.E R6, desc[UR18][R14.64+0x1200] ;  /* 0x001200120e06c981 */ /* 0x000362000c1e1900 */
[----:B------:R-:W-:Y:S01]  /*10b0*/  ISETP.GE.AND P4, PT, R26, UR15, PT ;  /* 0x0000000f1a007c0c */ /* 0x000fe2000bf86270 */
[----:B------:R-:W-:Y:S01]  /*10c0*/  IMAD.MOV.U32 R5, RZ, RZ, -0x1 ;  /* 0xffffffffff057424 */ /* 0x000fe200078e00ff */
[----:B------:R-:W-:Y:S01]  /*10d0*/  MOV R0, 0xffffffff ;  /* 0xffffffff00007802 */ /* 0x000fe20000000f00 */
[----:B------:R-:W-:Y:S02]  /*10e0*/  IMAD.MOV.U32 R4, RZ, RZ, -0x1 ;  /* 0xffffffffff047424 */ /* 0x000fe400078e00ff */
        /* <DEDUP_REMOVED lines=9> */
.L_x_145:
[----:B------:R-:W2:Y:S02]  /*1180*/  LDCU.64 UR16, c[0x0][0x398] ;  /* 0x00007300ff1077ac */ /* 0x000ea40008000a00 */
[----:B--2---:R-:W-:-:S09]  /*1190*/  UISETP.GT.AND UP1, UPT, UR17, UR16, UPT ;  /* 0x000000101100728c */ /* 0x004fd2000bf24270 */
[----:B------:R-:W-:Y:S05]  /*11a0*/  BRA.U !UP1, `(.L_x_146) ;  /* 0x00000005093c7547 */ /* 0x000fea000b800000 */
[----:B------:R-:W2:Y:S01]  /*11b0*/  S2UR UR13, SR_CgaCtaId ;  /* 0x00000000000d79c3 */ /* 0x000ea20000008800 */
[----:B------:R-:W-:Y:S01]  /*11c0*/  UMOV UR4, 0x400 ;  /* 0x0000040000047882 */ /* 0x000fe20000000000 */
[----:B------:R-:W3:Y:S01]  /*11d0*/  LDCU UR14, c[0x0][0x398] ;  /* 0x00007300ff0e77ac */ /* 0x000ee20008000800 */
[----:B--2---:R-:W-:-:S03]  /*11e0*/  ULEA UR13, UR13, UR4, 0x18 ;  /* 0x000000040d0d7291 */ /* 0x004fc6000f8ec0ff */
[----:B---3--:R-:W-:-:S09]  /*11f0*/  UMOV UR4, URZ ;  /* 0x000000ff00047c82 */ /* 0x008fd20008000000 */
.L_x_147:
[----:B012---:R-:W-:Y:S01]  /*1200*/  IMAD R14, RZ, RZ, -UR14 ;  /* 0x8000000eff0e7e24 */ /* 0x007fe2000f8e02ff */
[----:B------:R-:W-:Y:S01]  /*1210*/  ULEA UR15, UR4, UR13, 0xa ;  /* 0x0000000d040f7291 */ /* 0x000fe2000f8e50ff */
[----:B------:R-:W-:Y:S01]  /*1220*/  IMAD.U32 R15, RZ, RZ, UR17 ;  /* 0x00000011ff0f7e24 */ /* 0x000fe2000f8e00ff */
[----:B------:R-:W-:-:S04]  /*1230*/  UIADD3 UR4, UPT, UPT, UR4, 0x1, URZ ;  /* 0x0000000104047890 */ /* 0x000fc8000fffe0ff */
[----:B------:R-:W-:Y:S01]  /*1240*/  VIADDMNMX R14, R14, R15, 0x8, PT ;  /* 0x000000080e0e7446 */ /* 0x000fe2000380010f */
[----:B------:R-:W-:-:S05]  /*1250*/  IMAD.MOV.U32 R15, RZ, RZ, -0x1 ;  /* 0xffffffffff0f7424 */ /* 0x000fca00078e00ff */
[----:B------:R-:W-:Y:S02]  /*1260*/  SHF.L.U32 R14, R15, R14, RZ ;  /* 0x0000000e0f0e7219 */ /* 0x000fe400000006ff */
[----:B-----5:R-:W-:-:S04]  /*1270*/  SHF.R.U32.HI R15, RZ, UR14, R17 ;  /* 0x0000000eff0f7c19 */ /* 0x020fc80008011611 */
[----:B------:R-:W-:-:S04]  /*1280*/  LOP3.LUT R15, R15, R14, RZ, 0x30, !PT ;  /* 0x0000000e0f0f7212 */ /* 0x000fc800078e30ff */
[----:B------:R-:W-:-:S05]  /*1290*/  LEA R15, R15, UR15, 0x2 ;  /* 0x0000000f0f0f7c11 */ /* 0x000fca000f8e10ff */
[----:B------:R0:W-:Y:S02]  /*12a0*/  ATOMS.POPC.INC.32 RZ, [R15+URZ] ;  /* 0x000000000fff7f8c */ /* 0x0001e4000d8000ff */
[----:B0-----:R-:W-:-:S04]  /*12b0*/  SHF.R.U32.HI R15, RZ, UR14, R16 ;  /* 0x0000000eff0f7c19 */ /* 0x001fc80008011610 */
        /* <DEDUP_REMOVED lines=55> */
[----:B0-----:R-:W-:Y:S01]  /*1630*/  SHF.R.U32.HI R15, RZ, UR14, R29 ;  /* 0x0000000eff0f7c19 */ /* 0x001fe2000801161d */
[----:B------:R-:W-:-:S03]  /*1640*/  UIADD3 UR14, UPT, UPT, UR14, 0x8, URZ ;  /* 0x000000080e0e7890 */ /* 0x000fc6000fffe0ff */
[----:B------:R-:W-:Y:S01]  /*1650*/  LOP3.LUT R14, R15, R14, RZ, 0x30, !PT ;  /* 0x0000000e0f0e7212 */ /* 0x000fe200078e30ff */
[----:B------:R-:W-:-:S03]  /*1660*/  UISETP.GE.AND UP1, UPT, UR14, UR17, UPT ;  /* 0x000000110e00728c */ /* 0x000fc6000bf26270 */
[----:B------:R-:W-:-:S05]  /*1670*/  LEA R14, R14, UR15, 0x2 ;  /* 0x0000000f0e0e7c11 */ /* 0x000fca000f8e10ff */
[----:B------:R2:W-:Y:S01]  /*1680*/  ATOMS.POPC.INC.32 RZ, [R14+URZ] ;  /* 0x000000000eff7f8c */ /* 0x0005e2000d8000ff */
[----:B------:R-:W-:Y:S05]  /*1690*/  BRA.U !UP1, `(.L_x_147) ;  /* 0xfffffff909d87547 */ /* 0x000fea000b83ffff */
.L_x_146:
[----:B------:R-:W-:Y:S05]  /*16a0*/  BRA.U !UP0, `(.L_x_148) ;  /* 0xfffffff508307547 */ /* 0x000fea000b83ffff */
.L_x_143:
[----:B------:R-:W-:Y:S01]  /*16b0*/  BAR.SYNC.DEFER_BLOCKING 0x0 ;  /* 0x0000000000007b1d */ /* 0x000fe20000010000 */
[----:B------:R-:W-:-:S05]  /*16c0*/  ISETP.NE.AND P0, PT, R28, RZ, PT ;  /* 0x000000ff1c00720c */ /* 0x000fca0003f05270 */
[----:B------:R-:W-:Y:S08]  /*16d0*/  BSSY.RECONVERGENT B0, `(.L_x_149) ;  /* 0x000016e000007945 */ /* 0x000ff00003800200 */
[----:B------:R-:W-:Y:S05]  /*16e0*/  @P0 BRA `(.L_x_150) ;  /* 0x0000001400b00947 */ /* 0x000fea0003800000 */
[----:B012345:R-:W0:Y:S01]  /*16f0*/  LDC.64 R2, c[0x0][0x398] ;  /* 0x0000e600ff027b82 */ /* 0x03fe220000000a00 */
[----:B------:R-:W-:Y:S01]  /*1700*/  IMAD.MOV.U32 R7, RZ, RZ, RZ ;  /* 0x000000ffff077224 */ /* 0x000fe200078e00ff */
[----:B0-----:R-:W-:-:S04]  /*1710*/  IADD3 R2, PT, PT, R3, 0x7, -R2 ;  /* 0x0000000703027810 */ /* 0x001fc80007ffe802 */
[----:B------:R-:W-:-:S04]  /*1720*/  SHF.R.S32.HI R3, RZ, 0x1f, R2 ;  /* 0x0000001fff037819 */ /* 0x000fc80000011402 */
[----:B------:R-:W-:-:S04]  /*1730*/  LEA.HI R0, R3, R2, RZ, 0x3 ;  /* 0x0000000203007211 */ /* 0x000fc800078f18ff */
[----:B------:R-:W-:-:S04]  /*1740*/  SHF.R.S32.HI R0, RZ, 0x3, R0 ;  /* 0x00000003ff007819 */ /* 0x000fc80000011400 */
[C---:B------:R-:W-:Y:S01]  /*1750*/  LOP3.LUT R9, R0.reuse, 0xffffff8, RZ, 0xc0, !PT ;  /* 0x0ffffff800097812 */ /* 0x040fe200078ec0ff */
[----:B------:R-:W-:-:S05]  /*1760*/  VIADD R8, R0, 0xffffffff ;  /* 0xffffffff00087836 */ /* 0x000fca0000000000 */
[----:B------:R-:W-:-:S13]  /*1770*/  ISETP.GE.U32.AND P0, PT, R8, 0x7, PT ;  /* 0x000000070800780c */ /* 0x000fda0003f06070 */
[----:B------:R-:W-:Y:S05]  /*1780*/  @!P0 BRA `(.L_x_151) ;  /* 0x00000004006c8947 */ /* 0x000fea0003800000 */
[----:B------:R-:W0:Y:S01]  /*1790*/  LDC.64 R2, c[0x0][0x380] ;  /* 0x0000e000ff027b82 */ /* 0x000e220000000a00 */
[----:B------:R-:W-:-:S07]  /*17a0*/  HFMA2 R11, -RZ, RZ, 0, 0 ;  /* 0x00000000ff0b7431 */ /* 0x000fce00000001ff */
.L_x_168:
[----:B------:R-:W-:Y:S01]  /*17b0*/  IMAD R29, R11, 0x400, R27 ;  /* 0x000004000b1d7824 */ /* 0x000fe200078e021b */
[----:B------:R-:W-:Y:S04]  /*17c0*/  BSSY.RECONVERGENT B1, `(.L_x_152) ;  /* 0x000000a000017945 */ /* 0x000fe80003800200 */
[----:B01234-:R-:W1:Y:S04]  /*17d0*/  LDS R4, [R29] ;  /* 0x000000001d047984 */ /* 0x01fe680000000800 */
[----:B------:R2:W3:Y:S04]  /*17e0*/  LDS R17, [R29+0x400] ;  /* 0x000400001d117984 */ /* 0x0004e80000000800 */
[----:B------:R2:W4:Y:S01]  /*17f0*/  LDS R15, [R29+0x800] ;  /* 0x000800001d0f7984 */ /* 0x0005220000000800 */
[----:B-1----:R-:W-:-:S13]  /*1800*/  ISETP.NE.AND P0, PT, R4, RZ, PT ;  /* 0x000000ff0400720c */ /* 0x002fda0003f05270 */
[----:B--234-:R-:W-:Y:S05]  /*1810*/  @!P0 BRA `(.L_x_153) ;  /* 0x0000000000108947 */ /* 0x01cfea0003800000 */
[----:B------:R-:W-:Y:S02]  /*1820*/  IMAD R7, R11, 0x100, R18 ;  /* 0x000001000b077824 */ /* 0x000fe400078e0212 */
[----:B------:R-:W-:Y:S02]  /*1830*/  IMAD.MOV.U32 R5, RZ, RZ, RZ ;  /* 0x000000ffff057224 */ /* 0x000fe400078e00ff */
[----:B0-----:R-:W-:-:S05]  /*1840*/  IMAD.WIDE.U32 R6, R7, 0x8, R2 ;  /* 0x0000000807067825 */ /* 0x001fca00078e0002 */
[----:B------:R1:W-:Y:S02]  /*1850*/  REDG.E.ADD.64.STRONG.GPU desc[UR18][R6.64], R4 ;  /* 0x000000040600798e */ /* 0x0003e4000c12e512 */
.L_x_153:
[----:B------:R-:W-:Y:S05]  /*1860*/  BSYNC.RECONVERGENT B1 ;  /* 0x0000000000017941 */ /* 0x000fea0003800200 */
.L_x_152:
[----:B------:R-:W2:Y:S01]  /*1870*/  LDS R10, [R29+0xc00] ;  /* 0x000c00001d0a7984 */ /* 0x000ea20000000800 */
[----:B------:R-:W-:Y:S01]  /*1880*/  ISETP.NE.AND P6, PT, R17, RZ, PT ;  /* 0x000000ff1100720c */ /* 0x000fe20003fc5270 */
[----:B------:R-:W-:Y:S01]  /*1890*/  BSSY.RECONVERGENT B1, `(.L_x_154) ;  /* 0x0000012000017945 */ /* 0x000fe20003800200 */
[----:B------:R-:W-:Y:S01]  /*18a0*/  ISETP.NE.AND P0, PT, R15, RZ, PT ;  /* 0x000000ff0f00720c */ /* 0x000fe20003f05270 */
[----:B------:R-:W3:Y:S04]  /*18b0*/  LDS R12, [R29+0x1000] ;  /* 0x001000001d0c7984 */ /* 0x000ee80000000800 */
[----:B------:R-:W4:Y:S04]  /*18c0*/  LDS R14, [R29+0x1400] ;  /* 0x001400001d0e7984 */ /* 0x000f280000000800 */
[----:B------:R-:W5:Y:S04]  /*18d0*/  LDS R16, [R29+0x1800] ;  /* 0x001800001d107984 */ /* 0x000f680000000800 */
[----:B------:R-:W0:Y:S01]  /*18e0*/  LDS R13, [R29+0x1c00] ;  /* 0x001c00001d0d7984 */ /* 0x000e220000000800 */
[----:B--2---:R-:W-:-:S02]  /*18f0*/  ISETP.NE.AND P1, PT, R10, RZ, PT ;  /* 0x000000ff0a00720c */ /* 0x004fc40003f25270 */
[----:B---3--:R-:W-:Y:S02]  /*1900*/  ISETP.NE.AND P2, PT, R12, RZ, PT ;  /* 0x000000ff0c00720c */ /* 0x008fe40003f45270 */
[----:B----4-:R-:W-:Y:S02]  /*1910*/  ISETP.NE.AND P3, PT, R14, RZ, PT ;  /* 0x000000ff0e00720c */ /* 0x010fe40003f65270 */
[----:B-----5:R-:W-:Y:S02]  /*1920*/  ISETP.NE.AND P4, PT, R16, RZ, PT ;  /* 0x000000ff1000720c */ /* 0x020fe40003f85270 */
[----:B0-----:R-:W-:Y:S01]  /*1930*/  ISETP.NE.AND P5, PT, R13, RZ, PT ;  /* 0x000000ff0d00720c */ /* 0x001fe20003fa5270 */
[----:B------:R-:W-:-:S12]  /*1940*/  @!P6 BRA `(.L_x_155) ;  /* 0x000000000018e947 */ /* 0x000fd80003800000 */
[----:B-1----:R-:W-:Y:S01]  /*1950*/  IMAD R7, R11, 0x100, R18 ;  /* 0x000001000b077824 */ /* 0x002fe200078e0212 */
[----:B------:R-:W-:Y:S01]  /*1960*/  MOV R5, RZ ;  /* 0x000000ff00057202 */ /* 0x000fe20000000f00 */
[----:B------:R-:W-:Y:S02]  /*1970*/  IMAD.MOV.U32 R4, RZ, RZ, R17 ;  /* 0x000000ffff047224 */ /* 0x000fe400078e0011 */
[----:B------:R-:W-:-:S04]  /*1980*/  VIADD R7, R7, 0x100 ;  /* 0x0000010007077836 */ /* 0x000fc80000000000 */
[----:B------:R-:W-:-:S05]  /*1990*/  IMAD.WIDE.U32 R6, R7, 0x8, R2 ;  /* 0x0000000807067825 */ /* 0x000fca00078e0002 */
[----:B------:R0:W-:Y:S02]  /*19a0*/  REDG.E.ADD.64.STRONG.GPU desc[UR18][R6.64], R4 ;  /* 0x000000040600798e */ /* 0x0001e4000c12e512 */
.L_x_155:
[----:B------:R-:W-:Y:S05]  /*19b0*/  BSYNC.RECONVERGENT B1 ;  /* 0x0000000000017941 */ /* 0x000fea0003800200 */
.L_x_154:
[----:B------:R-:W-:Y:S04]  /*19c0*/  BSSY.RECONVERGENT B1, `(.L_x_156) ;  /* 0x0000008000017945 */ /* 0x000fe80003800200 */
[----:B------:R-:W-:Y:S05]  /*19d0*/  @!P0 BRA `(.L_x_157) ;  /* 0x0000000000188947 */ /* 0x000fea0003800000 */
[----:B01----:R-:W-:Y:S02]  /*19e0*/  IMAD R5, R11, 0x100, R18 ;  /* 0x000001000b057824 */ /* 0x003fe400078e0212 */
[----:B------:R-:W-:Y:S02]  /*19f0*/  IMAD.MOV.U32 R6, RZ, RZ, R15 ;  /* 0x000000ffff067224 */ /* 0x000fe400078e000f */
[----:B------:R-:W-:Y:S02]  /*1a00*/  VIADD R5, R5, 0x200 ;  /* 0x0000020005057836 */ /* 0x000fe40000000000 */
[----:B------:R-:W-:Y:S02]  /*1a10*/  IMAD.MOV.U32 R7, RZ, RZ, RZ ;  /* 0x000000ffff077224 */ /* 0x000fe400078e00ff */
[----:B------:R-:W-:-:S05]  /*1a20*/  IMAD.WIDE.U32 R4, R5, 0x8, R2 ;  /* 0x0000000805047825 */ /* 0x000fca00078e0002 */
[----:B------:R2:W-:Y:S02]  /*1a30*/  REDG.E.ADD.64.STRONG.GPU desc[UR18][R4.64], R6 ;  /* 0x000000060400798e */ /* 0x0005e4000c12e512 */
.L_x_157:
[----:B------:R-:W-:Y:S05]  /*1a40*/  BSYNC.RECONVERGENT B1 ;  /* 0x0000000000017941 */ /* 0x000fea0003800200 */
.L_x_156:
[----:B------:R-:W-:Y:S04]  /*1a50*/  BSSY.RECONVERGENT B1, `(.L_x_158) ;  /* 0x0000008000017945 */ /* 0x000fe80003800200 */
[----:B------:R-:W-:Y:S05]  /*1a60*/  @!P1 BRA `(.L_x_159) ;  /* 0x0000000000189947 */ /* 0x000fea0003800000 */
[----:B012---:R-:W-:Y:S01]  /*1a70*/  IMAD R5, R11, 0x100, R18 ;  /* 0x000001000b057824 */ /* 0x007fe200078e0212 */
[----:B------:R-:W-:Y:S01]  /*1a80*/  MOV R6, R10 ;  /* 0x0000000a00067202 */ /* 0x000fe20000000f00 */
[----:B------:R-:W-:Y:S02]  /*1a90*/  IMAD.MOV.U32 R7, RZ, RZ, RZ ;  /* 0x000000ffff077224 */ /* 0x000fe400078e00ff */
[----:B------:R-:W-:-:S04]  /*1aa0*/  VIADD R5, R5, 0x300 ;  /* 0x0000030005057836 */ /* 0x000fc80000000000 */
[----:B------:R-:W-:-:S05]  /*1ab0*/  IMAD.WIDE.U32 R4, R5, 0x8, R2 ;  /* 0x0000000805047825 */ /* 0x000fca00078e0002 */
[----:B------:R3:W-:Y:S02]  /*1ac0*/  REDG.E.ADD.64.STRONG.GPU desc[UR18][R4.64], R6 ;  /* 0x000000060400798e */ /* 0x0007e4000c12e512 */
.L_x_159:
[----:B------:R-:W-:Y:S05]  /*1ad0*/  BSYNC.RECONVERGENT B1 ;  /* 0x0000000000017941 */ /* 0x000fea0003800200 */
.L_x_158:
[----:B------:R-:W-:Y:S04]  /*1ae0*/  BSSY.RECONVERGENT B1, `(.L_x_160) ;  /* 0x0000008000017945 */ /* 0x000fe80003800200 */
[----:B------:R-:W-:Y:S05]  /*1af0*/  @!P2 BRA `(.L_x_161) ;  /* 0x000000000018a947 */ /* 0x000fea0003800000 */
[----:B0123--:R-:W-:Y:S02]  /*1b00*/  IMAD R5, R11, 0x100, R18 ;  /* 0x000001000b057824 */ /* 0x00ffe400078e0212 */
[----:B------:R-:W-:Y:S02]  /*1b10*/  IMAD.MOV.U32 R6, RZ, RZ, R12 ;  /* 0x000000ffff067224 */ /* 0x000fe400078e000c */
[----:B------:R-:W-:Y:S02]  /*1b20*/  VIADD R5, R5, 0x400 ;  /* 0x0000040005057836 */ /* 0x000fe40000000000 */
[----:B------:R-:W-:Y:S02]  /*1b30*/  IMAD.MOV.U32 R7, RZ, RZ, RZ ;  /* 0x000000ffff077224 */ /* 0x000fe400078e00ff */
[----:B------:R-:W-:-:S05]  /*1b40*/  IMAD.WIDE.U32 R4, R5, 0x8, R2 ;  /* 0x0000000805047825 */ /* 0x000fca00078e0002 */
[----:B------:R4:W-:Y:S02]  /*1b50*/  REDG.E.ADD.64.STRONG.GPU desc[UR18][R4.64], R6 ;  /* 0x000000060400798e */ /* 0x0009e4000c12e512 */
.L_x_161:
[----:B------:R-:W-:Y:S05]  /*1b60*/  BSYNC.RECONVERGENT B1 ;  /* 0x0000000000017941 */ /* 0x000fea0003800200 */
.L_x_160:
[----:B------:R-:W-:Y:S04]  /*1b70*/  BSSY.RECONVERGENT B1, `(.L_x_162) ;  /* 0x0000007000017945 */ /* 0x000fe80003800200 */
[----:B------:R-:W-:Y:S05]  /*1b80*/  @!P3 BRA `(.L_x_163) ;  /* 0x000000000014b947 */ /* 0x000fea0003800000 */
[----:B01234-:R-:W-:Y:S02]  /*1b90*/  IMAD R5, R11, 0x100, R18 ;  /* 0x000001000b057824 */ /* 0x01ffe400078e0212 */
[----:B------:R-:W-:-:S03]  /*1ba0*/  IMAD.MOV.U32 R15, RZ, RZ, RZ ;  /* 0x000000ffff0f7224 */ /* 0x000fc600078e00ff */
[----:B------:R-:W-:-:S05]  /*1bb0*/  IADD3 R5, PT, PT, R5, 0x500, RZ ;  /* 0x0000050005057810 */ /* 0x000fca0007ffe0ff */
[----:B------:R-:W-:-:S05]  /*1bc0*/  IMAD.WIDE.U32 R4, R5, 0x8, R2 ;  /* 0x0000000805047825 */ /* 0x000fca00078e0002 */
[----:B------:R0:W-:Y:S02]  /*1bd0*/  REDG.E.ADD.64.STRONG.GPU desc[UR18][R4.64], R14 ;  /* 0x0000000e0400798e */ /* 0x0001e4000c12e512 */
.L_x_163:
[----:B------:R-:W-:Y:S05]  /*1be0*/  BSYNC.RECONVERGENT B1 ;  /* 0x0000000000017941 */ /* 0x000fea0003800200 */
.L_x_162:
[----:B------:R-:W-:Y:S04]  /*1bf0*/  BSSY.RECONVERGENT B1, `(.L_x_164) ;  /* 0x0000007000017945 */ /* 0x000fe80003800200 */
[----:B------:R-:W-:Y:S05]  /*1c00*/  @!P4 BRA `(.L_x_165) ;  /* 0x000000000014c947 */ /* 0x000fea0003800000 */
[----:B01234-:R-:W-:Y:S02]  /*1c10*/  IMAD R5, R11, 0x100, R18 ;  /* 0x000001000b057824 */ /* 0x01ffe400078e0212 */
[----:B------:R-:W-:Y:S02]  /*1c20*/  IMAD.MOV.U32 R17, RZ, RZ, RZ ;  /* 0x000000ffff117224 */ /* 0x000fe400078e00ff */
[----:B------:R-:W-:-:S04]  /*1c30*/  VIADD R5, R5, 0x600 ;  /* 0x0000060005057836 */ /* 0x000fc80000000000 */
[----:B------:R-:W-:-:S05]  /*1c40*/  IMAD.WIDE.U32 R4, R5, 0x8, R2 ;  /* 0x0000000805047825 */ /* 0x000fca00078e0002 */
[----:B------:R0:W-:Y:S02]  /*1c50*/  REDG.E.ADD.64.STRONG.GPU desc[UR18][R4.64], R16 ;  /* 0x000000100400798e */ /* 0x0001e4000c12e512 */
.L_x_165:
[----:B------:R-:W-:Y:S05]  /*1c60*/  BSYNC.RECONVERGENT B1 ;  /* 0x0000000000017941 */ /* 0x000fea0003800200 */
.L_x_164:
[----:B------:R-:W-:Y:S04]  /*1c70*/  BSSY.RECONVERGENT B1, `(.L_x_166) ;  /* 0x0000008000017945 */ /* 0x000fe80003800200 */
[----:B------:R-:W-:Y:S05]  /*1c80*/  @!P5 BRA `(.L_x_167) ;  /* 0x000000000018d947 */ /* 0x000fea0003800000 */
[----:B01234-:R-:W-:Y:S01]  /*1c90*/  IMAD R5, R11, 0x100, R18 ;  /* 0x000001000b057824 */ /* 0x01ffe200078e0212 */
[----:B------:R-:W-:Y:S01]  /*1ca0*/  MOV R6, R13 ;  /* 0x0000000d00067202 */ /* 0x000fe20000000f00 */
[----:B------:R-:W-:Y:S02]  /*1cb0*/  IMAD.MOV.U32 R7, RZ, RZ, RZ ;  /* 0x000000ffff077224 */ /* 0x000fe400078e00ff */
[----:B------:R-:W-:-:S04]  /*1cc0*/  VIADD R5, R5, 0x700 ;  /* 0x0000070005057836 */ /* 0x000fc80000000000 */
[----:B------:R-:W-:-:S05]  /*1cd0*/  IMAD.WIDE.U32 R4, R5, 0x8, R2 ;  /* 0x0000000805047825 */ /* 0x000fca00078e0002 */
[----:B------:R0:W-:Y:S02]  /*1ce0*/  REDG.E.ADD.64.STRONG.GPU desc[UR18][R4.64], R6 ;  /* 0x000000060400798e */ /* 0x0001e4000c12e512 */
.L_x_167:
[----:B------:R-:W-:Y:S05]  /*1cf0*/  BSYNC.RECONVERGENT B1 ;  /* 0x0000000000017941 */ /* 0x000fea0003800200 */
.L_x_166:
[----:B------:R-:W-:-:S05]  /*1d00*/  VIADD R11, R11, 0x8 ;  /* 0x000000080b0b7836 */ /* 0x000fca0000000000 */
[----:B------:R-:W-:-:S13]  /*1d10*/  ISETP.NE.AND P0, PT, R11, R9, PT ;  /* 0x000000090b00720c */ /* 0x000fda0003f05270 */
[----:B------:R-:W-:Y:S05]  /*1d20*/  @P0 BRA `(.L_x_168) ;  /* 0xfffffff800a00947 */ /* 0x000fea000383ffff */
[----:B01234-:R-:W-:-:S07]  /*1d30*/  IMAD.MOV.U32 R7, RZ, RZ, R9 ;  /* 0x000000ffff077224 */ /* 0x01ffce00078e0009 */
.L_x_151:
[----:B------:R-:W-:Y:S01]  /*1d40*/  UISETP.NE.AND UP0, UPT, UR20, URZ, UPT ;  /* 0x000000ff1400728c */ /* 0x000fe2000bf05270 */
[----:B------:R-:W-:Y:S01]  /*1d50*/  IMAD.U32 R2, RZ, RZ, UR9 ;  /* 0x00000009ff027e24 */ /* 0x000fe2000f8e00ff */
[----:B------:R-:W-:Y:S01]  /*1d60*/  LOP3.LUT R11, R0, 0x1, RZ, 0xc0, !PT ;  /* 0x00000001000b7812 */ /* 0x000fe200078ec0ff */
[----:B------:R-:W-:-:S03]  /*1d70*/  IMAD.U32 R10, RZ, RZ, UR20 ;  /* 0x00000014ff0a7e24 */ /* 0x000fc6000f8e00ff */
[----:B------:R-:W-:Y:S01]  /*1d80*/  IADD3 R0, PT, PT, R2, -0x1, RZ ;  /* 0xffffffff02007810 */ /* 0x000fe20007ffe0ff */
[----:B------:R-:W-:Y:S02]  /*1d90*/  VIADD R10, R10, 0xffffffff ;  /* 0xffffffff0a0a7836 */ /* 0x000fe40000000000 */
[----:B------:R-:W-:Y:S05]  /*1da0*/  BRA.U !UP0, `(.L_x_169) ;  /* 0x00000005086c7547 */ /* 0x000fea000b800000 */
[----:B------:R-:W-:-:S13]  /*1db0*/  ISETP.GE.U32.AND P0, PT, R10, 0x3, PT ;  /* 0x000000030a00780c */ /* 0x000fda0003f06070 */
[----:B------:R-:W-:Y:S05]  /*1dc0*/  @!P0 BRA `(.L_x_170) ;  /* 0x0000000000bc8947 */ /* 0x000fea0003800000 */
[----:B------:R-:W-:Y:S01]  /*1dd0*/  IMAD R2, R7, 0x400, R27 ;  /* 0x0000040007027824 */ /* 0x000fe200078e021b */
[----:B------:R-:W-:Y:S04]  /*1de0*/  BSSY.RECONVERGENT B1, `(.L_x_171) ;  /* 0x0000010000017945 */ /* 0x000fe80003800200 */
[----:B------:R-:W0:Y:S04]  /*1df0*/  LDS R13, [R2] ;  /* 0x00000000020d7984 */ /* 0x000e280000000800 */
[----:B------:R-:W1:Y:S04]  /*1e00*/  LDS R14, [R2+0x400] ;  /* 0x00040000020e7984 */ /* 0x000e680000000800 */
[----:B------:R-:W2:Y:S04]  /*1e10*/  LDS R6, [R2+0x800] ;  /* 0x0008000002067984 */ /* 0x000ea80000000800 */
[----:B------:R-:W3:Y:S01]  /*1e20*/  LDS R12, [R2+0xc00] ;  /* 0x000c0000020c7984 */ /* 0x000ee20000000800 */
[----:B0-----:R-:W-:-:S02]  /*1e30*/  ISETP.NE.AND P0, PT, R13, RZ, PT ;  /* 0x000000ff0d00720c */ /* 0x001fc40003f05270 */
[----:B-1----:R-:W-:Y:S02]  /*1e40*/  ISETP.NE.AND P1, PT, R14, RZ, PT ;  /* 0x000000ff0e00720c */ /* 0x002fe40003f25270 */
[----:B--2---:R-:W-:Y:S02]  /*1e50*/  ISETP.NE.AND P2, PT, R6, RZ, PT ;  /* 0x000000ff0600720c */ /* 0x004fe40003f45270 */
[----:B---3--:R-:W-:-:S07]  /*1e60*/  ISETP.NE.AND P3, PT, R12, RZ, PT ;  /* 0x000000ff0c00720c */ /* 0x008fce0003f65270 */
[----:B------:R-:W-:Y:S06]  /*1e70*/  @!P0 BRA `(.L_x_172) ;  /* 0x0000000000188947 */ /* 0x000fec0003800000 */
[----:B------:R-:W0:Y:S01]  /*1e80*/  LDC.64 R4, c[0x0][0x380] ;  /* 0x0000e000ff047b82 */ /* 0x000e220000000a00 */
[----:B------:R-:W-:Y:S02]  /*1e90*/  IMAD R3, R7, 0x100, R18 ;  /* 0x0000010007037824 */ /* 0x000fe400078e0212 */
[----:B------:R-:W-:Y:S02]  /*1ea0*/  IMAD.MOV.U32 R2, RZ, RZ, R13 ;  /* 0x000000ffff027224 */ /* 0x000fe400078e000d */
[----:B0-----:R-:W-:-:S04]  /*1eb0*/  IMAD.WIDE.U32 R4, R3, 0x8, R4 ;  /* 0x0000000803047825 */ /* 0x001fc800078e0004 */
[----:B------:R-:W-:-:S05]  /*1ec0*/  IMAD.MOV.U32 R3, RZ, RZ, RZ ;  /* 0x000000ffff037224 */ /* 0x000fca00078e00ff */
[----:B------:R0:W-:Y:S02]  /*1ed0*/  REDG.E.ADD.64.STRONG.GPU desc[UR18][R4.64], R2 ;  /* 0x000000020400798e */ /* 0x0001e4000c12e512 */
.L_x_172:
[----:B------:R-:W-:Y:S05]  /*1ee0*/  BSYNC.RECONVERGENT B1 ;  /* 0x0000000000017941 */ /* 0x000fea0003800200 */
.L_x_171:
[----:B------:R-:W-:Y:S04]  /*1ef0*/  BSSY.RECONVERGENT B1, `(.L_x_173) ;  /* 0x0000008000017945 */ /* 0x000fe80003800200 */
[----:B------:R-:W-:Y:S05]  /*1f00*/  @!P1 BRA `(.L_x_174) ;  /* 0x0000000000189947 */ /* 0x000fea0003800000 */
[----:B0-----:R-:W0:Y:S01]  /*1f10*/  LDC.64 R2, c[0x0][0x380] ;  /* 0x0000e000ff027b82 */ /* 0x001e220000000a00 */
[----:B------:R-:W-:Y:S02]  /*1f20*/  IMAD R5, R7, 0x100, R18 ;  /* 0x0000010007057824 */ /* 0x000fe400078e0212 */
[----:B------:R-:W-:Y:S02]  /*1f30*/  HFMA2 R15, -RZ, RZ, 0, 0 ;  /* 0x00000000ff0f7431 */ /* 0x000fe400000001ff */
[----:B------:R-:W-:-:S04]  /*1f40*/  VIADD R5, R5, 0x100 ;  /* 0x0000010005057836 */ /* 0x000fc80000000000 */
[----:B0-----:R-:W-:-:S05]  /*1f50*/  IMAD.WIDE.U32 R2, R5, 0x8, R2 ;  /* 0x0000000805027825 */ /* 0x001fca00078e0002 */
[----:B------:R1:W-:Y:S02]  /*1f60*/  REDG.E.ADD.64.STRONG.GPU desc[UR18][R2.64], R14 ;  /* 0x0000000e0200798e */ /* 0x0003e4000c12e512 */
.L_x_174:
[----:B------:R-:W-:Y:S05]  /*1f70*/  BSYNC.RECONVERGENT B1 ;  /* 0x0000000000017941 */ /* 0x000fea0003800200 */
.L_x_173:
[----:B------:R-:W-:Y:S04]  /*1f80*/  BSSY.RECONVERGENT B1, `(.L_x_175) ;  /* 0x0000009000017945 */ /* 0x000fe80003800200 */
[----:B------:R-:W-:Y:S05]  /*1f90*/  @!P2 BRA `(.L_x_176) ;  /* 0x00000000001ca947 */ /* 0x000fea0003800000 */
[----:B01----:R-:W0:Y:S01]  /*1fa0*/  LDC.64 R2, c[0x0][0x380] ;  /* 0x0000e000ff027b82 */ /* 0x003e220000000a00 */
[----:B------:R-:W-:Y:S02]  /*1fb0*/  IMAD R5, R7, 0x100, R18 ;  /* 0x0000010007057824 */ /* 0x000fe400078e0212 */
[----:B------:R-:W-:Y:S02]  /*1fc0*/  IMAD.MOV.U32 R4, RZ, RZ, R6 ;  /* 0x000000ffff047224 */ /* 0x000fe400078e0006 */
[----:B------:R-:W-:-:S04]  /*1fd0*/  VIADD R5, R5, 0x200 ;  /* 0x0000020005057836 */ /* 0x000fc80000000000 */
[----:B0-----:R-:W-:-:S04]  /*1fe0*/  IMAD.WIDE.U32 R2, R5, 0x8, R2 ;  /* 0x0000000805027825 */ /* 0x001fc800078e0002 */
[----:B------:R-:W-:-:S05]  /*1ff0*/  IMAD.MOV.U32 R5, RZ, RZ, RZ ;  /* 0x000000ffff057224 */ /* 0x000fca00078e00ff */
[----:B------:R2:W-:Y:S02]  /*2000*/  REDG.E.ADD.64.STRONG.GPU desc[UR18][R2.64], R4 ;  /* 0x000000040200798e */ /* 0x0005e4000c12e512 */
.L_x_176:
[----:B------:R-:W-:Y:S05]  /*2010*/  BSYNC.RECONVERGENT B1 ;  /* 0x0000000000017941 */ /* 0x000fea0003800200 */
.L_x_175:
[----:B------:R-:W-:Y:S04]  /*2020*/  BSSY.RECONVERGENT B1, `(.L_x_177) ;  /* 0x0000008000017945 */ /* 0x000fe80003800200 */
[----:B------:R-:W-:Y:S05]  /*2030*/  @!P3 BRA `(.L_x_178) ;  /* 0x000000000018b947 */ /* 0x000fea0003800000 */
[----:B012---:R-:W0:Y:S01]  /*2040*/  LDC.64 R2, c[0x0][0x380] ;  /* 0x0000e000ff027b82 */ /* 0x007e220000000a00 */
[----:B------:R-:W-:Y:S01]  /*2050*/  IMAD R5, R7, 0x100, R18 ;  /* 0x0000010007057824 */ /* 0x000fe200078e0212 */
[----:B------:R-:W-:-:S03]  /*2060*/  MOV R13, RZ ;  /* 0x000000ff000d7202 */ /* 0x000fc60000000f00 */
[----:B------:R-:W-:-:S04]  /*2070*/  VIADD R5, R5, 0x300 ;  /* 0x0000030005057836 */ /* 0x000fc80000000000 */
[----:B0-----:R-:W-:-:S05]  /*2080*/  IMAD.WIDE.U32 R2, R5, 0x8, R2 ;  /* 0x0000000805027825 */ /* 0x001fca00078e0002 */
[----:B------:R3:W-:Y:S02]  /*2090*/  REDG.E.ADD.64.STRONG.GPU desc[UR18][R2.64], R12 ;  /* 0x0000000c0200798e */ /* 0x0007e4000c12e512 */
.L_x_178:
[----:B------:R-:W-:Y:S05]  /*20a0*/  BSYNC.RECONVERGENT B1 ;  /* 0x0000000000017941 */ /* 0x000fea0003800200 */
.L_x_177:
[----:B------:R-:W-:-:S07]  /*20b0*/  VIADD R7, R7, 0x4 ;  /* 0x0000000407077836 */ /* 0x000fce0000000000 */
.L_x_170:
[----:B------:R-:W-:Y:S01]  /*20c0*/  UISETP.NE.AND UP0, UPT, UR9, URZ, UPT ;  /* 0x000000ff0900728c */ /* 0x000fe2000bf05270 */
[----:B------:R-:W-:Y:S08]  /*20d0*/  BSSY.RECONVERGENT B1, `(.L_x_169) ;  /* 0x0000028000017945 */ /* 0x000ff00003800200 */
[----:B------:R-:W-:Y:S05]  /*20e0*/  BRA.U !UP0, `(.L_x_179) ;  /* 0x0000000108987547 */ /* 0x000fea000b800000 */
[----:B------:R-:W-:-:S13]  /*20f0*/  ISETP.NE.AND P0, PT, R0, RZ, PT ;  /* 0x000000ff0000720c */ /* 0x000fda0003f05270 */
[----:B------:R-:W-:Y:S05]  /*2100*/  @!P0 BRA `(.L_x_180) ;  /* 0x0000000000608947 */ /* 0x000fea0003800000 */
[----:B0123--:R-:W-:Y:S01]  /*2110*/  IMAD R2, R7, 0x400, R27 ;  /* 0x0000040007027824 */ /* 0x00ffe200078e021b */
[----:B------:R-:W-:Y:S04]  /*2120*/  BSSY.RECONVERGENT B2, `(.L_x_181) ;  /* 0x000000b000027945 */ /* 0x000fe80003800200 */
[----:B------:R-:W0:Y:S04]  /*2130*/  LDS R4, [R2] ;  /* 0x0000000002047984 */ /* 0x000e280000000800 */
[----:B------:R-:W1:Y:S01]  /*2140*/  LDS R6, [R2+0x400] ;  /* 0x0004000002067984 */ /* 0x000e620000000800 */
[----:B0-----:R-:W-:-:S02]  /*2150*/  ISETP.NE.AND P0, PT, R4, RZ, PT ;  /* 0x000000ff0400720c */ /* 0x001fc40003f05270 */
[----:B-1----:R-:W-:-:S11]  /*2160*/  ISETP.NE.AND P1, PT, R6, RZ, PT ;  /* 0x000000ff0600720c */ /* 0x002fd60003f25270 */
[----:B------:R-:W-:Y:S05]  /*2170*/  @!P0 BRA `(.L_x_182) ;  /* 0x0000000000148947 */ /* 0x000fea0003800000 */
[----:B------:R-:W0:Y:S01]  /*2180*/  LDC.64 R2, c[0x0][0x380] ;  /* 0x0000e000ff027b82 */ /* 0x000e220000000a00 */
[----:B------:R-:W-:-:S04]  /*2190*/  IMAD R5, R7, 0x100, R18 ;  /* 0x0000010007057824 */ /* 0x000fc800078e0212 */
[----:B0-----:R-:W-:-:S04]  /*21a0*/  IMAD.WIDE.U32 R2, R5, 0x8, R2 ;  /* 0x0000000805027825 */ /* 0x001fc800078e0002 */
[----:B------:R-:W-:-:S05]  /*21b0*/  IMAD.MOV.U32 R5, RZ, RZ, RZ ;  /* 0x000000ffff057224 */ /* 0x000fca00078e00ff */
[----:B------:R0:W-:Y:S02]  /*21c0*/  REDG.E.ADD.64.STRONG.GPU desc[UR18][R2.64], R4 ;  /* 0x000000040200798e */ /* 0x0001e4000c12e512 */
.L_x_182:
[----:B------:R-:W-:Y:S05]  /*21d0*/  BSYNC.RECONVERGENT B2 ;  /* 0x0000000000027941 */ /* 0x000fea0003800200 */
.L_x_181:
[----:B------:R-:W-:Y:S04]  /*21e0*/  BSSY.RECONVERGENT B2, `(.L_x_183) ;  /* 0x0000009000027945 */ /* 0x000fe80003800200 */
[----:B------:R-:W-:Y:S05]  /*21f0*/  @!P1 BRA `(.L_x_184) ;  /* 0x00000000001c9947 */ /* 0x000fea0003800000 */
[----:B0-----:R-:W0:Y:S01]  /*2200*/  LDC.64 R2, c[0x0][0x380] ;  /* 0x0000e000ff027b82 */ /* 0x001e220000000a00 */
[----:B------:R-:W-:-:S05]  /*2210*/  IMAD R4, R7, 0x100, R18 ;  /* 0x0000010007047824 */ /* 0x000fca00078e0212 */
[----:B------:R-:W-:Y:S01]  /*2220*/  IADD3 R5, PT, PT, R4, 0x100, RZ ;  /* 0x0000010004057810 */ /* 0x000fe20007ffe0ff */
[----:B------:R-:W-:-:S04]  /*2230*/  IMAD.MOV.U32 R4, RZ, RZ, R6 ;  /* 0x000000ffff047224 */ /* 0x000fc800078e0006 */
[----:B0-----:R-:W-:-:S04]  /*2240*/  IMAD.WIDE.U32 R2, R5, 0x8, R2 ;  /* 0x0000000805027825 */ /* 0x001fc800078e0002 */
[----:B------:R-:W-:-:S05]  /*2250*/  IMAD.MOV.U32 R5, RZ, RZ, RZ ;  /* 0x000000ffff057224 */ /* 0x000fca00078e00ff */
[----:B------:R1:W-:Y:S02]  /*2260*/  REDG.E.ADD.64.STRONG.GPU desc[UR18][R2.64], R4 ;  /* 0x000000040200798e */ /* 0x0003e4000c12e512 */
.L_x_184:
[----:B------:R-:W-:Y:S05]  /*2270*/  BSYNC.RECONVERGENT B2 ;  /* 0x0000000000027941 */ /* 0x000fea0003800200 */
.L_x_183:
[----:B------:R-:W-:-:S07]  /*2280*/  VIADD R7, R7, 0x2 ;  /* 0x0000000207077836 */ /* 0x000fce0000000000 */
.L_x_180:
[----:B------:R-:W-:-:S13]  /*2290*/  ISETP.NE.AND P0, PT, R11, RZ, PT ;  /* 0x000000ff0b00720c */ /* 0x000fda0003f05270 */
[----:B------:R-:W-:Y:S05]  /*22a0*/  @!P0 BRA `(.L_x_179) ;  /* 0x0000000000288947 */ /* 0x000fea0003800000 */
[----:B0123--:R-:W-:-:S05]  /*22b0*/  IMAD R2, R7, 0x400, R27 ;  /* 0x0000040007027824 */ /* 0x00ffca00078e021b */
[----:B------:R-:W0:Y:S02]  /*22c0*/  LDS R6, [R2] ;  /* 0x0000000002067984 */ /* 0x000e240000000800 */
[----:B0-----:R-:W-:-:S13]  /*22d0*/  ISETP.NE.AND P0, PT, R6, RZ, PT ;  /* 0x000000ff0600720c */ /* 0x001fda0003f05270 */
[----:B------:R-:W-:Y:S05]  /*22e0*/  @!P0 BRA `(.L_x_179) ;  /* 0x0000000000188947 */ /* 0x000fea0003800000 */
[----:B------:R-:W0:Y:S01]  /*22f0*/  LDC.64 R2, c[0x0][0x380] ;  /* 0x0000e000ff027b82 */ /* 0x000e220000000a00 */
[----:B------:R-:W-:-:S04]  /*2300*/  IMAD R5, R7, 0x100, R18 ;  /* 0x0000010007057824 */ /* 0x000fc800078e0212 */
[----:B0-----:R-:W-:Y:S01]  /*2310*/  IMAD.WIDE.U32 R4, R5, 0x8, R2 ;  /* 0x0000000805047825 */ /* 0x001fe200078e0002 */
[----:B------:R-:W-:-:S03]  /*2320*/  MOV R2, R6 ;  /* 0x0000000600027202 */ /* 0x000fc60000000f00 */
[----:B------:R-:W-:-:S05]  /*2330*/  IMAD.MOV.U32 R3, RZ, RZ, RZ ;  /* 0x000000ffff037224 */ /* 0x000fca00078e00ff */
[----:B------:R4:W-:Y:S02]  /*2340*/  REDG.E.ADD.64.STRONG.GPU desc[UR18][R4.64], R2 ;  /* 0x000000020400798e */ /* 0x0009e4000c12e512 */
.L_x_179:
[----:B------:R-:W-:Y:S05]  /*2350*/  BSYNC.RECONVERGENT B1 ;  /* 0x0000000000017941 */ /* 0x000fea0003800200 */
.L_x_169:
[----:B------:R-:W-:-:S13]  /*2360*/  ISETP.GT.U32.AND P0, PT, R18, 0x7f, PT ;  /* 0x0000007f1200780c */ /* 0x000fda0003f04070 */
[----:B------:R-:W-:Y:S05]  /*2370*/  @P0 BRA `(.L_x_150) ;  /* 0x00000008008c0947 */ /* 0x000fea0003800000 */
[----:B------:R-:W-:Y:S01]  /*2380*/  ISETP.GE.U32.AND P0, PT, R8, 0x7, PT ;  /* 0x000000070800780c */ /* 0x000fe20003f06070 */
[----:B------:R-:W-:-:S12]  /*2390*/  IMAD.MOV.U32 R7, RZ, RZ, RZ ;  /* 0x000000ffff077224 */ /* 0x000fd800078e00ff */
[----:B------:R-:W-:Y:S05]  /*23a0*/  @!P0 BRA `(.L_x_185) ;  /* 0x0000000400148947 */ /* 0x000fea0003800000 */
[----:B01234-:R-:W0:Y:S01]  /*23b0*/  LDC.64 R2, c[0x0][0x380] ;  /* 0x0000e000ff027b82 */ /* 0x01fe220000000a00 */
[----:B------:R-:W-:-:S07]  /*23c0*/  IMAD.MOV.U32 R8, RZ, RZ, RZ ;  /* 0x000000ffff087224 */ /* 0x000fce00078e00ff */
.L_x_202:
[C---:B------:R-:W-:Y:S01]  /*23d0*/  IMAD R29, R8.reuse, 0x400, R27 ;  /* 0x00000400081d7824 */ /* 0x040fe200078e021b */
[----:B------:R-:W-:Y:S01]  /*23e0*/  BSSY.RECONVERGENT B1, `(.L_x_186) ;  /* 0x000000c000017945 */ /* 0x000fe20003800200 */
[----:B01234-:R-:W-:-:S03]  /*23f0*/  IMAD R5, R8, 0x100, R18 ;  /* 0x0000010008057824 */ /* 0x01ffc600078e0212 */
[----:B------:R-:W1:Y:S01]  /*2400*/  LDS R6, [R29+0x200] ;  /* 0x000200001d067984 */ /* 0x000e620000000800 */
[----:B0-----:R-:W-:-:S03]  /*2410*/  IMAD.WIDE.U32 R4, R5, 0x8, R2 ;  /* 0x0000000805047825 */ /* 0x001fc600078e0002 */
[----:B------:R-:W0:Y:S04]  /*2420*/  LDS R12, [R29+0x600] ;  /* 0x000600001d0c7984 */ /* 0x000e280000000800 */
[----:B------:R2:W3:Y:S04]  /*2430*/  LDS R17, [R29+0xa00] ;  /* 0x000a00001d117984 */ /* 0x0004e80000000800 */
[----:B------:R2:W4:Y:S01]  /*2440*/  LDS R13, [R29+0xe00] ;  /* 0x000e00001d0d7984 */ /* 0x0005220000000800 */
[----:B-1----:R-:W-:Y:S02]  /*2450*/  ISETP.NE.AND P0, PT, R6, RZ, PT ;  /* 0x000000ff0600720c */ /* 0x002fe40003f05270 */
[----:B0-----:R-:W-:-:S11]  /*2460*/  ISETP.NE.AND P1, PT, R12, RZ, PT ;  /* 0x000000ff0c00720c */ /* 0x001fd60003f25270 */
[----:B--234-:R-:W-:Y:S05]  /*2470*/  @!P0 BRA `(.L_x_187) ;  /* 0x0000000000088947 */ /* 0x01cfea0003800000 */
[----:B------:R-:W-:-:S05]  /*2480*/  HFMA2 R7, -RZ, RZ, 0, 0 ;  /* 0x00000000ff077431 */ /* 0x000fca00000001ff */
[----:B------:R0:W-:Y:S02]  /*2490*/  REDG.E.ADD.64.STRONG.GPU desc[UR18][R4.64+0x400], R6 ;  /* 0x000400060400798e */ /* 0x0001e4000c12e512 */
.L_x_187:
[----:B------:R-:W-:Y:S05]  /*24a0*/  BSYNC.RECONVERGENT B1 ;  /* 0x0000000000017941 */ /* 0x000fea0003800200 */
.L_x_186:
[----:B------:R-:W-:Y:S04]  /*24b0*/  BSSY.RECONVERGENT B1, `(.L_x_188) ;  /* 0x0000005000017945 */ /* 0x000fe80003800200 */
[----:B------:R-:W-:Y:S05]  /*24c0*/  @!P1 BRA `(.L_x_189) ;  /* 0x00000000000c9947 */ /* 0x000fea0003800000 */
[----:B0-----:R-:W-:Y:S02]  /*24d0*/  IMAD.MOV.U32 R6, RZ, RZ, R12 ;  /* 0x000000ffff067224 */ /* 0x001fe400078e000c */
[----:B------:R-:W-:-:S05]  /*24e0*/  IMAD.MOV.U32 R7, RZ, RZ, RZ ;  /* 0x000000ffff077224 */ /* 0x000fca00078e00ff */
[----:B------:R1:W-:Y:S02]  /*24f0*/  REDG.E.ADD.64.STRONG.GPU desc[UR18][R4.64+0xc00], R6 ;  /* 0x000c00060400798e */ /* 0x0003e4000c12e512 */
.L_x_189:
[----:B------:R-:W-:Y:S05]  /*2500*/  BSYNC.RECONVERGENT B1 ;  /* 0x0000000000017941 */ /* 0x000fea0003800200 */
.L_x_188:
[----:B------:R-:W2:Y:S01]  /*2510*/  LDS R15, [R29+0x1200] ;  /* 0x001200001d0f7984 */ /* 0x000ea20000000800 */
[----:B------:R-:W-:Y:S01]  /*2520*/  ISETP.NE.AND P6, PT, R17, RZ, PT ;  /* 0x000000ff1100720c */ /* 0x000fe20003fc5270 */
[----:B------:R-:W-:Y:S01]  /*2530*/  VIADD R8, R8, 0x8 ;  /* 0x0000000808087836 */ /* 0x000fe20000000000 */
[----:B------:R-:W-:Y:S01]  /*2540*/  BSSY.RECONVERGENT B1, `(.L_x_190) ;  /* 0x000000e000017945 */ /* 0x000fe20003800200 */
[----:B------:R-:W3:Y:S01]  /*2550*/  LDS R12, [R29+0x1600] ;  /* 0x001600001d0c7984 */ /* 0x000ee20000000800 */
[----:B------:R-:W-:Y:S02]  /*2560*/  ISETP.NE.AND P1, PT, R13, RZ, PT ;  /* 0x000000ff0d00720c */ /* 0x000fe40003f25270 */
[----:B------:R-:W-:Y:S01]  /*2570*/  ISETP.NE.AND P0, PT, R8, R9, PT ;  /* 0x000000090800720c */ /* 0x000fe20003f05270 */
[----:B------:R-:W4:Y:S04]  /*2580*/  LDS R14, [R29+0x1a00] ;  /* 0x001a00001d0e7984 */ /* 0x000f280000000800 */
[----:B------:R-:W5:Y:S01]  /*2590*/  LDS R16, [R29+0x1e00] ;  /* 0x001e00001d107984 */ /* 0x000f620000000800 */
[----:B--2---:R-:W-:-:S02]  /*25a0*/  ISETP.NE.AND P2, PT, R15, RZ, PT ;  /* 0x000000ff0f00720c */ /* 0x004fc40003f45270 */
[----:B---3--:R-:W-:Y:S02]  /*25b0*/  ISETP.NE.AND P3, PT, R12, RZ, PT ;  /* 0x000000ff0c00720c */ /* 0x008fe40003f65270 */
[----:B----4-:R-:W-:Y:S02]  /*25c0*/  ISETP.NE.AND P4, PT, R14, RZ, PT ;  /* 0x000000ff0e00720c */ /* 0x010fe40003f85270 */
[----:B-----5:R-:W-:Y:S01]  /*25d0*/  ISETP.NE.AND P5, PT, R16, RZ, PT ;  /* 0x000000ff1000720c */ /* 0x020fe20003fa5270 */
[----:B------:R-:W-:-:S12]  /*25e0*/  @!P6 BRA `(.L_x_191) ;  /* 0x00000000000ce947 */ /* 0x000fd80003800000 */
[----:B01----:R-:W-:Y:S02]  /*25f0*/  IMAD.MOV.U32 R6, RZ, RZ, R17 ;  /* 0x000000ffff067224 */ /* 0x003fe400078e0011 */
[----:B------:R-:W-:-:S05]  /*2600*/  IMAD.MOV.U32 R7, RZ, RZ, RZ ;  /* 0x000000ffff077224 */ /* 0x000fca00078e00ff */
[----:B------:R2:W-:Y:S02]  /*2610*/  REDG.E.ADD.64.STRONG.GPU desc[UR18][R4.64+0x1400], R6 ;  /* 0x001400060400798e */ /* 0x0005e4000c12e512 */
.L_x_191:
[----:B------:R-:W-:Y:S05]  /*2620*/  BSYNC.RECONVERGENT B1 ;  /* 0x0000000000017941 */ /* 0x000fea0003800200 */
.L_x_190:
[----:B------:R-:W-:Y:S04]  /*2630*/  BSSY.RECONVERGENT B1, `(.L_x_192) ;  /* 0x0000005000017945 */ /* 0x000fe80003800200 */
[----:B------:R-:W-:Y:S05]  /*2640*/  @!P1 BRA `(.L_x_193) ;  /* 0x00000000000c9947 */ /* 0x000fea0003800000 */
[----:B012---:R-:W-:Y:S01]  /*2650*/  MOV R6, R13 ;  /* 0x0000000d00067202 */ /* 0x007fe20000000f00 */
[----:B------:R-:W-:-:S05]  /*2660*/  IMAD.MOV.U32 R7, RZ, RZ, RZ ;  /* 0x000000ffff077224 */ /* 0x000fca00078e00ff */
[----:B------:R3:W-:Y:S02]  /*2670*/  REDG.E.ADD.64.STRONG.GPU desc[UR18][R4.64+0x1c00], R6 ;  /* 0x001c00060400798e */ /* 0x0007e4000c12e512 */
.L_x_193:
[----:B------:R-:W-:Y:S05]  /*2680*/  BSYNC.RECONVERGENT B1 ;  /* 0x0000000000017941 */ /* 0x000fea0003800200 */
.L_x_192:
[----:B------:R-:W-:Y:S04]  /*2690*/  BSSY.RECONVERGENT B1, `(.L_x_194) ;  /* 0x0000005000017945 */ /* 0x000fe80003800200 */
[----:B------:R-:W-:Y:S05]  /*26a0*/  @!P2 BRA `(.L_x_195) ;  /* 0x00000000000ca947 */ /* 0x000fea0003800000 */
[----:B0123--:R-:W-:Y:S02]  /*26b0*/  IMAD.MOV.U32 R6, RZ, RZ, R15 ;  /* 0x000000ffff067224 */ /* 0x00ffe400078e000f */
[----:B------:R-:W-:-:S05]  /*26c0*/  IMAD.MOV.U32 R7, RZ, RZ, RZ ;  /* 0x000000ffff077224 */ /* 0x000fca00078e00ff */
[----:B------:R4:W-:Y:S02]  /*26d0*/  REDG.E.ADD.64.STRONG.GPU desc[UR18][R4.64+0x2400], R6 ;  /* 0x002400060400798e */ /* 0x0009e4000c12e512 */
.L_x_195:
[----:B------:R-:W-:Y:S05]  /*26e0*/  BSYNC.RECONVERGENT B1 ;  /* 0x0000000000017941 */ /* 0x000fea0003800200 */
.L_x_194:
[----:B------:R-:W-:Y:S04]  /*26f0*/  BSSY.RECONVERGENT B1, `(.L_x_196) ;  /* 0x0000004000017945 */ /* 0x000fe80003800200 */
[----:B------:R-:W-:Y:S05]  /*2700*/  @!P3 BRA `(.L_x_197) ;  /* 0x000000000008b947 */ /* 0x000fea0003800000 */
[----:B------:R-:W-:-:S05]  /*2710*/  IMAD.MOV.U32 R13, RZ, RZ, RZ ;  /* 0x000000ffff0d7224 */ /* 0x000fca00078e00ff */
[----:B------:R0:W-:Y:S02]  /*2720*/  REDG.E.ADD.64.STRONG.GPU desc[UR18][R4.64+0x2c00], R12 ;  /* 0x002c000c0400798e */ /* 0x0001e4000c12e512 */
.L_x_197:
[----:B------:R-:W-:Y:S05]  /*2730*/  BSYNC.RECONVERGENT B1 ;  /* 0x0000000000017941 */ /* 0x000fea0003800200 */
.L_x_196:
[----:B------:R-:W-:Y:S04]  /*2740*/  BSSY.RECONVERGENT B1, `(.L_x_198) ;  /* 0x0000004000017945 */ /* 0x000fe80003800200 */
[----:B------:R-:W-:Y:S05]  /*2750*/  @!P4 BRA `(.L_x_199) ;  /* 0x000000000008c947 */ /* 0x000fea0003800000 */
[----:B------:R-:W-:-:S05]  /*2760*/  IMAD.MOV.U32 R15, RZ, RZ, RZ ;  /* 0x000000ffff0f7224 */ /* 0x000fca00078e00ff */
[----:B------:R0:W-:Y:S02]  /*2770*/  REDG.E.ADD.64.STRONG.GPU desc[UR18][R4.64+0x3400], R14 ;  /* 0x0034000e0400798e */ /* 0x0001e4000c12e512 */
.L_x_199:
[----:B------:R-:W-:Y:S05]  /*2780*/  BSYNC.RECONVERGENT B1 ;  /* 0x0000000000017941 */ /* 0x000fea0003800200 */
.L_x_198:
[----:B------:R-:W-:Y:S04]  /*2790*/  BSSY.RECONVERGENT B1, `(.L_x_200) ;  /* 0x0000004000017945 */ /* 0x000fe80003800200 */
[----:B------:R-:W-:Y:S05]  /*27a0*/  @!P5 BRA `(.L_x_201) ;  /* 0x000000000008d947 */ /* 0x000fea0003800000 */
[----:B------:R-:W-:-:S05]  /*27b0*/  HFMA2 R17, -RZ, RZ, 0, 0 ;  /* 0x00000000ff117431 */ /* 0x000fca00000001ff */
[----:B------:R0:W-:Y:S02]  /*27c0*/  REDG.E.ADD.64.STRONG.GPU desc[UR18][R4.64+0x3c00], R16 ;  /* 0x003c00100400798e */ /* 0x0001e4000c12e512 */
.L_x_201:
[----:B------:R-:W-:Y:S05]  /*27d0*/  BSYNC.RECONVERGENT B1 ;  /* 0x0000000000017941 */ /* 0x000fea0003800200 */
.L_x_200:
[----:B------:R-:W-:Y:S05]  /*27e0*/  @P0 BRA `(.L_x_202) ;  /* 0xfffffff800f80947 */ /* 0x000fea000383ffff */
[----:B01234-:R-:W-:-:S07]  /*27f0*/  IMAD.MOV.U32 R7, RZ, RZ, R9 ;  /* 0x000000ffff077224 */ /* 0x01ffce00078e0009 */
.L_x_185:
[----:B------:R-:W-:-:S09]  /*2800*/  UISETP.NE.AND UP0, UPT, UR20, URZ, UPT ;  /* 0x000000ff1400728c */ /* 0x000fd2000bf05270 */
[----:B------:R-:W-:Y:S05]  /*2810*/  BRA.U !UP0, `(.L_x_150) ;  /* 0x0000000508647547 */ /* 0x000fea000b800000 */
[----:B------:R-:W-:-:S13]  /*2820*/  ISETP.GE.U32.AND P0, PT, R10, 0x3, PT ;  /* 0x000000030a00780c */ /* 0x000fda0003f06070 */
[----:B------:R-:W-:Y:S05]  /*2830*/  @!P0 BRA `(.L_x_203) ;  /* 0x0000000000c08947 */ /* 0x000fea0003800000 */
[----:B01234-:R-:W-:Y:S01]  /*2840*/  IMAD R2, R7, 0x400, R27 ;  /* 0x0000040007027824 */ /* 0x01ffe200078e021b */
[----:B------:R-:W-:Y:S04]  /*2850*/  BSSY.RECONVERGENT B1, `(.L_x_204) ;  /* 0x0000010000017945 */ /* 0x000fe80003800200 */
[----:B------:R-:W0:Y:S04]  /*2860*/  LDS R10, [R2+0x200] ;  /* 0x00020000020a7984 */ /* 0x000e280000000800 */
        /* <DEDUP_REMOVED lines=14> */
.L_x_205:
[----:B------:R-:W-:Y:S05]  /*2950*/  BSYNC.RECONVERGENT B1 ;  /* 0x0000000000017941 */ /* 0x000fea0003800200 */
.L_x_204:
[----:B------:R-:W-:Y:S04]  /*2960*/  BSSY.RECONVERGENT B1, `(.L_x_206) ;  /* 0x0000009000017945 */ /* 0x000fe80003800200 */
[----:B------:R-:W-:Y:S05]  /*2970*/  @!P1 BRA `(.L_x_207) ;  /* 0x00000000001c9947 */ /* 0x000fea0003800000 */
[----:B0-----:R-:W0:Y:S01]  /*2980*/  LDC.64 R4, c[0x0][0x380] ;  /* 0x0000e000ff047b82 */ /* 0x001e220000000a00 */
[----:B------:R-:W-:Y:S01]  /*2990*/  LEA R3, R7, R18, 0x8 ;  /* 0x0000001207037211 */ /* 0x000fe200078e40ff */
[----:B------:R-:W-:-:S04]  /*29a0*/  IMAD.MOV.U32 R2, RZ, RZ, R9 ;  /* 0x000000ffff027224 */ /* 0x000fc800078e0009 */
[----:B------:R-:W-:-:S04]  /*29b0*/  VIADD R3, R3, 0x100 ;  /* 0x0000010003037836 */ /* 0x000fc80000000000 */
[----:B0-----:R-:W-:-:S04]  /*29c0*/  IMAD.WIDE.U32 R4, R3, 0x8, R4 ;  /* 0x0000000803047825 */ /* 0x001fc800078e0004 */
[----:B------:R-:W-:-:S05]  /*29d0*/  IMAD.MOV.U32 R3, RZ, RZ, RZ ;  /* 0x000000ffff037224 */ /* 0x000fca00078e00ff */
[----:B------:R1:W-:Y:S02]  /*29e0*/  REDG.E.ADD.64.STRONG.GPU desc[UR18][R4.64+0x400], R2 ;  /* 0x000400020400798e */ /* 0x0003e4000c12e512 */
.L_x_207:
[----:B------:R-:W-:Y:S05]  /*29f0*/  BSYNC.RECONVERGENT B1 ;  /* 0x0000000000017941 */ /* 0x000fea0003800200 */
.L_x_206:
[----:B------:R-:W-:Y:S04]  /*2a00*/  BSSY.RECONVERGENT B1, `(.L_x_208) ;  /* 0x0000009000017945 */ /* 0x000fe80003800200 */
[----:B------:R-:W-:Y:S05]  /*2a10*/  @!P2 BRA `(.L_x_209) ;  /* 0x00000000001ca947 */ /* 0x000fea0003800000 */
[----:B01----:R-:W0:Y:S01]  /*2a20*/  LDC.64 R2, c[0x0][0x380] ;  /* 0x0000e000ff027b82 */ /* 0x003e220000000a00 */
[----:B------:R-:W-:Y:S01]  /*2a30*/  IMAD R5, R7, 0x100, R18 ;  /* 0x0000010007057824 */ /* 0x000fe200078e0212 */
[----:B------:R-:W-:-:S03]  /*2a40*/  MOV R4, R6 ;  /* 0x0000000600047202 */ /* 0x000fc60000000f00 */
[----:B------:R-:W-:-:S04]  /*2a50*/  VIADD R5, R5, 0x200 ;  /* 0x0000020005057836 */ /* 0x000fc80000000000 */
[----:B0-----:R-:W-:-:S04]  /*2a60*/  IMAD.WIDE.U32 R2, R5, 0x8, R2 ;  /* 0x0000000805027825 */ /* 0x001fc800078e0002 */
[----:B------:R-:W-:-:S05]  /*2a70*/  IMAD.MOV.U32 R5, RZ, RZ, RZ ;  /* 0x000000ffff057224 */ /* 0x000fca00078e00ff */
[----:B------:R2:W-:Y:S02]  /*2a80*/  REDG.E.ADD.64.STRONG.GPU desc[UR18][R2.64+0x400], R4 ;  /* 0x000400040200798e */ /* 0x0005e4000c12e512 */
.L_x_209:
[----:B------:R-:W-:Y:S05]  /*2a90*/  BSYNC.RECONVERGENT B1 ;  /* 0x0000000000017941 */ /* 0x000fea0003800200 */
.L_x_208:
[----:B------:R-:W-:Y:S04]  /*2aa0*/  BSSY.RECONVERGENT B1, `(.L_x_210) ;  /* 0x0000008000017945 */ /* 0x000fe80003800200 */
[----:B------:R-:W-:Y:S05]  /*2ab0*/  @!P3 BRA `(.L_x_211) ;  /* 0x000000000018b947 */ /* 0x000fea0003800000 */
[----:B012---:R-:W0:Y:S01]  /*2ac0*/  LDC.64 R2, c[0x0][0x380] ;  /* 0x0000e000ff027b82 */ /* 0x007e220000000a00 */
[----:B------:R-:W-:Y:S02]  /*2ad0*/  IMAD R5, R7, 0x100, R18 ;  /* 0x0000010007057824 */ /* 0x000fe400078e0212 */
[----:B------:R-:W-:Y:S02]  /*2ae0*/  IMAD.MOV.U32 R9, RZ, RZ, RZ ;  /* 0x000000ffff097224 */ /* 0x000fe400078e00ff */
[----:B------:R-:W-:-:S04]  /*2af0*/  VIADD R5, R5, 0x300 ;  /* 0x0000030005057836 */ /* 0x000fc80000000000 */
[----:B0-----:R-:W-:-:S05]  /*2b00*/  IMAD.WIDE.U32 R2, R5, 0x8, R2 ;  /* 0x0000000805027825 */ /* 0x001fca00078e0002 */
[----:B------:R3:W-:Y:S02]  /*2b10*/  REDG.E.ADD.64.STRONG.GPU desc[UR18][R2.64+0x400], R8 ;  /* 0x000400080200798e */ /* 0x0007e4000c12e512 */
.L_x_211:
[----:B------:R-:W-:Y:S05]  /*2b20*/  BSYNC.RECONVERGENT B1 ;  /* 0x0000000000017941 */ /* 0x000fea0003800200 */
.L_x_210:
[----:B------:R-:W-:-:S07]  /*2b30*/  VIADD R7, R7, 0x4 ;  /* 0x0000000407077836 */ /* 0x000fce0000000000 */
.L_x_203:
[----:B------:R-:W-:-:S09]  /*2b40*/  UISETP.NE.AND UP0, UPT, UR9, URZ, UPT ;  /* 0x000000ff0900728c */ /* 0x000fd2000bf05270 */
[----:B------:R-:W-:Y:S05]  /*2b50*/  BRA.U !UP0, `(.L_x_150) ;  /* 0x0000000108947547 */ /* 0x000fea000b800000 */
[----:B------:R-:W-:-:S13]  /*2b60*/  ISETP.NE.AND P0, PT, R0, RZ, PT ;  /* 0x000000ff0000720c */ /* 0x000fda0003f05270 */
[----:B------:R-:W-:Y:S05]  /*2b70*/  @!P0 BRA `(.L_x_212) ;  /* 0x0000000000608947 */ /* 0x000fea0003800000 */
[----:B01234-:R-:W-:Y:S01]  /*2b80*/  LEA R2, R7, R27, 0xa ;  /* 0x0000001b07027211 */ /* 0x01ffe200078e50ff */
[----:B------:R-:W-:Y:S04]  /*2b90*/  BSSY.RECONVERGENT B1, `(.L_x_213) ;  /* 0x000000b000017945 */ /* 0x000fe80003800200 */
[----:B------:R-:W0:Y:S04]  /*2ba0*/  LDS R4, [R2+0x200] ;  /* 0x0002000002047984 */ /* 0x000e280000000800 */
        /* <DEDUP_REMOVED lines=9> */
.L_x_214:
[----:B------:R-:W-:Y:S05]  /*2c40*/  BSYNC.RECONVERGENT B1 ;  /* 0x0000000000017941 */ /* 0x000fea0003800200 */
.L_x_213:
[----:B------:R-:W-:Y:S04]  /*2c50*/  BSSY.RECONVERGENT B1, `(.L_x_215) ;  /* 0x0000009000017945 */ /* 0x000fe80003800200 */
[----:B------:R-:W-:Y:S05]  /*2c60*/  @!P1 BRA `(.L_x_216) ;  /* 0x00000000001c9947 */ /* 0x000fea0003800000 */
[----:B0-----:R-:W0:Y:S01]  /*2c70*/  LDC.64 R2, c[0x0][0x380] ;  /* 0x0000e000ff027b82 */ /* 0x001e220000000a00 */
[----:B------:R-:W-:-:S04]  /*2c80*/  IMAD R4, R7, 0x100, R18 ;  /* 0x0000010007047824 */ /* 0x000fc800078e0212 */
[----:B------:R-:W-:Y:S02]  /*2c90*/  VIADD R5, R4, 0x100 ;  /* 0x0000010004057836 */ /* 0x000fe40000000000 */
[----:B------:R-:W-:Y:S02]  /*2ca0*/  IMAD.MOV.U32 R4, RZ, RZ, R0 ;  /* 0x000000ffff047224 */ /* 0x000fe400078e0000 */
[----:B0-----:R-:W-:-:S04]  /*2cb0*/  IMAD.WIDE.U32 R2, R5, 0x8, R2 ;  /* 0x0000000805027825 */ /* 0x001fc800078e0002 */
[----:B------:R-:W-:-:S05]  /*2cc0*/  HFMA2 R5, -RZ, RZ, 0, 0 ;  /* 0x00000000ff057431 */ /* 0x000fca00000001ff */
[----:B------:R1:W-:Y:S02]  /*2cd0*/  REDG.E.ADD.64.STRONG.GPU desc[UR18][R2.64+0x400], R4 ;  /* 0x000400040200798e */ /* 0x0003e4000c12e512 */
.L_x_216:
[----:B------:R-:W-:Y:S05]  /*2ce0*/  BSYNC.RECONVERGENT B1 ;  /* 0x0000000000017941 */ /* 0x000fea0003800200 */
.L_x_215:
[----:B------:R-:W-:-:S07]  /*2cf0*/  VIADD R7, R7, 0x2 ;  /* 0x0000000207077836 */ /* 0x000fce0000000000 */
.L_x_212:
[----:B------:R-:W-:-:S13]  /*2d00*/  ISETP.NE.AND P0, PT, R11, RZ, PT ;  /* 0x000000ff0b00720c */ /* 0x000fda0003f05270 */
[----:B------:R-:W-:Y:S05]  /*2d10*/  @!P0 BRA `(.L_x_150) ;  /* 0x0000000000248947 */ /* 0x000fea0003800000 */
[----:B------:R-:W-:-:S05]  /*2d20*/  IMAD R0, R7, 0x400, R27 ;  /* 0x0000040007007824 */ /* 0x000fca00078e021b */
[----:B012-4-:R-:W0:Y:S02]  /*2d30*/  LDS R4, [R0+0x200] ;  /* 0x0002000000047984 */ /* 0x017e240000000800 */
[----:B0-----:R-:W-:-:S13]  /*2d40*/  ISETP.NE.AND P0, PT, R4, RZ, PT ;  /* 0x000000ff0400720c */ /* 0x001fda0003f05270 */
[----:B------:R-:W-:Y:S05]  /*2d50*/  @!P0 BRA `(.L_x_150) ;  /* 0x0000000000148947 */ /* 0x000fea0003800000 */
[----:B---3--:R-:W0:Y:S01]  /*2d60*/  LDC.64 R2, c[0x0][0x380] ;  /* 0x0000e000ff027b82 */ /* 0x008e220000000a00 */
[----:B------:R-:W-:Y:S02]  /*2d70*/  IMAD R7, R7, 0x100, R18 ;  /* 0x0000010007077824 */ /* 0x000fe400078e0212 */
[----:B------:R-:W-:Y:S02]  /*2d80*/  IMAD.MOV.U32 R5, RZ, RZ, RZ ;  /* 0x000000ffff057224 */ /* 0x000fe400078e00ff */
[----:B0-----:R-:W-:-:S05]  /*2d90*/  IMAD.WIDE.U32 R2, R7, 0x8, R2 ;  /* 0x0000000807027825 */ /* 0x001fca00078e0002 */
[----:B------:R0:W-:Y:S02]  /*2da0*/  REDG.E.ADD.64.STRONG.GPU desc[UR18][R2.64+0x400], R4 ;  /* 0x000400040200798e */ /* 0x0001e4000c12e512 */
.L_x_150:
[----:B------:R-:W-:Y:S05]  /*2db0*/  BSYNC.RECONVERGENT B0 ;  /* 0x0000000000007941 */ /* 0x000fea0003800200 */
.L_x_149:
[----:B------:R-:W1:Y:S01]  /*2dc0*/  LDCU.64 UR4, c[0x0][0x390] ;  /* 0x00007200ff0477ac */ /* 0x000e620008000a00 */
[----:B------:R-:W-:-:S04]  /*2dd0*/  UIADD3 UR6, UP1, UPT, UR6, 0x1, URZ ;  /* 0x0000000106067890 */ /* 0x000fc8000ff3e0ff */
[----:B------:R-:W-:Y:S02]  /*2de0*/  UIADD3.X UR7, UPT, UPT, URZ, UR7, URZ, UP1, !UPT ;  /* 0x00000007ff077290 */ /* 0x000fe40008ffe4ff */
[----:B-1----:R-:W-:-:S04]  /*2df0*/  UIADD3 UR10, UP0, UPT, UR4, -0x1, URZ ;  /* 0xffffffff040a7890 */ /* 0x002fc8000ff1e0ff */
[----:B------:R-:W-:-:S04]  /*2e00*/  UIADD3.X UR11, UPT, UPT, UR5, -0x1, URZ, UP0, !UPT ;  /* 0xffffffff050b7890 */ /* 0x000fc800087fe4ff */
[----:B------:R-:W-:-:S04]  /*2e10*/  USHF.R.U64 UR10, UR10, 0x1e, UR11 ;  /* 0x0000001e0a0a7899 */ /* 0x000fc8000800120b */
[----:B------:R-:W-:-:S04]  /*2e20*/  UIADD3 UR10, UP0, UPT, UR10, 0x1, URZ ;  /* 0x000000010a0a7890 */ /* 0x000fc8000ff1e0ff */
[----:B------:R-:W-:Y:S02]  /*2e30*/  ULEA.HI.X UR11, UR11, URZ, URZ, 0x2, UP0 ;  /* 0x000000ff0b0b7291 */ /* 0x000fe400080f14ff */
[----:B------:R-:W-:-:S04]  /*2e40*/  UISETP.LT.U32.AND UP0, UPT, UR10, UR4, UPT ;  /* 0x000000040a00728c */ /* 0x000fc8000bf01070 */
[----:B------:R-:W-:-:S04]  /*2e50*/  UISETP.LT.U32.AND.EX UP0, UPT, UR11, UR5, UPT, UP0 ;  /* 0x000000050b00728c */ /* 0x000fc8000bf01100 */
[----:B------:R-:W-:Y:S02]  /*2e60*/  USEL UR4, UR10, UR4, UP0 ;  /* 0x000000040a047287 */ /* 0x000fe40008000000 */
[----:B------:R-:W-:Y:S02]  /*2e70*/  USEL UR5, UR11, UR5, UP0 ;  /* 0x000000050b057287 */ /* 0x000fe40008000000 */
[----:B------:R-:W-:-:S04]  /*2e80*/  UISETP.NE.U32.AND UP0, UPT, UR6, UR4, UPT ;  /* 0x000000040600728c */ /* 0x000fc8000bf05070 */
[----:B------:R-:W-:Y:S01]  /*2e90*/  UISETP.NE.AND.EX UP0, UPT, UR7, UR5, UPT, UP0 ;  /* 0x000000050700728c */ /* 0x000fe2000bf05300 */
[----:B------:R-:W-:Y:S08]  /*2ea0*/  BAR.SYNC.DEFER_BLOCKING 0x0 ;  /* 0x0000000000007b1d */ /* 0x000ff00000010000 */
[----:B------:R-:W-:Y:S05]  /*2eb0*/  BRA.U UP0, `(.L_x_217) ;  /* 0xffffffd100dc7547 */ /* 0x000fea000b83ffff */
[----:B------:R-:W-:Y:S05]  /*2ec0*/  EXIT ;  /* 0x000000000000794d */ /* 0x000fea0003800000 */
.L_x_218:
        /* <DEDUP_REMOVED lines=11> */
.L_x_254:


//--------------------- .text._ZN3cub18CUB_300001_SM_10006detail10radix_sort31DeviceRadixSortSingleTileKernelINS1_5radix10policy_hubIjNS0_8NullTypeEyE10Policy1000ELNS0_9SortOrderE0EjS6_yNS1_21identity_decomposer_tEEEvPKT1_PSB_PKT2_PSF_T3_iiT4_ --------------------------
	.section	.text._ZN3cub18CUB_300001_SM_10006detail10radix_sort31DeviceRadixSortSingleTileKernelINS1_5radix10policy_hubIjNS0_8NullTypeEyE10Policy1000ELNS0_9SortOrderE0EjS6_yNS1_21identity_decomposer_tEEEvPKT1_PSB_PKT2_PSF_T3_iiT4_,"ax",@progbits
	.align	128
        .global         _ZN3cub18CUB_300001_SM_10006detail10radix_sort31DeviceRadixSortSingleTileKernelINS1_5radix10policy_hubIjNS0_8NullTypeEyE10Policy1000ELNS0_9SortOrderE0EjS6_yNS1_21identity_decomposer_tEEEvPKT1_PSB_PKT2_PSF_T3_iiT4_
        .type           _ZN3cub18CUB_300001_SM_10006detail10radix_sort31DeviceRadixSortSingleTileKernelINS1_5radix10policy_hubIjNS0_8NullTypeEyE10Policy1000ELNS0_9SortOrderE0EjS6_yNS1_21identity_decomposer_tEEEvPKT1_PSB_PKT2_PSF_T3_iiT4_,@function
        .size           _ZN3cub18CUB_300001_SM_10006detail10radix_sort31DeviceRadixSortSingleTileKernelINS1_5radix10policy_hubIjNS0_8NullTypeEyE10Policy1000ELNS0_9SortOrderE0EjS6_yNS1_21identity_decomposer_tEEEvPKT1_PSB_PKT2_PSF_T3_iiT4_,(.L_x_255 - _ZN3cub18CUB_300001_SM_10006detail10radix_sort31DeviceRadixSortSingleTileKernelINS1_5radix10policy_hubIjNS0_8NullTypeEyE10Policy1000ELNS0_9SortOrderE0EjS6_yNS1_21identity_decomposer_tEEEvPKT1_PSB_PKT2_PSF_T3_iiT4_)
        .other          _ZN3cub18CUB_300001_SM_10006detail10radix_sort31DeviceRadixSortSingleTileKernelINS1_5radix10policy_hubIjNS0_8NullTypeEyE10Policy1000ELNS0_9SortOrderE0EjS6_yNS1_21identity_decomposer_tEEEvPKT1_PSB_PKT2_PSF_T3_iiT4_,@"STO_CUDA_ENTRY STV_DEFAULT"
_ZN3cub18CUB_300001_SM_10006detail10radix_sort31DeviceRadixSortSingleTileKernelINS1_5radix10policy_hubIjNS0_8NullTypeEyE10Policy1000ELNS0_9SortOrderE0EjS6_yNS1_21identity_decomposer_tEEEvPKT1_PSB_PKT2_PSF_T3_iiT4_:
.text._ZN3cub18CUB_300001_SM_10006detail10radix_sort31DeviceRadixSortSingleTileKernelINS1_5radix10policy_hubIjNS0_8NullTypeEyE10Policy1000ELNS0_9SortOrderE0EjS6_yNS1_21identity_decomposer_tEEEvPKT1_PSB_PKT2_PSF_T3_iiT4_:
[----:B------:R-:W-:Y:S01]  /*0000*/  LDC R1, c[0x0][0x37c] ;  /* 0x0000df00ff017b82 */ /* 0x000fe20000000800 */
[----:B------:R-:W0:Y:S01]  /*0010*/  S2R R0, SR_TID.X ;  /* 0x0000000000007919 */ /* 0x000e220000002100 */
[----:B------:R-:W1:Y:S06]  /*0020*/  LDCU UR4, c[0x0][0x3a0] ;  /* 0x00007400ff0477ac */ /* 0x000e6c0008000800 */
[----:B------:R-:W2:Y:S01]  /*0030*/  LDC.64 R4, c[0x0][0x380] ;  /* 0x0000e000ff047b82 */ /* 0x000ea20000000a00 */
[----:B------:R-:W-:Y:S01]  /*0040*/  IMAD.MOV.U32 R12, RZ, RZ, -0x1 ;  /* 0xffffffffff0c7424 */ /* 0x000fe200078e00ff */
[----:B------:R-:W3:Y:S01]  /*0050*/  LDCU.64 UR10, c[0x0][0x358] ;  /* 0x00006b00ff0a77ac */ /* 0x000ee20008000a00 */
[----:B------:R-:W-:-:S02]  /*0060*/  IMAD.MOV.U32 R13, RZ, RZ, -0x1 ;  /* 0xffffffffff0d7424 */ /* 0x000fc400078e00ff */
[----:B------:R-:W-:Y:S02]  /*0070*/  IMAD.MOV.U32 R15, RZ, RZ, -0x1 ;  /* 0xffffffffff0f7424 */ /* 0x000fe400078e00ff */
[----:B------:R-:W-:Y:S02]  /*0080*/  IMAD.MOV.U32 R14, RZ, RZ, -0x1 ;  /* 0xffffffffff0e7424 */ /* 0x000fe400078e00ff */
[----:B------:R-:W-:Y:S02]  /*0090*/  IMAD.MOV.U32 R16, RZ, RZ, -0x1 ;  /* 0xffffffffff107424 */ /* 0x000fe400078e00ff */
[----:B------:R-:W-:Y:S02]  /*00a0*/  IMAD.MOV.U32 R17, RZ, RZ, -0x1 ;  /* 0xffffffffff117424 */ /* 0x000fe400078e00ff */
[----:B------:R-:W-:Y:S02]  /*00b0*/  IMAD.MOV.U32 R18, RZ, RZ, -0x1 ;  /* 0xffffffffff127424 */ /* 0x000fe400078e00ff */
[----:B------:R-:W-:-:S02]  /*00c0*/  IMAD.MOV.U32 R19, RZ, RZ, -0x1 ;  /* 0xffffffffff137424 */ /* 0x000fc400078e00ff */
[----:B------:R-:W-:Y:S02]  /*00d0*/  IMAD.MOV.U32 R20, RZ, RZ, -0x1 ;  /* 0xffffffffff147424 */ /* 0x000fe400078e00ff */
[----:B------:R-:W-:Y:S01]  /*00e0*/  IMAD.MOV.U32 R21, RZ, RZ, -0x1 ;  /* 0xffffffffff157424 */ /* 0x000fe200078e00ff */
[----:B------:R-:W4:Y:S01]  /*00f0*/  S2UR UR5, SR_CgaCtaId ;  /* 0x00000000000579c3 */ /* 0x000f220000008800 */
[----:B------:R-:W-:Y:S02]  /*0100*/  IMAD.MOV.U32 R22, RZ, RZ, -0x1 ;  /* 0xffffffffff167424 */ /* 0x000fe400078e00ff */
[----:B------:R-:W-:Y:S02]  /*0110*/  IMAD.MOV.U32 R23, RZ, RZ, -0x1 ;  /* 0xffffffffff177424 */ /* 0x000fe400078e00ff */
[----:B------:R-:W-:Y:S02]  /*0120*/  IMAD.MOV.U32 R24, RZ, RZ, -0x1 ;  /* 0xffffffffff187424 */ /* 0x000fe400078e00ff */
[----:B------:R-:W-:-:S02]  /*0130*/  IMAD.MOV.U32 R25, RZ, RZ, -0x1 ;  /* 0xffffffffff197424 */ /* 0x000fc400078e00ff */
[----:B------:R-:W-:Y:S02]  /*0140*/  IMAD.MOV.U32 R26, RZ, RZ, -0x1 ;  /* 0xffffffffff1a7424 */ /* 0x000fe400078e00ff */
[----:B------:R-:W-:Y:S02]  /*0150*/  IMAD.MOV.U32 R27, RZ, RZ, -0x1 ;  /* 0xffffffffff1b7424 */ /* 0x000fe400078e00ff */
[----:B------:R-:W-:Y:S01]  /*0160*/  IMAD.MOV.U32 R28, RZ, RZ, -0x1 ;  /* 0xffffffffff1c7424 */ /* 0x000fe200078e00ff */
[----:B------:R-:W4:Y:S01]  /*0170*/  S2R R29, SR_LANEID ;  /* 0x00000000001d7919 */ /* 0x000f220000000000 */
[----:B0-----:R-:W-:Y:S01]  /*0180*/  IMAD R7, R0, 0x13, RZ ;  /* 0x0000001300077824 */ /* 0x001fe200078e02ff */
[----:B------:R-:W0:Y:S03]  /*0190*/  LDCU.64 UR6, c[0x0][0x3a8] ;  /* 0x00007500ff0677ac */ /* 0x000e260008000a00 */
[C---:B------:R-:W-:Y:S01]  /*01a0*/  VIADD R2, R7.reuse, 0x1 ;  /* 0x0000000107027836 */ /* 0x040fe20000000000 */
[C---:B-1----:R-:W-:Y:S01]  /*01b0*/  ISETP.GE.AND P1, PT, R7.reuse, UR4, PT ;  /* 0x0000000407007c0c */ /* 0x042fe2000bf26270 */
[C---:B------:R-:W-:Y:S01]  /*01c0*/  VIADD R3, R7.reuse, 0x2 ;  /* 0x0000000207037836 */ /* 0x040fe20000000000 */
[----:B------:R-:W1:Y:S01]  /*01d0*/  LDCU UR9, c[0x0][0x3ac] ;  /* 0x00007580ff0977ac */ /* 0x000e620008000800 */
[C---:B------:R-:W-:Y:S01]  /*01e0*/  VIADD R6, R7.reuse, 0x5 ;  /* 0x0000000507067836 */ /* 0x040fe20000000000 */
[----:B------:R-:W-:Y:S01]  /*01f0*/  ISETP.GE.AND P2, PT, R2, UR4, PT ;  /* 0x0000000402007c0c */ /* 0x000fe2000bf46270 */
[----:B------:R-:W-:Y:S01]  /*0200*/  VIADD R2, R7, 0x3 ;  /* 0x0000000307027836 */ /* 0x000fe20000000000 */
[----:B------:R-:W-:Y:S01]  /*0210*/  ISETP.GE.AND P3, PT, R3, UR4, PT ;  /* 0x0000000403007c0c */ /* 0x000fe2000bf66270 */
[----:B--2---:R-:W-:Y:S01]  /*0220*/  IMAD.WIDE.U32 R4, R7, 0x4, R4 ;  /* 0x0000000407047825 */ /* 0x004fe200078e0004 */
[----:B------:R-:W-:-:S02]  /*0230*/  ISETP.GE.AND P6, PT, R6, UR4, PT ;  /* 0x0000000406007c0c */ /* 0x000fc4000bfc6270 */
[----:B------:R-:W-:Y:S01]  /*0240*/  ISETP.GE.AND P4, PT, R2, UR4, PT ;  /* 0x0000000402007c0c */ /* 0x000fe2000bf86270 */
[----:B------:R-:W-:Y:S02]  /*0250*/  IMAD.MOV.U32 R2, RZ, RZ, -0x1 ;  /* 0xffffffffff027424 */ /* 0x000fe400078e00ff */
[C---:B------:R-:W-:Y:S02]  /*0260*/  VIADD R6, R7.reuse, 0x7 ;  /* 0x0000000707067836 */ /* 0x040fe40000000000 */
[C---:B------:R-:W-:Y:S02]  /*0270*/  VIADD R3, R7.reuse, 0x4 ;  /* 0x0000000407037836 */ /* 0x040fe40000000000 */
[----:B---3--:R2:W5:Y:S01]  /*0280*/  @!P1 LDG.E R2, desc[UR10][R4.64] ;  /* 0x0000000a04029981 */ /* 0x008562000c1e1900 */
[----:B------:R-:W-:Y:S01]  /*0290*/  ISETP.GE.AND P1, PT, R6, UR4, PT ;  /* 0x0000000406007c0c */ /* 0x000fe2000bf26270 */
[----:B------:R-:W-:Y:S01]  /*02a0*/  VIADD R6, R7, 0x9 ;  /* 0x0000000907067836 */ /* 0x000fe20000000000 */
[----:B------:R-:W-:Y:S01]  /*02b0*/  ISETP.GE.AND P5, PT, R3, UR4, PT ;  /* 0x0000000403007c0c */ /* 0x000fe2000bfa6270 */
[C---:B------:R-:W-:Y:S01]  /*02c0*/  VIADD R8, R7.reuse, 0x6 ;  /* 0x0000000607087836 */ /* 0x040fe20000000000 */
[----:B------:R2:W5:Y:S01]  /*02d0*/  @!P3 LDG.E R12, desc[UR10][R4.64+0x8] ;  /* 0x0000080a040cb981 */ /* 0x000562000c1e1900 */
[----:B------:R-:W-:Y:S01]  /*02e0*/  IMAD.MOV.U32 R3, RZ, RZ, -0x1 ;  /* 0xffffffffff037424 */ /* 0x000fe200078e00ff */
[----:B------:R-:W-:Y:S01]  /*02f0*/  ISETP.GE.AND P3, PT, R6, UR4, PT ;  /* 0x0000000406007c0c */ /* 0x000fe2000bf66270 */
[C---:B------:R-:W-:Y:S01]  /*0300*/  VIADD R6, R7.reuse, 0xa ;  /* 0x0000000a07067836 */ /* 0x040fe20000000000 */
[----:B------:R-:W-:Y:S01]  /*0310*/  ISETP.GE.AND P0, PT, R8, UR4, PT ;  /* 0x0000000408007c0c */ /* 0x000fe2000bf06270 */
[C---:B------:R-:W-:Y:S01]  /*0320*/  VIADD R8, R7.reuse, 0x8 ;  /* 0x0000000807087836 */ /* 0x040fe20000000000 */
[----:B------:R2:W5:Y:S02]  /*0330*/  @!P4 LDG.E R13, desc[UR10][R4.64+0xc] ;  /* 0x00000c0a040dc981 */ /* 0x000564000c1e1900 */
[----:B------:R-:W-:Y:S01]  /*0340*/  ISETP.GE.AND P4, PT, R6, UR4, PT ;  /* 0x0000000406007c0c */ /* 0x000fe2000bf86270 */
[C---:B------:R-:W-:Y:S01]  /*0350*/  VIADD R6, R7.reuse, 0xc ;  /* 0x0000000c07067836 */ /* 0x040fe20000000000 */
[----:B------:R2:W5:Y:S01]  /*0360*/  @!P2 LDG.E R3, desc[UR10][R4.64+0x4] ;  /* 0x0000040a0403a981 */ /* 0x000562000c1e1900 */
[----:B------:R-:W-:Y:S01]  /*0370*/  ISETP.GE.AND P2, PT, R8, UR4, PT ;  /* 0x0000000408007c0c */ /* 0x000fe2000bf46270 */
[----:B------:R-:W-:-:S02]  /*0380*/  VIADD R8, R7, 0xb ;  /* 0x0000000b07087836 */ /* 0x000fc40000000000 */
[----:B------:R2:W5:Y:S01]  /*0390*/  @!P6 LDG.E R15, desc[UR10][R4.64+0x14] ;  /* 0x0000140a040fe981 */ /* 0x000562000c1e1900 */
[----:B------:R-:W-:Y:S01]  /*03a0*/  ISETP.GE.AND P6, PT, R6, UR4, PT ;  /* 0x0000000406007c0c */ /* 0x000fe2000bfc6270 */
[C---:B------:R-:W-:Y:S02]  /*03b0*/  VIADD R6, R7.reuse, 0xd ;  /* 0x0000000d07067836 */ /* 0x040fe40000000000 */
[----:B------:R2:W5:Y:S01]  /*03c0*/  @!P5 LDG.E R14, desc[UR10][R4.64+0x10] ;  /* 0x0000100a040ed981 */ /* 0x000562000c1e1900 */
[----:B------:R-:W-:Y:S01]  /*03d0*/  ISETP.GE.AND P5, PT, R8, UR4, PT ;  /* 0x0000000408007c0c */ /* 0x000fe2000bfa6270 */
[C---:B------:R-:W-:Y:S02]  /*03e0*/  VIADD R8, R7.reuse, 0xe ;  /* 0x0000000e07087836 */ /* 0x040fe40000000000 */
        /* <DEDUP_REMOVED lines=9> */
[----:B------:R-:W-:Y:S01]  /*0480*/  VIADD R7, R7, 0x12 ;  /* 0x0000001207077836 */ /* 0x000fe20000000000 */
[----:B------:R2:W5:Y:S02]  /*0490*/  @!P3 LDG.E R19, desc[UR10][R4.64+0x24] ;  /* 0x0000240a0413b981 */ /* 0x000564000c1e1900 */
[----:B------:R-:W-:-:S02]  /*04a0*/  ISETP.GE.AND P3, PT, R6, UR4, PT ;  /* 0x0000000406007c0c */ /* 0x000fc4000bf66270 */
[----:B------:R2:W5:Y:S01]  /*04b0*/  @!P4 LDG.E R20, desc[UR10][R4.64+0x28] ;  /* 0x0000280a0414c981 */ /* 0x000562000c1e1900 */
[----:B------:R-:W-:-:S03]  /*04c0*/  ISETP.GE.AND P4, PT, R8, UR4, PT ;  /* 0x0000000408007c0c */ /* 0x000fc6000bf86270 */
[----:B------:R2:W5:Y:S01]  /*04d0*/  @!P5 LDG.E R21, desc[UR10][R4.64+0x2c] ;  /* 0x00002c0a0415d981 */ /* 0x000562000c1e1900 */
[----:B------:R-:W-:-:S03]  /*04e0*/  ISETP.GE.AND P5, PT, R7, UR4, PT ;  /* 0x0000000407007c0c */ /* 0x000fc6000bfa6270 */
[----:B------:R2:W5:Y:S04]  /*04f0*/  @!P6 LDG.E R22, desc[UR10][R4.64+0x30] ;  /* 0x0000300a0416e981 */ /* 0x000568000c1e1900 */
[----:B------:R2:W5:Y:S04]  /*0500*/  @!P0 LDG.E R23, desc[UR10][R4.64+0x34] ;  /* 0x0000340a04178981 */ /* 0x000568000c1e1900 */
[----:B------:R2:W5:Y:S04]  /*0510*/  @!P1 LDG.E R24, desc[UR10][R4.64+0x38] ;  /* 0x0000380a04189981 */ /* 0x000568000c1e1900 */
[----:B------:R2:W5:Y:S04]  /*0520*/  @!P2 LDG.E R25, desc[UR10][R4.64+0x3c] ;  /* 0x00003c0a0419a981 */ /* 0x000568000c1e1900 */
[----:B------:R2:W5:Y:S04]  /*0530*/  @!P3 LDG.E R26, desc[UR10][R4.64+0x40] ;  /* 0x0000400a041ab981 */ /* 0x000568000c1e1900 */
[----:B------:R2:W5:Y:S04]  /*0540*/  @!P4 LDG.E R27, desc[UR10][R4.64+0x44] ;  /* 0x0000440a041bc981 */ /* 0x000568000c1e1900 */
[----:B------:R2:W5:Y:S01]  /*0550*/  @!P5 LDG.E R28, desc[UR10][R4.64+0x48] ;  /* 0x0000480a041cd981 */ /* 0x000562000c1e1900 */
[----:B------:R-:W-:-:S02]  /*0560*/  UMOV UR4, 0x400 ;  /* 0x0000040000047882 */ /* 0x000fc40000000000 */
[----:B----4-:R-:W-:Y:S01]  /*0570*/  ULEA UR4, UR5, UR4, 0x18 ;  /* 0x0000000405047291 */ /* 0x010fe2000f8ec0ff */
[----:B------:R-:W-:-:S05]  /*0580*/  SHF.R.U32.HI R105, RZ, 0x5, R0 ;  /* 0x00000005ff697819 */ /* 0x000fca0000011600 */
[----:B------:R-:W-:-:S05]  /*0590*/  LEA R31, R0, UR4, 0x2 ;  /* 0x00000004001f7c11 */ /* 0x000fca000f8e10ff */
[----:B------:R-:W-:Y:S01]  /*05a0*/  IMAD R33, R0, 0x80, R31 ;  /* 0x0000008000217824 */ /* 0x000fe200078e021f */
[----:B------:R-:W-:-:S03]  /*05b0*/  LEA R30, R105, UR4, 0x2 ;  /* 0x00000004691e7c11 */ /* 0x000fc6000f8e10ff */
[----:B------:R-:W-:Y:S01]  /*05c0*/  IMAD R35, R0, -0x38, R33 ;  /* 0xffffffc800237824 */ /* 0x000fe200078e0221 */
[----:B0-----:R-:W-:Y:S02]  /*05d0*/  UIADD3 UR8, UPT, UPT, UR6, 0x6, URZ ;  /* 0x0000000606087890 */ /* 0x001fe4000fffe0ff */
[----:B------:R-:W-:Y:S01]  /*05e0*/  UIADD3 UR5, UPT, UPT, -UR6, UR7, URZ ;  /* 0x0000000706057290 */ /* 0x000fe2000fffe1ff */
[----:B-12---:R-:W-:Y:S11]  /*05f0*/  BAR.SYNC.DEFER_BLOCKING 0x0 ;  /* 0x0000000000007b1d */ /* 0x006ff60000010000 */
.L_x_220:
[----:B------:R-:W-:Y:S01]  /*0600*/  UISETP.LT.AND UP0, UPT, UR5, 0x6, UPT ;  /* 0x000000060500788c */ /* 0x000fe2000bf01270 */
[----:B------:R-:W-:Y:S01]  /*0610*/  STS [R31], RZ ;  /* 0x000000ff1f007388 */ /* 0x000fe20000000800 */
[----:B------:R-:W-:Y:S01]  /*0620*/  UIADD3 UR6, UPT, UPT, UR8, -0x6, URZ ;  /* 0xfffffffa08067890 */ /* 0x000fe2000fffe0ff */
[----:B------:R-:W-:Y:S01]  /*0630*/  ISETP.NE.AND P1, PT, R29, 0x1f, PT ;  /* 0x0000001f1d00780c */ /* 0x000fe20003f25270 */
[----:B------:R-:W-:Y:S01]  /*0640*/  USEL UR4, UR5, 0x6, UP0 ;  /* 0x0000000605047887 */ /* 0x000fe20008000000 */
[----:B------:R-:W-:Y:S01]  /*0650*/  STS [R31+0x400], RZ ;  /* 0x000400ff1f007388 */ /* 0x000fe20000000800 */
[C---:B------:R-:W-:Y:S01]  /*0660*/  ISETP.NE.AND P2, PT, R105.reuse, 0x6, PT ;  /* 0x000000066900780c */ /* 0x040fe20003f45270 */
[----:B------:R-:W-:Y:S01]  /*0670*/  UISETP.GE.AND UP0, UPT, UR8, UR9, UPT ;  /* 0x000000090800728c */ /* 0x000fe2000bf06270 */
[----:B0----5:R-:W-:Y:S01]  /*0680*/  SHF.R.U32.HI R4, RZ, UR6, R2 ;  /* 0x00000006ff047c19 */ /* 0x021fe20008011602 */
[----:B------:R-:W-:Y:S01]  /*0690*/  UBMSK UR4, URZ, UR4 ;  /* 0x00000004ff04729b */ /* 0x000fe20008000000 */
[----:B------:R-:W-:Y:S01]  /*06a0*/  STS [R31+0x800], RZ ;  /* 0x000800ff1f007388 */ /* 0x000fe20000000800 */
[----:B------:R-:W-:-:S03]  /*06b0*/  ISETP.NE.AND P3, PT, R105, 0x7, PT ;  /* 0x000000076900780c */ /* 0x000fc60003f65270 */
[----:B------:R-:W-:Y:S01]  /*06c0*/  STS [R31+0xc00], RZ ;  /* 0x000c00ff1f007388 */ /* 0x000fe20000000800 */
[----:B------:R-:W-:-:S03]  /*06d0*/  LOP3.LUT R4, R4, UR4, RZ, 0xc0, !PT ;  /* 0x0000000404047c12 */ /* 0x000fc6000f8ec0ff */
[----:B------:R-:W-:Y:S02]  /*06e0*/  STS [R31+0x1000], RZ ;  /* 0x001000ff1f007388 */ /* 0x000fe40000000800 */
[----:B------:R-:W-:Y:S01]  /*06f0*/  IMAD.SHL.U32 R5, R4, 0x400, RZ ;  /* 0x0000040004057824 */ /* 0x000fe200078e00ff */
[----:B------:R-:W-:Y:S01]  /*0700*/  SHF.R.U32.HI R4, RZ, 0x4, R4 ;  /* 0x00000004ff047819 */ /* 0x000fe20000011604 */
[----:B------:R-:W-:Y:S03]  /*0710*/  STS [R31+0x1400], RZ ;  /* 0x001400ff1f007388 */ /* 0x000fe60000000800 */
[----:B------:R-:W-:Y:S01]  /*0720*/  LOP3.LUT R34, R5, 0x7c00, RZ, 0xc0, !PT ;  /* 0x00007c0005227812 */ /* 0x000fe200078ec0ff */
[----:B------:R-:W-:Y:S01]  /*0730*/  STS [R31+0x1800], RZ ;  /* 0x001800ff1f007388 */ /* 0x000fe20000000800 */
[----:B------:R-:W-:-:S03]  /*0740*/  LOP3.LUT R4, R4, 0xffffffe, RZ, 0xc0, !PT ;  /* 0x0ffffffe04047812 */ /* 0x000fc600078ec0ff */
[----:B------:R-:W-:Y:S01]  /*0750*/  STS [R31+0x1c00], RZ ;  /* 0x001c00ff1f007388 */ /* 0x000fe20000000800 */
[----:B------:R-:W-:Y:S02]  /*0760*/  IADD3 R34, PT, PT, R4, R31, R34 ;  /* 0x0000001f04227210 */ /* 0x000fe40007ffe022 */
[----:B------:R-:W-:Y:S01]  /*0770*/  SHF.R.U32.HI R4, RZ, UR6, R3 ;  /* 0x00000006ff047c19 */ /* 0x000fe20008011603 */
[----:B------:R-:W-:Y:S03]  /*0780*/  STS [R31+0x2000], RZ ;  /* 0x002000ff1f007388 */ /* 0x000fe60000000800 */
[----:B------:R-:W-:Y:S01]  /*0790*/  LOP3.LUT R4, R4, UR4, RZ, 0xc0, !PT ;  /* 0x0000000404047c12 */ /* 0x000fe2000f8ec0ff */
[----:B------:R-:W-:Y:S04]  /*07a0*/  STS [R31+0x2400], RZ ;  /* 0x002400ff1f007388 */ /* 0x000fe80000000800 */
[----:B------:R-:W-:Y:S01]  /*07b0*/  STS [R31+0x2800], RZ ;  /* 0x002800ff1f007388 */ /* 0x000fe20000000800 */
[----:B------:R-:W-:Y:S01]  /*07c0*/  IMAD.SHL.U32 R5, R4, 0x400, RZ ;  /* 0x0000040004057824 */ /* 0x000fe200078e00ff */
[----:B------:R-:W-:-:S02]  /*07d0*/  SHF.R.U32.HI R4, RZ, 0x4, R4 ;  /* 0x00000004ff047819 */ /* 0x000fc40000011604 */
[----:B------:R-:W-:Y:S02]  /*07e0*/  STS [R31+0x2c00], RZ ;  /* 0x002c00ff1f007388 */ /* 0x000fe40000000800 */
[----:B------:R-:W-:Y:S02]  /*07f0*/  LOP3.LUT R36, R5, 0x7c00, RZ, 0xc0, !PT ;  /* 0x00007c0005247812 */ /* 0x000fe400078ec0ff */
        /* <DEDUP_REMOVED lines=32> */
[----:B------:R-:W0:Y:S02]  /*0a00*/  LDS.U16 R32, [R34] ;  /* 0x0000000022207984 */ /* 0x000e240000000400 */
[----:B0-----:R-:W-:-:S05]  /*0a10*/  VIADD R5, R32, 0x1 ;  /* 0x0000000120057836 */ /* 0x001fca0000000000 */
[----:B------:R0:W-:Y:S04]  /*0a20*/  STS.U16 [R34], R5 ;  /* 0x0000000522007388 */ /* 0x0001e80000000400 */
[----:B------:R-:W1:Y:S01]  /*0a30*/  LDS.U16 R38, [R36] ;  /* 0x0000000024267984 */ /* 0x000e620000000400 */
[----:B0-----:R-:W-:Y:S01]  /*0a40*/  IMAD.SHL.U32 R5, R4, 0x400, RZ ;  /* 0x0000040004057824 */ /* 0x001fe200078e00ff */
[----:B------:R-:W-:-:S04]  /*0a50*/  SHF.R.U32.HI R4, RZ, 0x4, R4 ;  /* 0x00000004ff047819 */ /* 0x000fc80000011604 */
[----:B------:R-:W-:Y:S02]  /*0a60*/  LOP3.LUT R6, R5, 0x7c00, RZ, 0xc0, !PT ;  /* 0x00007c0005067812 */ /* 0x000fe400078ec0ff */
[----:B------:R-:W-:Y:S02]  /*0a70*/  LOP3.LUT R41, R4, 0xffffffe, RZ, 0xc0, !PT ;  /* 0x0ffffffe04297812 */ /* 0x000fe400078ec0ff */
[----:B------:R-:W-:Y:S02]  /*0a80*/  SHF.R.U32.HI R5, RZ, UR6, R14 ;  /* 0x00000006ff057c19 */ /* 0x000fe4000801160e */
[----:B------:R-:W-:Y:S02]  /*0a90*/  IADD3 R41, PT, PT, R41, R31, R6 ;  /* 0x0000001f29297210 */ /* 0x000fe40007ffe006 */
[----:B------:R-:W-:-:S05]  /*0aa0*/  LOP3.LUT R5, R5, UR4, RZ, 0xc0, !PT ;  /* 0x0000000405057c12 */ /* 0x000fca000f8ec0ff */
[----:B------:R-:W-:Y:S01]  /*0ab0*/  IMAD.SHL.U32 R6, R5, 0x400, RZ ;  /* 0x0000040005067824 */ /* 0x000fe200078e00ff */
[----:B------:R-:W-:-:S04]  /*0ac0*/  SHF.R.U32.HI R5, RZ, 0x4, R5 ;  /* 0x00000004ff057819 */ /* 0x000fc80000011605 */
[----:B------:R-:W-:Y:S02]  /*0ad0*/  LOP3.LUT R8, R6, 0x7c00, RZ, 0xc0, !PT ;  /* 0x00007c0006087812 */ /* 0x000fe400078ec0ff */
[----:B------:R-:W-:-:S04]  /*0ae0*/  LOP3.LUT R5, R5, 0xffffffe, RZ, 0xc0, !PT ;  /* 0x0ffffffe05057812 */ /* 0x000fc800078ec0ff */
[----:B------:R-:W-:Y:S01]  /*0af0*/  IADD3 R43, PT, PT, R5, R31, R8 ;  /* 0x0000001f052b7210 */ /* 0x000fe20007ffe008 */
[----:B-1----:R-:W-:-:S05]  /*0b00*/  VIADD R7, R38, 0x1 ;  /* 0x0000000126077836 */ /* 0x002fca0000000000 */
[----:B------:R-:W-:Y:S04]  /*0b10*/  STS.U16 [R36], R7 ;  /* 0x0000000724007388 */ /* 0x000fe80000000400 */
[----:B------:R-:W0:Y:S02]  /*0b20*/  LDS.U16 R40, [R39] ;  /* 0x0000000027287984 */ /* 0x000e240000000400 */
[----:B0-----:R-:W-:-:S05]  /*0b30*/  VIADD R4, R40, 0x1 ;  /* 0x0000000128047836 */ /* 0x001fca0000000000 */
[----:B------:R0:W-:Y:S04]  /*0b40*/  STS.U16 [R39], R4 ;  /* 0x0000000427007388 */ /* 0x0001e80000000400 */
[----:B------:R-:W1:Y:S01]  /*0b50*/  LDS.U16 R42, [R41] ;  /* 0x00000000292a7984 */ /* 0x000e620000000400 */
[----:B0-----:R-:W-:-:S04]  /*0b60*/  SHF.R.U32.HI R4, RZ, UR6, R15 ;  /* 0x00000006ff047c19 */ /* 0x001fc8000801160f */
[----:B------:R-:W-:-:S05]  /*0b70*/  LOP3.LUT R4, R4, UR4, RZ, 0xc0, !PT ;  /* 0x0000000404047c12 */ /* 0x000fca000f8ec0ff */
[----:B------:R-:W-:Y:S01]  /*0b80*/  IMAD.SHL.U32 R5, R4, 0x400, RZ ;  /* 0x0000040004057824 */ /* 0x000fe200078e00ff */
[----:B------:R-:W-:-:S04]  /*0b90*/  SHF.R.U32.HI R4, RZ, 0x4, R4 ;  /* 0x00000004ff047819 */ /* 0x000fc80000011604 */
[----:B------:R-:W-:Y:S02]  /*0ba0*/  LOP3.LUT R8, R5, 0x7c00, RZ, 0xc0, !PT ;  /* 0x00007c0005087812 */ /* 0x000fe400078ec0ff */
[----:B------:R-:W-:Y:S02]  /*0bb0*/  LOP3.LUT R45, R4, 0xffffffe, RZ, 0xc0, !PT ;  /* 0x0ffffffe042d7812 */ /* 0x000fe400078ec0ff */
[----:B------:R-:W-:Y:S02]  /*0bc0*/  SHF.R.U32.HI R5, RZ, UR6, R16 ;  /* 0x00000006ff057c19 */ /* 0x000fe40008011610 */
[----:B------:R-:W-:Y:S02]  /*0bd0*/  IADD3 R45, PT, PT, R45, R31, R8 ;  /* 0x0000001f2d2d7210 */ /* 0x000fe40007ffe008 */
[----:B------:R-:W-:Y:S01]  /*0be0*/  LOP3.LUT R5, R5, UR4, RZ, 0xc0, !PT ;  /* 0x0000000405057c12 */ /* 0x000fe2000f8ec0ff */
[----:B-1----:R-:W-:-:S05]  /*0bf0*/  VIADD R6, R42, 0x1 ;  /* 0x000000012a067836 */ /* 0x002fca0000000000 */
[----:B------:R0:W-:Y:S04]  /*0c00*/  STS.U16 [R41], R6 ;  /* 0x0000000629007388 */ /* 0x0001e80000000400 */
[----:B------:R-:W1:Y:S01]  /*0c10*/  LDS.U16 R44, [R43] ;  /* 0x000000002b2c7984 */ /* 0x000e620000000400 */
[----:B0-----:R-:W-:Y:S01]  /*0c20*/  IMAD.SHL.U32 R6, R5, 0x400, RZ ;  /* 0x0000040005067824 */ /* 0x001fe200078e00ff */
[----:B------:R-:W-:-:S04]  /*0c30*/  SHF.R.U32.HI R5, RZ, 0x4, R5 ;  /* 0x00000004ff057819 */ /* 0x000fc80000011605 */
[----:B------:R-:W-:Y:S02]  /*0c40*/  LOP3.LUT R8, R6, 0x7c00, RZ, 0xc0, !PT ;  /* 0x00007c0006087812 */ /* 0x000fe400078ec0ff */
[----:B------:R-:W-:-:S04]  /*0c50*/  LOP3.LUT R5, R5, 0xffffffe, RZ, 0xc0, !PT ;  /* 0x0ffffffe05057812 */ /* 0x000fc800078ec0ff */
[----:B------:R-:W-:Y:S01]  /*0c60*/  IADD3 R47, PT, PT, R5, R31, R8 ;  /* 0x0000001f052f7210 */ /* 0x000fe20007ffe008 */
[----:B-1----:R-:W-:-:S05]  /*0c70*/  VIADD R4, R44, 0x1 ;  /* 0x000000012c047836 */ /* 0x002fca0000000000 */
        /* <DEDUP_REMOVED lines=108> */
[----:B------:R-:W-:Y:S01]  /*1340*/  SHF.R.U32.HI R5, RZ, UR6, R28 ;  /* 0x00000006ff057c19 */ /* 0x000fe2000801161c */
[----:B------:R-:W0:Y:S01]  /*1350*/  S2UR UR6, SR_CgaCtaId ;  /* 0x00000000000679c3 */ /* 0x000e220000008800 */
[----:B------:R-:W-:Y:S02]  /*1360*/  IADD3 R69, PT, PT, R69, R31, R8 ;  /* 0x0000001f45457210 */ /* 0x000fe40007ffe008 */
[----:B------:R-:W-:Y:S01]  /*1370*/  LOP3.LUT R5, R5, UR4, RZ, 0xc0, !PT ;  /* 0x0000000405057c12 */ /* 0x000fe2000f8ec0ff */
[----:B------:R-:W-:Y:S01]  /*1380*/  UMOV UR4, 0x400 ;  /* 0x0000040000047882 */ /* 0x000fe20000000000 */
[----:B-1----:R-:W-:-:S05]  /*1390*/  VIADD R6, R66, 0x1 ;  /* 0x0000000142067836 */ /* 0x002fca0000000000 */
[----:B------:R1:W-:Y:S04]  /*13a0*/  STS.U16 [R65], R6 ;  /* 0x0000000641007388 */ /* 0x0003e80000000400 */
[----:B------:R-:W2:Y:S01]  /*13b0*/  LDS.U16 R68, [R67] ;  /* 0x0000000043447984 */ /* 0x000ea20000000400 */
[----:B0-----:R-:W-:Y:S01]  /*13c0*/  ULEA UR4, UR6, UR4, 0x18 ;  /* 0x0000000406047291 */ /* 0x001fe2000f8ec0ff */
[----:B-1----:R-:W-:Y:S01]  /*13d0*/  IMAD.SHL.U32 R6, R5, 0x400, RZ ;  /* 0x0000040005067824 */ /* 0x002fe200078e00ff */
[----:B------:R-:W-:-:S04]  /*13e0*/  SHF.R.U32.HI R5, RZ, 0x4, R5 ;  /* 0x00000004ff057819 */ /* 0x000fc80000011605 */
[----:B------:R-:W-:Y:S02]  /*13f0*/  LOP3.LUT R8, R6, 0x7c00, RZ, 0xc0, !PT ;  /* 0x00007c0006087812 */ /* 0x000fe400078ec0ff */
[----:B------:R-:W-:-:S04]  /*1400*/  LOP3.LUT R5, R5, 0xffffffe, RZ, 0xc0, !PT ;  /* 0x0ffffffe05057812 */ /* 0x000fc800078ec0ff */
[----:B------:R-:W-:Y:S01]  /*1410*/  IADD3 R71, PT, PT, R5, R31, R8 ;  /* 0x0000001f05477210 */ /* 0x000fe20007ffe008 */
[----:B--2---:R-:W-:-:S05]  /*1420*/  VIADD R4, R68, 0x1 ;  /* 0x0000000144047836 */ /* 0x004fca0000000000 */
[----:B------:R-:W-:Y:S04]  /*1430*/  STS.U16 [R67], R4 ;  /* 0x0000000443007388 */ /* 0x000fe80000000400 */
[----:B------:R-:W0:Y:S02]  /*1440*/  LDS.U16 R70, [R69] ;  /* 0x0000000045467984 */ /* 0x000e240000000400 */
[----:B0-----:R-:W-:-:S05]  /*1450*/  VIADD R6, R70, 0x1 ;  /* 0x0000000146067836 */ /* 0x001fca0000000000 */
[----:B------:R-:W-:Y:S04]  /*1460*/  STS.U16 [R69], R6 ;  /* 0x0000000645007388 */ /* 0x000fe80000000400 */
[----:B------:R-:W0:Y:S02]  /*1470*/  LDS.U16 R72, [R71] ;  /* 0x0000000047487984 */ /* 0x000e240000000400 */
[----:B0-----:R-:W-:-:S05]  /*1480*/  VIADD R4, R72, 0x1 ;  /* 0x0000000148047836 */ /* 0x001fca0000000000 */
[----:B------:R-:W-:Y:S01]  /*1490*/  STS.U16 [R71], R4 ;  /* 0x0000000447007388 */ /* 0x000fe20000000400 */
[----:B------:R-:W-:Y:S06]  /*14a0*/  BAR.SYNC.DEFER_BLOCKING 0x0 ;  /* 0x0000000000007b1d */ /* 0x000fec0000010000 */
[----:B------:R-:W-:Y:S04]  /*14b0*/  LDS R73, [R33] ;  /* 0x0000000021497984 */ /* 0x000fe80000000800 */
[----:B------:R-:W0:Y:S04]  /*14c0*/  LDS R74, [R33+0x4] ;  /* 0x00000400214a7984 */ /* 0x000e280000000800 */
[----:B------:R-:W1:Y:S04]  /*14d0*/  LDS R75, [R33+0x8] ;  /* 0x00000800214b7984 */ /* 0x000e680000000800 */
[----:B------:R-:W2:Y:S04]  /*14e0*/  LDS R76, [R33+0xc] ;  /* 0x00000c00214c7984 */ /* 0x000ea80000000800 */
[----:B------:R-:W3:Y:S04]  /*14f0*/  LDS R77, [R33+0x10] ;  /* 0x00001000214d7984 */ /* 0x000ee80000000800 */
[----:B------:R-:W4:Y:S04]  /*1500*/  LDS R78, [R33+0x14] ;  /* 0x00001400214e7984 */ /* 0x000f280000000800 */
[----:B------:R-:W4:Y:S04]  /*1510*/  LDS R79, [R33+0x18] ;  /* 0x00001800214f7984 */ /* 0x000f280000000800 */
[----:B------:R-:W4:Y:S04]  /*1520*/  LDS R80, [R33+0x1c] ;  /* 0x00001c0021507984 */ /* 0x000f280000000800 */
[----:B------:R-:W4:Y:S04]  /*1530*/  LDS R81, [R33+0x20] ;  /* 0x0000200021517984 */ /* 0x000f280000000800 */
[----:B------:R-:W4:Y:S04]  /*1540*/  LDS R82, [R33+0x24] ;  /* 0x0000240021527984 */ /* 0x000f280000000800 */
[----:B------:R-:W4:Y:S04]  /*1550*/  LDS R83, [R33+0x28] ;  /* 0x0000280021537984 */ /* 0x000f280000000800 */
[----:B------:R-:W4:Y:S01]  /*1560*/  LDS R84, [R33+0x2c] ;  /* 0x00002c0021547984 */ /* 0x000f220000000800 */
[----:B0-----:R-:W-:-:S03]  /*1570*/  IMAD.IADD R74, R73, 0x1, R74 ;  /* 0x00000001494a7824 */ /* 0x001fc600078e024a */
[----:B------:R-:W0:Y:S01]  /*1580*/  LDS R85, [R33+0x30] ;  /* 0x0000300021557984 */ /* 0x000e220000000800 */
[----:B-1----:R-:W-:-:S03]  /*1590*/  IMAD.IADD R75, R75, 0x1, R74 ;  /* 0x000000014b4b7824 */ /* 0x002fc600078e024a */
[----:B------:R-:W1:Y:S01]  /*15a0*/  LDS R86, [R33+0x34] ;  /* 0x0000340021567984 */ /* 0x000e620000000800 */
[----:B--2---:R-:W-:-:S03]  /*15b0*/  IMAD.IADD R76, R76, 0x1, R75 ;  /* 0x000000014c4c7824 */ /* 0x004fc600078e024b */
[----:B------:R-:W2:Y:S01]  /*15c0*/  LDS R87, [R33+0x38] ;  /* 0x0000380021577984 */ /* 0x000ea20000000800 */
[----:B---3--:R-:W-:-:S03]  /*15d0*/  IMAD.IADD R77, R77, 0x1, R76 ;  /* 0x000000014d4d7824 */ /* 0x008fc600078e024c */
[----:B------:R-:W3:Y:S01]  /*15e0*/  LDS R88, [R33+0x3c] ;  /* 0x00003c0021587984 */ /* 0x000ee20000000800 */
[----:B----4-:R-:W-:-:S03]  /*15f0*/  IMAD.IADD R78, R78, 0x1, R77 ;  /* 0x000000014e4e7824 */ /* 0x010fc600078e024d */
[----:B------:R-:W4:Y:S01]  /*1600*/  LDS R89, [R33+0x40] ;  /* 0x0000400021597984 */ /* 0x000f220000000800 */
[----:B------:R-:W-:-:S03]  /*1610*/  IMAD.IADD R79, R79, 0x1, R78 ;  /* 0x000000014f4f7824 */ /* 0x000fc600078e024e */
        /* <DEDUP_REMOVED lines=31> */
[----:B------:R-:W-:-:S04]  /*1810*/  IMAD.IADD R95, R95, 0x1, R94 ;  /* 0x000000015f5f7824 */ /* 0x000fc800078e025e */
[----:B0-----:R-:W-:-:S04]  /*1820*/  IMAD.IADD R96, R96, 0x1, R95 ;  /* 0x0000000160607824 */ /* 0x001fc800078e025f */
[----:B-1----:R-:W-:-:S04]  /*1830*/  IMAD.IADD R97, R97, 0x1, R96 ;  /* 0x0000000161617824 */ /* 0x002fc800078e0260 */
[----:B--2---:R-:W-:-:S04]  /*1840*/  IMAD.IADD R98, R98, 0x1, R97 ;  /* 0x0000000162627824 */ /* 0x004fc800078e0261 */
[----:B---3--:R-:W-:-:S04]  /*1850*/  IMAD.IADD R99, R99, 0x1, R98 ;  /* 0x0000000163637824 */ /* 0x008fc800078e0262 */
[----:B----4-:R-:W-:-:S04]  /*1860*/  IMAD.IADD R100, R100, 0x1, R99 ;  /* 0x0000000164647824 */ /* 0x010fc800078e0263 */
[----:B------:R-:W-:-:S04]  /*1870*/  IMAD.IADD R101, R101, 0x1, R100 ;  /* 0x0000000165657824 */ /* 0x000fc800078e0264 */
[----:B------:R-:W-:-:S04]  /*1880*/  IMAD.IADD R102, R102, 0x1, R101 ;  /* 0x0000000166667824 */ /* 0x000fc800078e0265 */
[----:B------:R-:W-:-:S04]  /*1890*/  IMAD.IADD R103, R103, 0x1, R102 ;  /* 0x0000000167677824 */ /* 0x000fc800078e0266 */
[----:B------:R-:W-:-:S04]  /*18a0*/  IMAD.IADD R104, R104, 0x1, R103 ;  /* 0x0000000168687824 */ /* 0x000fc800078e0267 */
[----:B------:R-:W-:-:S05]  /*18b0*/  IMAD.IADD R106, R5, 0x1, R104 ;  /* 0x00000001056a7824 */ /* 0x000fca00078e0268 */
        /* <DEDUP_REMOVED lines=8> */
[----:B------:R-:W0:Y:S02]  /*1940*/  SHFL.UP P0, R107, R108, 0x10, RZ ;  /* 0x060000006c6b7989 */ /* 0x000e2400000000ff */
[----:B0-----:R-:W-:Y:S01]  /*1950*/  @P0 IMAD.IADD R107, R108, 0x1, R107 ;  /* 0x000000016c6b0824 */ /* 0x001fe200078e026b */
[----:B------:R-:W-:-:S03]  /*1960*/  ISETP.NE.AND P0, PT, R105, 0x1, PT ;  /* 0x000000016900780c */ /* 0x000fc60003f05270 */
[----:B------:R-:W-:Y:S01]  /*1970*/  IMAD.IADD R106, R107, 0x1, -R106 ;  /* 0x000000016b6a7824 */ /* 0x000fe200078e0a6a */
[----:B------:R-:W-:Y:S01]  /*1980*/  @!P1 STS [R30+0x8400], R107 ;  /* 0x0084006b1e009388 */ /* 0x000fe20000000800 */
[----:B------:R-:W-:Y:S01]  /*1990*/  BAR.SYNC.DEFER_BLOCKING 0x0 ;  /* 0x0000000000007b1d */ /* 0x000fe20000010000 */
[----:B------:R-:W-:-:S05]  /*19a0*/  ISETP.NE.AND P1, PT, R105, 0x4, PT ;  /* 0x000000046900780c */ /* 0x000fca0003f25270 */
[----:B------:R-:W0:Y:S04]  /*19b0*/  LDS.128 R4, [UR4+0x8400] ;  /* 0x00840004ff047984 */ /* 0x000e280008000c00 */
[----:B------:R-:W1:Y:S01]  /*19c0*/  LDS.128 R8, [UR4+0x8410] ;  /* 0x00841004ff087984 */ /* 0x000e620008000c00 */
[C---:B0-----:R-:W-:Y:S01]  /*19d0*/  SEL R37, R4.reuse, R37, !P0 ;  /* 0x0000002504257207 */ /* 0x041fe20004000000 */
[----:B------:R-:W-:Y:S01]  /*19e0*/  IMAD.IADD R5, R4, 0x1, R5 ;  /* 0x0000000104057824 */ /* 0x000fe200078e0205 */
[----:B------:R-:W-:-:S03]  /*19f0*/  ISETP.NE.AND P0, PT, R105, 0x2, PT ;  /* 0x000000026900780c */ /* 0x000fc60003f05270 */
[----:B------:R-:W-:Y:S01]  /*1a00*/  IMAD.IADD R6, R6, 0x1, R5 ;  /* 0x0000000106067824 */ /* 0x000fe200078e0205 */
[----:B------:R-:W-:Y:S02]  /*1a10*/  SEL R37, R5, R37, !P0 ;  /* 0x0000002505257207 */ /* 0x000fe40004000000 */
[----:B------:R-:W-:Y:S01]  /*1a20*/  ISETP.NE.AND P0, PT, R105, 0x3, PT ;  /* 0x000000036900780c */ /* 0x000fe20003f05270 */
[----:B------:R-:W-:-:S03]  /*1a30*/  IMAD.IADD R7, R7, 0x1, R6 ;  /* 0x0000000107077824 */ /* 0x000fc600078e0206 */
[----:B------:R-:W-:Y:S01]  /*1a40*/  SEL R37, R6, R37, !P0 ;  /* 0x0000002506257207 */ /* 0x000fe20004000000 */
[----:B-1----:R-:W-:Y:S01]  /*1a50*/  IMAD.IADD R8, R7, 0x1, R8 ;  /* 0x0000000107087824 */ /* 0x002fe200078e0208 */
[----:B------:R-:W-:Y:S02]  /*1a60*/  ISETP.NE.AND P0, PT, R105, 0x5, PT ;  /* 0x000000056900780c */ /* 0x000fe40003f05270 */
[----:B------:R-:W-:Y:S01]  /*1a70*/  SEL R37, R7, R37, !P1 ;  /* 0x0000002507257207 */ /* 0x000fe20004800000 */
[----:B------:R-:W-:Y:S01]  /*1a80*/  IMAD.IADD R9, R9, 0x1, R8 ;  /* 0x0000000109097824 */ /* 0x000fe200078e0208 */
[----:B------:R-:W-:Y:S02]  /*1a90*/  ISETP.NE.AND P1, PT, R29, RZ, PT ;  /* 0x000000ff1d00720c */ /* 0x000fe40003f25270 */
[----:B------:R-:W-:Y:S01]  /*1aa0*/  SEL R37, R8, R37, !P0 ;  /* 0x0000002508257207 */ /* 0x000fe20004000000 */
[----:B------:R-:W-:Y:S01]  /*1ab0*/  IMAD.IADD R10, R10, 0x1, R9 ;  /* 0x000000010a0a7824 */ /* 0x000fe200078e0209 */
[----:B------:R-:W-:-:S02]  /*1ac0*/  ISETP.GT.U32.AND P0, PT, R0, 0x1f, PT ;  /* 0x0000001f0000780c */ /* 0x000fc40003f04070 */
[----:B------:R-:W-:Y:S01]  /*1ad0*/  SEL R37, R9, R37, !P2 ;  /* 0x0000002509257207 */ /* 0x000fe20005000000 */
[----:B------:R-:W-:Y:S01]  /*1ae0*/  IMAD.IADD R11, R11, 0x1, R10 ;  /* 0x000000010b0b7824 */ /* 0x000fe200078e020a */
[----:B------:R-:W-:Y:S02]  /*1af0*/  ISETP.GT.U32.OR P2, PT, R0, 0x1f, P1 ;  /* 0x0000001f0000780c */ /* 0x000fe40000f44470 */
[----:B------:R-:W-:Y:S02]  /*1b00*/  SEL R4, R106, RZ, P1 ;  /* 0x000000ff6a047207 */ /* 0x000fe40000800000 */
[----:B------:R-:W-:-:S05]  /*1b10*/  SEL R37, R10, R37, !P3 ;  /* 0x000000250a257207 */ /* 0x000fca0005800000 */
[----:B------:R-:W-:Y:S01]  /*1b20*/  @P0 IMAD.IADD R106, R37, 0x1, R4 ;  /* 0x00000001256a0824 */ /* 0x000fe200078e0204 */
[----:B------:R-:W-:-:S03]  /*1b30*/  ISETP.NE.AND P0, PT, R0, RZ, PT ;  /* 0x000000ff0000720c */ /* 0x000fc60003f05270 */
[----:B------:R-:W-:-:S05]  /*1b40*/  @!P2 IMAD.U32 R106, R11, 0x10000, RZ ;  /* 0x000100000b6aa824 */ /* 0x000fca00078e00ff */
[----:B------:R-:W-:Y:S01]  /*1b50*/  @!P2 STS [UR4+0x8428], R106 ;  /* 0x0084286aff00a988 */ /* 0x000fe20008000804 */
[----:B------:R-:W-:Y:S06]  /*1b60*/  BAR.SYNC.DEFER_BLOCKING 0x0 ;  /* 0x0000000000007b1d */ /* 0x000fec0000010000 */
[----:B------:R-:W0:Y:S02]  /*1b70*/  LDS R4, [UR4+0x8428] ;  /* 0x00842804ff047984 */ /* 0x000e240008000800 */
[----:B0-----:R-:W-:-:S05]  /*1b80*/  SEL R5, R4, RZ, P0 ;  /* 0x000000ff04057207 */ /* 0x001fca0000000000 */
[----:B------:R-:W-:-:S04]  /*1b90*/  IMAD.IADD R4, R5, 0x1, R106 ;  /* 0x0000000105047824 */ /* 0x000fc800078e026a */
[--C-:B------:R-:W-:Y:S01]  /*1ba0*/  IMAD.IADD R6, R73, 0x1, R4.reuse ;  /* 0x0000000149067824 */ /* 0x100fe200078e0204 */
[----:B------:R-:W-:Y:S01]  /*1bb0*/  STS [R33], R4 ;  /* 0x0000000421007388 */ /* 0x000fe20000000800 */
[--C-:B------:R-:W-:Y:S02]  /*1bc0*/  IMAD.IADD R74, R74, 0x1, R4.reuse ;  /* 0x000000014a4a7824 */ /* 0x100fe400078e0204 */
[--C-:B------:R-:W-:Y:S01]  /*1bd0*/  IMAD.IADD R8, R75, 0x1, R4.reuse ;  /* 0x000000014b087824 */ /* 0x100fe200078e0204 */
[----:B------:R-:W-:Y:S01]  /*1be0*/  STS [R33+0x4], R6 ;  /* 0x0000040621007388 */ /* 0x000fe20000000800 */
[--C-:B------:R-:W-:Y:S02]  /*1bf0*/  IMAD.IADD R76, R76, 0x1, R4.reuse ;  /* 0x000000014c4c7824 */ /* 0x100fe400078e0204 */
[--C-:B------:R-:W-:Y:S01]  /*1c00*/  IMAD.IADD R10, R77, 0x1, R4.reuse ;  /* 0x000000014d0a7824 */ /* 0x100fe200078e0204 */
[----:B------:R-:W-:Y:S01]  /*1c10*/  STS [R33+0x8], R74 ;  /* 0x0000084a21007388 */ /* 0x000fe20000000800 */
[----:B------:R-:W-:-:S02]  /*1c20*/  IMAD.IADD R78, R78, 0x1, R4 ;  /* 0x000000014e4e7824 */ /* 0x000fc400078e0204 */
[--C-:B------:R-:W-:Y:S01]  /*1c30*/  IMAD.IADD R106, R79, 0x1, R4.reuse ;  /* 0x000000014f6a7824 */ /* 0x100fe200078e0204 */
[----:B------:R-:W-:Y:S01]  /*1c40*/  STS [R33+0xc], R8 ;  /* 0x00000c0821007388 */ /* 0x000fe20000000800 */
        /* <DEDUP_REMOVED lines=36> */
[----:B------:R-:W-:-:S03]  /*1e90*/  IMAD.IADD R104, R104, 0x1, R4 ;  /* 0x0000000168687824 */ /* 0x000fc600078e0204 */
[----:B------:R-:W-:Y:S04]  /*1ea0*/  STS [R33+0x40], R88 ;  /* 0x0000405821007388 */ /* 0x000fe80000000800 */
        /* <DEDUP_REMOVED lines=15> */
[----:B------:R-:W-:Y:S01]  /*1fa0*/  STS [R33+0x80], R104 ;  /* 0x0000806821007388 */ /* 0x000fe20000000800 */
[----:B------:R-:W-:Y:S06]  /*1fb0*/  BAR.SYNC.DEFER_BLOCKING 0x0 ;  /* 0x0000000000007b1d */ /* 0x000fec0000010000 */
[----:B------:R-:W0:Y:S04]  /*1fc0*/  LDS.U16 R5, [R34] ;  /* 0x0000000022057984 */ /* 0x000e280000000400 */
[----:B------:R-:W1:Y:S04]  /*1fd0*/  LDS.U16 R7, [R36] ;  /* 0x0000000024077984 */ /* 0x000e680000000400 */
[----:B------:R-:W2:Y:S04]  /*1fe0*/  LDS.U16 R39, [R39] ;  /* 0x0000000027277984 */ /* 0x000ea80000000400 */
[----:B------:R-:W3:Y:S04]  /*1ff0*/  LDS.U16 R41, [R41] ;  /* 0x0000000029297984 */ /* 0x000ee80000000400 */
[----:B------:R-:W4:Y:S04]  /*2000*/  LDS.U16 R43, [R43] ;  /* 0x000000002b2b7984 */ /* 0x000f280000000400 */
[----:B------:R-:W4:Y:S04]  /*2010*/  LDS.U16 R45, [R45] ;  /* 0x000000002d2d7984 */ /* 0x000f280000000400 */
[----:B------:R-:W4:Y:S04]  /*2020*/  LDS.U16 R47, [R47] ;  /* 0x000000002f2f7984 */ /* 0x000f280000000400 */
[----:B------:R-:W4:Y:S04]  /*2030*/  LDS.U16 R49, [R49] ;  /* 0x0000000031317984 */ /* 0x000f280000000400 */
[----:B------:R-:W4:Y:S04]  /*2040*/  LDS.U16 R51, [R51] ;  /* 0x0000000033337984 */ /* 0x000f280000000400 */
[----:B------:R-:W4:Y:S04]  /*2050*/  LDS.U16 R53, [R53] ;  /* 0x0000000035357984 */ /* 0x000f280000000400 */
[----:B------:R-:W4:Y:S01]  /*2060*/  LDS.U16 R55, [R55] ;  /* 0x0000000037377984 */ /* 0x000f220000000400 */
[----:B0-----:R-:W-:-:S03]  /*2070*/  IMAD.IADD R5, R32, 0x1, R5 ;  /* 0x0000000120057824 */ /* 0x001fc600078e0205 */
[----:B------:R-:W0:Y:S01]  /*2080*/  LDS.U16 R57, [R57] ;  /* 0x0000000039397984 */ /* 0x000e220000000400 */
[----:B-1----:R-:W-:-:S03]  /*2090*/  IMAD.IADD R7, R38, 0x1, R7 ;  /* 0x0000000126077824 */ /* 0x002fc600078e0207 */
[----:B------:R-:W1:Y:S01]  /*20a0*/  LDS.U16 R59, [R59] ;  /* 0x000000003b3b7984 */ /* 0x000e620000000400 */
[----:B--2---:R-:W-:-:S03]  /*20b0*/  IMAD.IADD R39, R40, 0x1, R39 ;  /* 0x0000000128277824 */ /* 0x004fc600078e0227 */
[----:B------:R-:W2:Y:S01]  /*20c0*/  LDS.U16 R61, [R61] ;  /* 0x000000003d3d7984 */ /* 0x000ea20000000400 */
[----:B---3--:R-:W-:-:S03]  /*20d0*/  IMAD.IADD R41, R42, 0x1, R41 ;  /* 0x000000012a297824 */ /* 0x008fc600078e0229 */
[----:B------:R-:W3:Y:S01]  /*20e0*/  LDS.U16 R63, [R63] ;  /* 0x000000003f3f7984 */ /* 0x000ee20000000400 */
[----:B----4-:R-:W-:-:S03]  /*20f0*/  IMAD.IADD R43, R44, 0x1, R43 ;  /* 0x000000012c2b7824 */ /* 0x010fc600078e022b */
[----:B------:R-:W4:Y:S01]  /*2100*/  LDS.U16 R65, [R65] ;  /* 0x0000000041417984 */ /* 0x000f220000000400 */
[----:B------:R-:W-:-:S03]  /*2110*/  IMAD.IADD R45, R46, 0x1, R45 ;  /* 0x000000012e2d7824 */ /* 0x000fc600078e022d */
[----:B------:R-:W4:Y:S01]  /*2120*/  LDS.U16 R67, [R67] ;  /* 0x0000000043437984 */ /* 0x000f220000000400 */
[----:B------:R-:W-:-:S03]  /*2130*/  IMAD.IADD R47, R48, 0x1, R47 ;  /* 0x00000001302f7824 */ /* 0x000fc600078e022f */
[----:B------:R-:W4:Y:S01]  /*2140*/  LDS.U16 R69, [R69] ;  /* 0x0000000045457984 */ /* 0x000f220000000400 */
[----:B------:R-:W-:-:S03]  /*2150*/  IMAD.IADD R49, R50, 0x1, R49 ;  /* 0x0000000132317824 */ /* 0x000fc600078e0231 */
[----:B------:R-:W4:Y:S01]  /*2160*/  LDS.U16 R71, [R71] ;  /* 0x0000000047477984 */ /* 0x000f220000000400 */
[----:B------:R-:W-:Y:S02]  /*2170*/  IMAD.IADD R51, R52, 0x1, R51 ;  /* 0x0000000134337824 */ /* 0x000fe400078e0233 */
[----:B------:R-:W-:Y:S02]  /*2180*/  IMAD.IADD R53, R54, 0x1, R53 ;  /* 0x0000000136357824 */ /* 0x000fe400078e0235 */
[----:B------:R-:W-:Y:S02]  /*2190*/  IMAD.IADD R55, R56, 0x1, R55 ;  /* 0x0000000138377824 */ /* 0x000fe400078e0237 */
[----:B0-----:R-:W-:Y:S02]  /*21a0*/  IMAD.IADD R57, R58, 0x1, R57 ;  /* 0x000000013a397824 */ /* 0x001fe400078e0239 */
[----:B-1----:R-:W-:Y:S02]  /*21b0*/  IMAD.IADD R59, R60, 0x1, R59 ;  /* 0x000000013c3b7824 */ /* 0x002fe400078e023b */
[----:B--2---:R-:W-:-:S02]  /*21c0*/  IMAD.IADD R61, R62, 0x1, R61 ;  /* 0x000000013e3d7824 */ /* 0x004fc400078e023d */
[----:B---3--:R-:W-:Y:S02]  /*21d0*/  IMAD.IADD R63, R64, 0x1, R63 ;  /* 0x00000001403f7824 */ /* 0x008fe400078e023f */
[----:B----4-:R-:W-:Y:S02]  /*21e0*/  IMAD.IADD R65, R66, 0x1, R65 ;  /* 0x0000000142417824 */ /* 0x010fe400078e0241 */
[----:B------:R-:W-:Y:S02]  /*21f0*/  IMAD.IADD R67, R68, 0x1, R67 ;  /* 0x0000000144437824 */ /* 0x000fe400078e0243 */
[----:B------:R-:W-:Y:S02]  /*2200*/  IMAD.IADD R69, R70, 0x1, R69 ;  /* 0x0000000146457824 */ /* 0x000fe400078e0245 */
[----:B------:R-:W-:Y:S01]  /*2210*/  IMAD.IADD R71, R72, 0x1, R71 ;  /* 0x0000000148477824 */ /* 0x000fe200078e0247 */
[----:B------:R-:W-:Y:S06]  /*2220*/  BAR.SYNC.DEFER_BLOCKING 0x0 ;  /* 0x0000000000007b1d */ /* 0x000fec0000010000 */
[----:B------:R-:W-:Y:S05]  /*2230*/  BRA.U UP0, `(.L_x_219) ;  /* 0x0000000100f87547 */ /* 0x000fea000b800000 */
[----:B------:R-:W-:Y:S01]  /*2240*/  LEA R5, R5, UR4, 0x2 ;  /* 0x0000000405057c11 */ /* 0x000fe2000f8e10ff */
[----:B------:R-:W-:Y:S01]  /*2250*/  UIADD3 UR8, UPT, UPT, UR8, 0x6, URZ ;  /* 0x0000000608087890 */ /* 0x000fe2000fffe0ff */
[----:B------:R-:W-:Y:S01]  /*2260*/  LEA R4, R7, UR4, 0x2 ;  /* 0x0000000407047c11 */ /* 0x000fe2000f8e10ff */
[----:B------:R-:W-:Y:S01]  /*2270*/  UIADD3 UR5, UPT, UPT, UR5, -0x6, URZ ;  /* 0xfffffffa05057890 */ /* 0x000fe2000fffe0ff */
[----:B------:R-:W-:Y:S01]  /*2280*/  LEA R7, R39, UR4, 0x2 ;  /* 0x0000000427077c11 */ /* 0x000fe2000f8e10ff */
[----:B------:R0:W-:Y:S01]  /*2290*/  STS [R5], R2 ;  /* 0x0000000205007388 */ /* 0x0001e20000000800 */
[----:B------:R-:W-:Y:S02]  /*22a0*/  LEA R6, R41, UR4, 0x2 ;  /* 0x0000000429067c11 */ /* 0x000fe4000f8e10ff */
[----:B------:R-:W-:Y:S01]  /*22b0*/  LEA R9, R43, UR4, 0x2 ;  /* 0x000000042b097c11 */ /* 0x000fe2000f8e10ff */
[----:B------:R1:W-:Y:S01]  /*22c0*/  STS [R4], R3 ;  /* 0x0000000304007388 */ /* 0x0003e20000000800 */
[----:B------:R-:W-:-:S02]  /*22d0*/  LEA R8, R45, UR4, 0x2 ;  /* 0x000000042d087c11 */ /* 0x000fc4000f8e10ff */
[----:B------:R-:W-:Y:S01]  /*22e0*/  LEA R11, R47, UR4, 0x2 ;  /* 0x000000042f0b7c11 */ /* 0x000fe2000f8e10ff */
[----:B------:R2:W-:Y:S01]  /*22f0*/  STS [R7], R12 ;  /* 0x0000000c07007388 */ /* 0x0005e20000000800 */
[----:B------:R-:W-:Y:S02]  /*2300*/  LEA R10, R49, UR4, 0x2 ;  /* 0x00000004310a7c11 */ /* 0x000fe4000f8e10ff */
[----:B0-----:R-:W-:Y:S01]  /*2310*/  LEA R5, R51, UR4, 0x2 ;  /* 0x0000000433057c11 */ /* 0x001fe2000f8e10ff */
[----:B------:R0:W-:Y:S01]  /*2320*/  STS [R6], R13 ;  /* 0x0000000d06007388 */ /* 0x0001e20000000800 */
[----:B------:R-:W-:Y:S02]  /*2330*/  LEA R2, R53, UR4, 0x2 ;  /* 0x0000000435027c11 */ /* 0x000fe4000f8e10ff */
[----:B-1----:R-:W-:Y:S01]  /*2340*/  LEA R3, R55, UR4, 0x2 ;  /* 0x0000000437037c11 */ /* 0x002fe2000f8e10ff */
[----:B------:R1:W-:Y:S01]  /*2350*/  STS [R9], R14 ;  /* 0x0000000e09007388 */ /* 0x0003e20000000800 */
[----:B------:R-:W-:-:S02]  /*2360*/  LEA R4, R57, UR4, 0x2 ;  /* 0x0000000439047c11 */ /* 0x000fc4000f8e10ff */
[----:B--2---:R-:W-:Y:S01]  /*2370*/  LEA R7, R59, UR4, 0x2 ;  /* 0x000000043b077c11 */ /* 0x004fe2000f8e10ff */
[----:B------:R2:W-:Y:S01]  /*2380*/  STS [R8], R15 ;  /* 0x0000000f08007388 */ /* 0x0005e20000000800 */
[----:B0-----:R-:W-:-:S03]  /*2390*/  LEA R6, R61, UR4, 0x2 ;  /* 0x000000043d067c11 */ /* 0x001fc6000f8e10ff */
[----:B------:R0:W-:Y:S01]  /*23a0*/  STS [R11], R16 ;  /* 0x000000100b007388 */ /* 0x0001e20000000800 */
[----:B-1----:R-:W-:-:S03]  /*23b0*/  LEA R9, R63, UR4, 0x2 ;  /* 0x000000043f097c11 */ /* 0x002fc6000f8e10ff */
[----:B------:R1:W-:Y:S01]  /*23c0*/  STS [R10], R17 ;  /* 0x000000110a007388 */ /* 0x0003e20000000800 */
[----:B--2---:R-:W-:-:S03]  /*23d0*/  LEA R8, R65, UR4, 0x2 ;  /* 0x0000000441087c11 */ /* 0x004fc6000f8e10ff */
[----:B------:R2:W-:Y:S01]  /*23e0*/  STS [R5], R18 ;  /* 0x0000001205007388 */ /* 0x0005e20000000800 */
[----:B0-----:R-:W-:-:S03]  /*23f0*/  LEA R11, R71, UR4, 0x2 ;  /* 0x00000004470b7c11 */ /* 0x001fc6000f8e10ff */
[----:B------:R0:W-:Y:S01]  /*2400*/  STS [R2], R19 ;  /* 0x0000001302007388 */ /* 0x0001e20000000800 */
[----:B-1----:R-:W-:-:S03]  /*2410*/  LEA R10, R69, UR4, 0x2 ;  /* 0x00000004450a7c11 */ /* 0x002fc6000f8e10ff */
[----:B------:R0:W-:Y:S01]  /*2420*/  STS [R3], R20 ;  /* 0x0000001403007388 */ /* 0x0001e20000000800 */
[----:B--2---:R-:W-:-:S03]  /*2430*/  LEA R5, R67, UR4, 0x2 ;  /* 0x0000000443057c11 */ /* 0x004fc6000f8e10ff */
[----:B------:R0:W-:Y:S04]  /*2440*/  STS [R4], R21 ;  /* 0x0000001504007388 */ /* 0x0001e80000000800 */
[----:B------:R0:W-:Y:S04]  /*2450*/  STS [R7], R22 ;  /* 0x0000001607007388 */ /* 0x0001e80000000800 */
[----:B------:R0:W-:Y:S04]  /*2460*/  STS [R6], R23 ;  /* 0x0000001706007388 */ /* 0x0001e80000000800 */
[----:B------:R0:W-:Y:S04]  /*2470*/  STS [R9], R24 ;  /* 0x0000001809007388 */ /* 0x0001e80000000800 */
[----:B------:R0:W-:Y:S04]  /*2480*/  STS [R8], R25 ;  /* 0x0000001908007388 */ /* 0x0001e80000000800 */
[----:B------:R0:W-:Y:S04]  /*2490*/  STS [R5], R26 ;  /* 0x0000001a05007388 */ /* 0x0001e80000000800 */
[----:B------:R0:W-:Y:S04]  /*24a0*/  STS [R10], R27 ;  /* 0x0000001b0a007388 */ /* 0x0001e80000000800 */
[----:B------:R0:W-:Y:S01]  /*24b0*/  STS [R11], R28 ;  /* 0x0000001c0b007388 */ /* 0x0001e20000000800 */
[----:B------:R-:W-:Y:S06]  /*24c0*/  BAR.SYNC.DEFER_BLOCKING 0x0 ;  /* 0x0000000000007b1d */ /* 0x000fec0000010000 */
[----:B------:R0:W1:Y:S04]  /*24d0*/  LDS R2, [R35] ;  /* 0x0000000023027984 */ /* 0x0000680000000800 */
[----:B------:R0:W2:Y:S04]  /*24e0*/  LDS R3, [R35+0x4] ;  /* 0x0000040023037984 */ /* 0x0000a80000000800 */
[----:B------:R0:W3:Y:S04]  /*24f0*/  LDS R12, [R35+0x8] ;  /* 0x00000800230c7984 */ /* 0x0000e80000000800 */
[----:B------:R0:W4:Y:S04]  /*2500*/  LDS R13, [R35+0xc] ;  /* 0x00000c00230d7984 */ /* 0x0001280000000800 */
[----:B------:R0:W0:Y:S04]  /*2510*/  LDS R14, [R35+0x10] ;  /* 0x00001000230e7984 */ /* 0x0000280000000800 */
        /* <DEDUP_REMOVED lines=13> */
[----:B------:R0:W0:Y:S01]  /*25f0*/  LDS R28, [R35+0x48] ;  /* 0x00004800231c7984 */ /* 0x0000220000000800 */
[----:B------:R-:W-:Y:S06]  /*2600*/  BAR.SYNC.DEFER_BLOCKING 0x0 ;  /* 0x0000000000007b1d */ /* 0x000fec0000010000 */
[----:B-1234-:R-:W-:Y:S05]  /*2610*/  BRA `(.L_x_220) ;  /* 0xffffffdc00f87947 */ /* 0x01efea000383ffff */
.L_x_219:
[----:B------:R-:W-:Y:S01]  /*2620*/  LEA R5, R5, UR4, 0x2 ;  /* 0x0000000405057c11 */ /* 0x000fe2000f8e10ff */
[----:B------:R-:W-:Y:S01]  /*2630*/  IMAD R35, R0, -0x48, R35 ;  /* 0xffffffb800237824 */ /* 0x000fe200078e0223 */
[----:B------:R-:W-:Y:S02]  /*2640*/  LEA R4, R7, UR4, 0x2 ;  /* 0x0000000407047c11 */ /* 0x000fe4000f8e10ff */
[----:B------:R-:W-:Y:S01]  /*2650*/  LEA R39, R39, UR4, 0x2 ;  /* 0x0000000427277c11 */ /* 0x000fe2000f8e10ff */
[----:B------:R0:W-:Y:S01]  /*2660*/  STS [R5], R2 ;  /* 0x0000000205007388 */ /* 0x0001e20000000800 */
[----:B------:R-:W-:Y:S02]  /*2670*/  LEA R6, R41, UR4, 0x2 ;  /* 0x0000000429067c11 */ /* 0x000fe4000f8e10ff */
[----:B------:R-:W-:Y:S01]  /*2680*/  LEA R43, R43, UR4, 0x2 ;  /* 0x000000042b2b7c11 */ /* 0x000fe2000f8e10ff */
[----:B------:R1:W-:Y:S01]  /*2690*/  STS [R4], R3 ;  /* 0x0000000304007388 */ /* 0x0003e20000000800 */
[----:B------:R-:W-:-:S02]  /*26a0*/  LEA R8, R45, UR4, 0x2 ;  /* 0x000000042d087c11 */ /* 0x000fc4000f8e10ff */
[----:B------:R-:W-:Y:S01]  /*26b0*/  LEA R47, R47, UR4, 0x2 ;  /* 0x000000042f2f7c11 */ /* 0x000fe2000f8e10ff */
[----:B------:R-:W-:Y:S01]  /*26c0*/  STS [R39], R12 ;  /* 0x0000000c27007388 */ /* 0x000fe20000000800 */
[----:B------:R-:W-:Y:S02]  /*26d0*/  LEA R10, R49, UR4, 0x2 ;  /* 0x00000004310a7c11 */ /* 0x000fe4000f8e10ff */
[----:B------:R-:W-:Y:S01]  /*26e0*/  LEA R51, R51, UR4, 0x2 ;  /* 0x0000000433337c11 */ /* 0x000fe2000f8e10ff */
[----:B------:R2:W-:Y:S01]  /*26f0*/  STS [R6], R13 ;  /* 0x0000000d06007388 */ /* 0x0005e20000000800 */
[----:B0-----:R-:W-:Y:S02]  /*2700*/  LEA R2, R53, UR4, 0x2 ;  /* 0x0000000435027c11 */ /* 0x001fe4000f8e10ff */
[----:B------:R-:W-:Y:S01]  /*2710*/  LEA R55, R55, UR4, 0x2 ;  /* 0x0000000437377c11 */ /* 0x000fe2000f8e10ff */
[----:B------:R-:W-:Y:S01]  /*2720*/  STS [R43], R14 ;  /* 0x0000000e2b007388 */ /* 0x000fe20000000800 */
[----:B-1----:R-:W-:-:S02]  /*2730*/  LEA R4, R57, UR4, 0x2 ;  /* 0x0000000439047c11 */ /* 0x002fc4000f8e10ff */
[----:B------:R-:W-:Y:S01]  /*2740*/  LEA R59, R59, UR4, 0x2 ;  /* 0x000000043b3b7c11 */ /* 0x000fe2000f8e10ff */
[----:B------:R0:W-:Y:S01]  /*2750*/  STS [R8], R15 ;  /* 0x0000000f08007388 */ /* 0x0001e20000000800 */
[----:B------:R-:W-:Y:S02]  /*2760*/  LEA R63, R63, UR4, 0x2 ;  /* 0x000000043f3f7c11 */ /* 0x000fe4000f8e10ff */
[----:B--2---:R-:W-:Y:S01]  /*2770*/  LEA R6, R61, UR4, 0x2 ;  /* 0x000000043d067c11 */ /* 0x004fe2000f8e10ff */
[----:B------:R-:W-:Y:S01]  /*2780*/  STS [R47], R16 ;  /* 0x000000102f007388 */ /* 0x000fe20000000800 */
[----:B------:R-:W-:Y:S02]  /*2790*/  LEA R67, R67, UR4, 0x2 ;  /* 0x0000000443437c11 */ /* 0x000fe4000f8e10ff */
[----:B------:R-:W-:Y:S01]  /*27a0*/  LEA R71, R71, UR4, 0x2 ;  /* 0x0000000447477c11 */ /* 0x000fe2000f8e10ff */
[----:B------:R1:W-:Y:S01]  /*27b0*/  STS [R10], R17 ;  /* 0x000000110a007388 */ /* 0x0003e20000000800 */
[----:B0-----:R-:W-:-:S03]  /*27c0*/  LEA R8, R65, UR4, 0x2 ;  /* 0x0000000441087c11 */ /* 0x001fc6000f8e10ff */
[----:B------:R-:W-:Y:S04]  /*27d0*/  STS [R51], R18 ;  /* 0x0000001233007388 */ /* 0x000fe80000000800 */
[----:B------:R0:W-:Y:S01]  /*27e0*/  STS [R2], R19 ;  /* 0x0000001302007388 */ /* 0x0001e20000000800 */
[----:B-1----:R-:W-:Y:S01]  /*27f0*/  LEA R10, R69, UR4, 0x2 ;  /* 0x00000004450a7c11 */ /* 0x002fe2000f8e10ff */
[----:B------:R-:W1:Y:S02]  /*2800*/  LDCU.64 UR4, c[0x0][0x3a0] ;  /* 0x00007400ff0477ac */ /* 0x000e640008000a00 */
[----:B------:R-:W-:Y:S04]  /*2810*/  STS [R55], R20 ;  /* 0x0000001437007388 */ /* 0x000fe80000000800 */
[----:B------:R2:W-:Y:S01]  /*2820*/  STS [R4], R21 ;  /* 0x0000001504007388 */ /* 0x0005e20000000800 */
[----:B0-----:R-:W0:Y:S03]  /*2830*/  LDC.64 R2, c[0x0][0x388] ;  /* 0x0000e200ff027b82 */ /* 0x001e260000000a00 */
[----:B------:R-:W-:Y:S04]  /*2840*/  STS [R59], R22 ;  /* 0x000000163b007388 */ /* 0x000fe80000000800 */
[----:B------:R3:W-:Y:S01]  /*2850*/  STS [R6], R23 ;  /* 0x0000001706007388 */ /* 0x0007e20000000800 */
[----:B--2---:R-:W-:-:S03]  /*2860*/  VIADD R4, R0, 0x100 ;  /* 0x0000010000047836 */ /* 0x004fc60000000000 */
[----:B------:R-:W-:Y:S02]  /*2870*/  STS [R63], R24 ;  /* 0x000000183f007388 */ /* 0x000fe40000000800 */
[----:B-1----:R-:W-:Y:S02]  /*2880*/  ISETP.GE.U32.AND P3, PT, R4, UR4, PT ;  /* 0x0000000404007c0c */ /* 0x002fe4000bf66070 */
[----:B------:R1:W-:Y:S01]  /*2890*/  STS [R8], R25 ;  /* 0x0000001908007388 */ /* 0x0003e20000000800 */
[C---:B------:R-:W-:Y:S02]  /*28a0*/  VIADD R4, R0.reuse, 0x200 ;  /* 0x0000020000047836 */ /* 0x040fe40000000000 */
[----:B---3--:R-:W-:Y:S01]  /*28b0*/  VIADD R6, R0, 0x300 ;  /* 0x0000030000067836 */ /* 0x008fe20000000000 */
[----:B------:R-:W-:Y:S01]  /*28c0*/  STS [R67], R26 ;  /* 0x0000001a43007388 */ /* 0x000fe20000000800 */
[----:B------:R-:W-:Y:S02]  /*28d0*/  ISETP.GE.U32.AND.EX P3, PT, RZ, UR5, PT, P3 ;  /* 0x00000005ff007c0c */ /* 0x000fe4000bf66130 */
[----:B------:R-:W-:Y:S01]  /*28e0*/  ISETP.GE.U32.AND P4, PT, R4, UR4, PT ;  /* 0x0000000404007c0c */ /* 0x000fe2000bf86070 */
[----:B------:R2:W-:Y:S01]  /*28f0*/  STS [R10], R27 ;  /* 0x0000001b0a007388 */ /* 0x0005e20000000800 */
[----:B------:R-:W-:Y:S01]  /*2900*/  ISETP.GE.U32.AND P1, PT, R6, UR4, PT ;  /* 0x0000000406007c0c */ /* 0x000fe2000bf26070 */
[C---:B0-----:R-:W-:Y:S01]  /*2910*/  IMAD.WIDE.U32 R2, R0.reuse, 0x4, R2 ;  /* 0x0000000400027825 */ /* 0x041fe200078e0002 */
[C---:B-1----:R-:W-:Y:S01]  /*2920*/  LOP3.LUT R8, R0.reuse, 0x400, RZ, 0xfc, !PT ;  /* 0x0000040000087812 */ /* 0x042fe200078efcff */
[----:B------:R-:W-:Y:S01]  /*2930*/  STS [R71], R28 ;  /* 0x0000001c47007388 */ /* 0x000fe20000000800 */
[----:B------:R-:W-:Y:S01]  /*2940*/  BAR.SYNC.DEFER_BLOCKING 0x0 ;  /* 0x0000000000007b1d */ /* 0x000fe20000010000 */
[----:B------:R-:W-:Y:S01]  /*2950*/  ISETP.GE.U32.AND.EX P1, PT, RZ, UR5, PT, P1 ;  /* 0x00000005ff007c0c */ /* 0x000fe2000bf26110 */
[----:B--2---:R-:W-:Y:S01]  /*2960*/  VIADD R10, R0, 0x500 ;  /* 0x00000500000a7836 */ /* 0x004fe20000000000 */
[----:B------:R-:W-:Y:S01]  /*2970*/  ISETP.GE.U32.AND P6, PT, R8, UR4, PT ;  /* 0x0000000408007c0c */ /* 0x000fe2000bfc6070 */
[C---:B------:R-:W-:Y:S01]  /*2980*/  VIADD R4, R0.reuse, 0x600 ;  /* 0x0000060000047836 */ /* 0x040fe20000000000 */
[----:B------:R-:W-:Y:S01]  /*2990*/  ISETP.GE.U32.AND.EX P4, PT, RZ, UR5, PT, P4 ;  /* 0x00000005ff007c0c */ /* 0x000fe2000bf86140 */
[----:B------:R-:W-:Y:S01]  /*29a0*/  VIADD R6, R0, 0x700 ;  /* 0x0000070000067836 */ /* 0x000fe20000000000 */
[----:B------:R-:W-:-:S02]  /*29b0*/  ISETP.GE.U32.AND P0, PT, R10, UR4, PT ;  /* 0x000000040a007c0c */ /* 0x000fc4000bf06070 */
[----:B------:R-:W-:Y:S02]  /*29c0*/  ISETP.GE.U32.AND.EX P6, PT, RZ, UR5, PT, P6 ;  /* 0x00000005ff007c0c */ /* 0x000fe4000bfc6160 */
[----:B------:R-:W-:Y:S02]  /*29d0*/  ISETP.GE.U32.AND.EX P0, PT, RZ, UR5, PT, P0 ;  /* 0x00000005ff007c0c */ /* 0x000fe4000bf06100 */
[----:B------:R-:W-:Y:S02]  /*29e0*/  ISETP.GE.U32.AND P5, PT, R4, UR4, PT ;  /* 0x0000000404007c0c */ /* 0x000fe4000bfa6070 */
[----:B------:R-:W-:Y:S02]  /*29f0*/  LOP3.LUT R4, R0, 0x800, RZ, 0xfc, !PT ;  /* 0x0000080000047812 */ /* 0x000fe400078efcff */
[----:B------:R-:W-:Y:S01]  /*2a00*/  ISETP.GE.U32.AND P2, PT, R6, UR4, PT ;  /* 0x0000000406007c0c */ /* 0x000fe2000bf46070 */
[----:B------:R-:W-:Y:S01]  /*2a10*/  VIADD R6, R0, 0x900 ;  /* 0x0000090000067836 */ /* 0x000fe20000000000 */
[----:B------:R-:W-:-:S02]  /*2a20*/  ISETP.GE.U32.AND.EX P5, PT, RZ, UR5, PT, P5 ;  /* 0x00000005ff007c0c */ /* 0x000fc4000bfa6150 */
[----:B------:R-:W-:Y:S01]  /*2a30*/  ISETP.GE.U32.AND.EX P2, PT, RZ, UR5, PT, P2 ;  /* 0x00000005ff007c0c */ /* 0x000fe2000bf46120 */
[----:B------:R-:W0:Y:S04]  /*2a40*/  LDS R5, [R35+0x400] ;  /* 0x0004000023057984 */ /* 0x000e280000000800 */
[----:B------:R-:W1:Y:S04]  /*2a50*/  LDS R9, [R35+0xc00] ;  /* 0x000c000023097984 */ /* 0x000e680000000800 */
        /* <DEDUP_REMOVED lines=8> */
[----:B0-----:R-:W-:Y:S01]  /*2ae0*/  @!P3 STG.E desc[UR10][R2.64+0x400], R5 ;  /* 0x000400050200b986 */ /* 0x001fe2000c10190a */
[----:B------:R-:W-:Y:S01]  /*2af0*/  ISETP.GE.U32.AND P3, PT, R4, UR4, PT ;  /* 0x0000000404007c0c */ /* 0x000fe2000bf66070 */
[----:B------:R-:W-:-:S02]  /*2b00*/  VIADD R4, R0, 0xa00 ;  /* 0x00000a0000047836 */ /* 0x000fc40000000000 */
[----:B------:R-:W0:Y:S01]  /*2b10*/  LDS R25, [R35+0x2c00] ;  /* 0x002c000023197984 */ /* 0x000e220000000800 */
[----:B------:R-:W-:-:S03]  /*2b20*/  ISETP.GE.U32.AND.EX P3, PT, RZ, UR5, PT, P3 ;  /* 0x00000005ff007c0c */ /* 0x000fc6000bf66130 */
[----:B-1----:R-:W-:Y:S01]  /*2b30*/  @!P1 STG.E desc[UR10][R2.64+0xc00], R9 ;  /* 0x000c000902009986 */ /* 0x002fe2000c10190a */
[----:B------:R-:W-:-:S03]  /*2b40*/  ISETP.GE.U32.AND P1, PT, R0, UR4, PT ;  /* 0x0000000400007c0c */ /* 0x000fc6000bf26070 */
[----:B------:R-:W1:Y:S04]  /*2b50*/  LDS R5, [R35+0x3000] ;  /* 0x0030000023057984 */ /* 0x000e680000000800 */
[----:B--2---:R-:W-:Y:S01]  /*2b60*/  @!P0 STG.E desc[UR10][R2.64+0x1400], R13 ;  /* 0x0014000d02008986 */ /* 0x004fe2000c10190a */
[----:B------:R-:W-:-:S03]  /*2b70*/  ISETP.GE.U32.AND.EX P0, PT, RZ, UR5, PT, P1 ;  /* 0x00000005ff007c0c */ /* 0x000fc6000bf06110 */
[----:B---3--:R-:W-:Y:S01]  /*2b80*/  @!P6 STG.E desc[UR10][R2.64+0x1000], R11 ;  /* 0x0010000b0200e986 */ /* 0x008fe2000c10190a */
[----:B------:R-:W-:Y:S01]  /*2b90*/  ISETP.GE.U32.AND P6, PT, R4, UR4, PT ;  /* 0x0000000404007c0c */ /* 0x000fe2000bfc6070 */
[----:B------:R-:W-:Y:S02]  /*2ba0*/  VIADD R4, R0, 0xb00 ;  /* 0x00000b0000047836 */ /* 0x000fe40000000000 */
[----:B----4-:R-:W-:Y:S01]  /*2bb0*/  @!P4 STG.E desc[UR10][R2.64+0x800], R7 ;  /* 0x000800070200c986 */ /* 0x010fe2000c10190a */
[----:B------:R-:W-:Y:S01]  /*2bc0*/  ISETP.GE.U32.AND P4, PT, R6, UR4, PT ;  /* 0x0000000406007c0c */ /* 0x000fe2000bf86070 */
[----:B------:R-:W-:Y:S01]  /*2bd0*/  VIADD R6, R0, 0xe00 ;  /* 0x00000e0000067836 */ /* 0x000fe20000000000 */
[----:B------:R-:W-:Y:S01]  /*2be0*/  ISETP.GE.U32.AND P1, PT, R4, UR4, PT ;  /* 0x0000000404007c0c */ /* 0x000fe2000bf26070 */
[----:B------:R-:W2:Y:S01]  /*2bf0*/  LDS R7, [R35+0x3400] ;  /* 0x0034000023077984 */ /* 0x000ea20000000800 */
[----:B------:R-:W-:Y:S02]  /*2c00*/  LOP3.LUT R4, R0, 0xc00, RZ, 0xfc, !PT ;  /* 0x00000c0000047812 */ /* 0x000fe400078efcff */
[----:B------:R-:W-:Y:S01]  /*2c10*/  ISETP.GE.U32.AND.EX P4, PT, RZ, UR5, PT, P4 ;  /* 0x00000005ff007c0c */ /* 0x000fe2000bf86140 */
[----:B------:R-:W3:Y:S01]  /*2c20*/  LDS R9, [R35+0x3800] ;  /* 0x0038000023097984 */ /* 0x000ee20000000800 */
[----:B------:R-:W-:-:S03]  /*2c30*/  ISETP.GE.U32.AND.EX P6, PT, RZ, UR5, PT, P6 ;  /* 0x00000005ff007c0c */ /* 0x000fc6000bfc6160 */
[----:B------:R-:W-:Y:S04]  /*2c40*/  LDS R11, [R35+0x3c00] ;  /* 0x003c0000230b7984 */ /* 0x000fe80000000800 */
[----:B------:R-:W-:Y:S04]  /*2c50*/  LDS R13, [R35+0x4000] ;  /* 0x00400000230d7984 */ /* 0x000fe80000000800 */
[----:B------:R-:W-:Y:S04]  /*2c60*/  LDS R27, [R35+0x4400] ;  /* 0x00440000231b7984 */ /* 0x000fe80000000800 */
[----:B------:R-:W4:Y:S04]  /*2c70*/  @!P0 LDS R29, [R35] ;  /* 0x00000000231d8984 */ /* 0x000f280000000800 */
[----:B-----5:R0:W-:Y:S01]  /*2c80*/  @!P5 STG.E desc[UR10][R2.64+0x1800], R15 ;  /* 0x0018000f0200d986 */ /* 0x0201e2000c10190a */
[----:B------:R-:W-:Y:S01]  /*2c90*/  ISETP.GE.U32.AND P5, PT, R4, UR4, PT ;  /* 0x0000000404007c0c */ /* 0x000fe2000bfa6070 */
[----:B------:R-:W-:-:S02]  /*2ca0*/  VIADD R4, R0, 0xd00 ;  /* 0x00000d0000047836 */ /* 0x000fc40000000000 */
[----:B------:R0:W-:Y:S01]  /*2cb0*/  @!P2 STG.E desc[UR10][R2.64+0x1c00], R17 ;  /* 0x001c00110200a986 */ /* 0x0001e2000c10190a */
[----:B------:R-:W-:Y:S02]  /*2cc0*/  ISETP.GE.U32.AND.EX P2, PT, RZ, UR5, PT, P1 ;  /* 0x00000005ff007c0c */ /* 0x000fe4000bf46110 */
[----:B------:R-:W-:Y:S01]  /*2cd0*/  ISETP.GE.U32.AND.EX P5, PT, RZ, UR5, PT, P5 ;  /* 0x00000005ff007c0c */ /* 0x000fe2000bfa6150 */
[----:B------:R0:W-:Y:S01]  /*2ce0*/  @!P3 STG.E desc[UR10][R2.64+0x2000], R19 ;  /* 0x002000130200b986 */ /* 0x0001e2000c10190a */
[----:B------:R-:W-:Y:S01]  /*2cf0*/  ISETP.GE.U32.AND P1, PT, R4, UR4, PT ;  /* 0x0000000404007c0c */ /* 0x000fe2000bf26070 */
[----:B------:R-:W-:Y:S01]  /*2d00*/  VIADD R4, R0, 0xf00 ;  /* 0x00000f0000047836 */ /* 0x000fe20000000000 */
[----:B------:R-:W-:Y:S01]  /*2d10*/  ISETP.GE.U32.AND P3, PT, R6, UR4, PT ;  /* 0x0000000406007c0c */ /* 0x000fe2000bf66070 */
[----:B------:R1:W-:Y:S01]  /*2d20*/  @!P4 STG.E desc[UR10][R2.64+0x2400], R21 ;  /* 0x002400150200c986 */ /* 0x0003e2000c10190a */
[----:B------:R-:W-:Y:S01]  /*2d30*/  VIADD R6, R0, 0x1100 ;  /* 0x0000110000067836 */ /* 0x000fe20000000000 */
[----:B------:R-:W-:-:S02]  /*2d40*/  ISETP.GE.U32.AND.EX P1, PT, RZ, UR5, PT, P1 ;  /* 0x00000005ff007c0c */ /* 0x000fc4000bf26110 */
[----:B------:R-:W-:Y:S01]  /*2d50*/  ISETP.GE.U32.AND P4, PT, R4, UR4, PT ;  /* 0x0000000404007c0c */ /* 0x000fe2000bf86070 */
[----:B------:R2:W-:Y:S01]  /*2d60*/  @!P6 STG.E desc[UR10][R2.64+0x2800], R23 ;  /* 0x002800170200e986 */ /* 0x0005e2000c10190a */
[C---:B------:R-:W-:Y:S01]  /*2d70*/  LOP3.LUT R4, R0.reuse, 0x1000, RZ, 0xfc, !PT ;  /* 0x0000100000047812 */ /* 0x040fe200078efcff */
[----:B------:R-:W-:Y:S01]  /*2d80*/  VIADD R0, R0, 0x1200 ;  /* 0x0000120000007836 */ /* 0x000fe20000000000 */
[----:B------:R-:W-:Y:S01]  /*2d90*/  ISETP.GE.U32.AND.EX P3, PT, RZ, UR5, PT, P3 ;  /* 0x00000005ff007c0c */ /* 0x000fe2000bf66130 */
[----:B0-----:R0:W-:Y:S01]  /*2da0*/  @!P2 STG.E desc[UR10][R2.64+0x2c00], R25 ;  /* 0x002c00190200a986 */ /* 0x0011e2000c10190a */
[----:B------:R-:W-:Y:S02]  /*2db0*/  ISETP.GE.U32.AND P6, PT, R4, UR4, PT ;  /* 0x0000000404007c0c */ /* 0x000fe4000bfc6070 */
[----:B------:R-:W-:Y:S01]  /*2dc0*/  ISETP.GE.U32.AND P2, PT, R6, UR4, PT ;  /* 0x0000000406007c0c */ /* 0x000fe2000bf46070 */
[----:B-1----:R0:W-:Y:S01]  /*2dd0*/  @!P5 STG.E desc[UR10][R2.64+0x3000], R5 ;  /* 0x003000050200d986 */ /* 0x0021e2000c10190a */
[----:B------:R-:W-:-:S02]  /*2de0*/  ISETP.GE.U32.AND P5, PT, R0, UR4, PT ;  /* 0x0000000400007c0c */ /* 0x000fc4000bfa6070 */
[----:B------:R-:W-:Y:S01]  /*2df0*/  ISETP.GE.U32.AND.EX P4, PT, RZ, UR5, PT, P4 ;  /* 0x00000005ff007c0c */ /* 0x000fe2000bf86140 */
[----:B--2---:R0:W-:Y:S01]  /*2e00*/  @!P1 STG.E desc[UR10][R2.64+0x3400], R7 ;  /* 0x0034000702009986 */ /* 0x0041e2000c10190a */
[----:B------:R-:W-:Y:S02]  /*2e10*/  ISETP.GE.U32.AND.EX P6, PT, RZ, UR5, PT, P6 ;  /* 0x00000005ff007c0c */ /* 0x000fe4000bfc6160 */
[----:B------:R-:W-:Y:S01]  /*2e20*/  ISETP.GE.U32.AND.EX P2, PT, RZ, UR5, PT, P2 ;  /* 0x00000005ff007c0c */ /* 0x000fe2000bf46120 */
[----:B---3--:R0:W-:Y:S01]  /*2e30*/  @!P3 STG.E desc[UR10][R2.64+0x3800], R9 ;  /* 0x003800090200b986 */ /* 0x0081e2000c10190a */
[----:B------:R-:W-:-:S03]  /*2e40*/  ISETP.GE.U32.AND.EX P5, PT, RZ, UR5, PT, P5 ;  /* 0x00000005ff007c0c */ /* 0x000fc6000bfa6150 */
[----:B----4-:R0:W-:Y:S04]  /*2e50*/  @!P0 STG.E desc[UR10][R2.64], R29 ;  /* 0x0000001d02008986 */ /* 0x0101e8000c10190a */
[----:B------:R0:W-:Y:S04]  /*2e60*/  @!P4 STG.E desc[UR10][R2.64+0x3c00], R11 ;  /* 0x003c000b0200c986 */ /* 0x0001e8000c10190a */
[----:B------:R0:W-:Y:S04]  /*2e70*/  @!P6 STG.E desc[UR10][R2.64+0x4000], R13 ;  /* 0x0040000d0200e986 */ /* 0x0001e8000c10190a */
[----:B------:R0:W-:Y:S01]  /*2e80*/  @!P2 STG.E desc[UR10][R2.64+0x4400], R27 ;  /* 0x0044001b0200a986 */ /* 0x0001e2000c10190a */
[----:B------:R-:W-:Y:S05]  /*2e90*/  @P5 EXIT ;  /* 0x000000000000594d */ /* 0x000fea0003800000 */
[----:B------:R-:W1:Y:S04]  /*2ea0*/  LDS R35, [R35+0x4800] ;  /* 0x0048000023237984 */ /* 0x000e680000000800 */
[----:B-1----:R-:W-:Y:S01]  /*2eb0*/  STG.E desc[UR10][R2.64+0x4800], R35 ;  /* 0x0048002302007986 */ /* 0x002fe2000c10190a */
[----:B------:R-:W-:Y:S05]  /*2ec0*/  EXIT ;  /* 0x000000000000794d */ /* 0x000fea0003800000 */
.L_x_221:
        /* <DEDUP_REMOVED lines=11> */
.L_x_255:


//--------------------- .text._ZN3cub18CUB_300001_SM_10006detail11EmptyKernelIvEEvv --------------------------
	.section	.text._ZN3cub18CUB_300001_SM_10006detail11EmptyKernelIvEEvv,"ax",@progbits
	.align	128
        .global         _ZN3cub18CUB_300001_SM_10006detail11EmptyKernelIvEEvv
        .type           _ZN3cub18CUB_300001_SM_10006detail11EmptyKernelIvEEvv,@function
        .size           _ZN3cub18CUB_300001_SM_10006detail11EmptyKernelIvEEvv,(.L_x_256 - _ZN3cub18CUB_300001_SM_10006detail11EmptyKernelIvEEvv)
        .other          _ZN3cub18CUB_300001_SM_10006detail11EmptyKernelIvEEvv,@"STO_CUDA_ENTRY STV_DEFAULT"
_ZN3cub18CUB_300001_SM_10006detail11EmptyKernelIvEEvv:
.text._ZN3cub18CUB_300001_SM_10006detail11EmptyKernelIvEEvv:
[----:B------:R-:W-:Y:S01]  /*0000*/  LDC R1, c[0x0][0x37c] ;  /* 0x0000df00ff017b82 */ /* 0x000fe20000000800 */
[----:B------:R-:W-:Y:S05]  /*0010*/  EXIT ;  /* 0x000000000000794d */ /* 0x000fea0003800000 */
.L_x_222:
        /* <DEDUP_REMOVED lines=14> */
.L_x_256:


//--------------------- .text._Z13scatterKernelPiiS_S_S_i --------------------------
	.section	.text._Z13scatterKernelPiiS_S_S_i,"ax",@progbits
	.align	128
        .global         _Z13scatterKernelPiiS_S_S_i
        .type           _Z13scatterKernelPiiS_S_S_i,@function
        .size           _Z13scatterKernelPiiS_S_S_i,(.L_x_257 - _Z13scatterKernelPiiS_S_S_i)
        .other          _Z13scatterKernelPiiS_S_S_i,@"STO_CUDA_ENTRY STV_DEFAULT"
_Z13scatterKernelPiiS_S_S_i:
.text._Z13scatterKernelPiiS_S_S_i:
[----:B------:R-:W-:Y:S01]  /*0000*/  LDC R1, c[0x0][0x37c] ;  /* 0x0000df00ff017b82 */ /* 0x000fe20000000800 */
[----:B------:R-:W0:Y:S07]  /*0010*/  S2R R5, SR_TID.X ;  /* 0x0000000000057919 */ /* 0x000e2e0000002100 */
[----:B------:R-:W0:Y:S01]  /*0020*/  S2UR UR8, SR_CTAID.X ;  /* 0x00000000000879c3 */ /* 0x000e220000002500 */
[----:B------:R-:W1:Y:S01]  /*0030*/  LDCU UR4, c[0x0][0x388] ;  /* 0x00007100ff0477ac */ /* 0x000e620008000800 */
[----:B------:R-:W2:Y:S06]  /*0040*/  LDCU.64 UR6, c[0x0][0x358] ;  /* 0x00006b00ff0677ac */ /* 0x000eac0008000a00 */
[----:B------:R-:W0:Y:S08]  /*0050*/  LDC R0, c[0x0][0x360] ;  /* 0x0000d800ff007b82 */ /* 0x000e300000000800 */
[----:B------:R-:W3:Y:S01]  /*0060*/  LDC.64 R2, c[0x0][0x390] ;  /* 0x0000e400ff027b82 */ /* 0x000ee20000000a00 */
[----:B0-----:R-:W-:-:S05]  /*0070*/  IMAD R0, R0, UR8, R5 ;  /* 0x0000000800007c24 */ /* 0x001fca000f8e0205 */
[C---:B-1----:R-:W-:Y:S01]  /*0080*/  ISETP.GE.AND P0, PT, R0.reuse, UR4, PT ;  /* 0x0000000400007c0c */ /* 0x042fe2000bf06270 */
[----:B---3--:R-:W-:-:S12]  /*0090*/  IMAD.WIDE R2, R0, 0x4, R2 ;  /* 0x0000000400027825 */ /* 0x008fd800078e0202 */
[----:B--2---:R-:W2:Y:S01]  /*00a0*/  @!P0 LDG.E R7, desc[UR6][R2.64] ;  /* 0x0000000602078981 */ /* 0x004ea2000c1e1900 */
[----:B------:R-:W0:Y:S01]  /*00b0*/  S2UR UR5, SR_CgaCtaId ;  /* 0x00000000000579c3 */ /* 0x000e220000008800 */
[----:B------:R-:W-:Y:S01]  /*00c0*/  UMOV UR4, 0x400 ;  /* 0x0000040000047882 */ /* 0x000fe20000000000 */
[----:B------:R-:W-:Y:S01]  /*00d0*/  BSSY.RECONVERGENT B0, `(.L_x_223) ;  /* 0x000006b000007945 */ /* 0x000fe20003800200 */
[----:B------:R-:W-:Y:S01]  /*00e0*/  IMAD.MOV.U32 R4, RZ, RZ, RZ ;  /* 0x000000ffff047224 */ /* 0x000fe200078e00ff */
[----:B0-----:R-:W-:-:S06]  /*00f0*/  ULEA UR4, UR5, UR4, 0x18 ;  /* 0x0000000405047291 */ /* 0x001fcc000f8ec0ff */
[----:B------:R-:W-:-:S05]  /*0100*/  LEA R8, R5, UR4, 0x2 ;  /* 0x0000000405087c11 */ /* 0x000fca000f8e10ff */
[----:B--2---:R0:W-:Y:S01]  /*0110*/  @!P0 STS [R8], R7 ;  /* 0x0000000708008388 */ /* 0x0041e20000000800 */
[----:B------:R-:W-:Y:S01]  /*0120*/  BAR.SYNC.DEFER_BLOCKING 0x0 ;  /* 0x0000000000007b1d */ /* 0x000fe20000010000 */
[----:B------:R-:W-:-:S13]  /*0130*/  ISETP.NE.AND P0, PT, R5, RZ, PT ;  /* 0x000000ff0500720c */ /* 0x000fda0003f05270 */
[----:B0-----:R-:W-:Y:S05]  /*0140*/  @!P0 BRA `(.L_x_224) ;  /* 0x00000004008c8947 */ /* 0x001fea0003800000 */
[----:B------:R0:W1:Y:S01]  /*0150*/  LDS R7, [R8] ;  /* 0x0000000008077984 */ /* 0x0000620000000800 */
[C---:B------:R-:W-:Y:S01]  /*0160*/  ISETP.GE.U32.AND P1, PT, R5.reuse, 0x8, PT ;  /* 0x000000080500780c */ /* 0x040fe20003f26070 */
[----:B------:R-:W-:Y:S01]  /*0170*/  BSSY.RECONVERGENT B1, `(.L_x_225) ;  /* 0x0000030000017945 */ /* 0x000fe20003800200 */
[----:B------:R-:W-:Y:S01]  /*0180*/  LOP3.LUT R9, R5, 0x7, RZ, 0xc0, !PT ;  /* 0x0000000705097812 */ /* 0x000fe200078ec0ff */
[----:B------:R-:W-:Y:S02]  /*0190*/  IMAD.MOV.U32 R4, RZ, RZ, RZ ;  /* 0x000000ffff047224 */ /* 0x000fe400078e00ff */
[----:B------:R-:W-:Y:S01]  /*01a0*/  IMAD.MOV.U32 R6, RZ, RZ, R5 ;  /* 0x000000ffff067224 */ /* 0x000fe200078e0005 */
[----:B------:R-:W-:-:S07]  /*01b0*/  ISETP.NE.AND P0, PT, R9, RZ, PT ;  /* 0x000000ff0900720c */ /* 0x000fce0003f05270 */
[----:B0-----:R-:W-:Y:S06]  /*01c0*/  @!P1 BRA `(.L_x_226) ;  /* 0x0000000000a89947 */ /* 0x001fec0003800000 */
[----:B------:R-:W-:Y:S01]  /*01d0*/  LOP3.LUT R10, R5, 0x3f8, RZ, 0xc0, !PT ;  /* 0x000003f8050a7812 */ /* 0x000fe200078ec0ff */
[----:B------:R-:W-:Y:S02]  /*01e0*/  HFMA2 R4, -RZ, RZ, 0, 0 ;  /* 0x00000000ff047431 */ /* 0x000fe400000001ff */
[----:B------:R-:W-:Y:S02]  /*01f0*/  VIADD R8, R8, 0xfffffff0 ;  /* 0xfffffff008087836 */ /* 0x000fe40000000000 */
[----:B------:R-:W-:Y:S02]  /*0200*/  IMAD.MOV.U32 R6, RZ, RZ, R5 ;  /* 0x000000ffff067224 */ /* 0x000fe400078e0005 */
[----:B------:R-:W-:-:S07]  /*0210*/  IMAD.MOV R10, RZ, RZ, -R10 ;  /* 0x000000ffff0a7224 */ /* 0x000fce00078e0a0a */
.L_x_227:
[----:B------:R-:W1:Y:S01]  /*0220*/  LDS R12, [R8+0xc] ;  /* 0x00000c00080c7984 */ /* 0x000e620000000800 */
[----:B------:R-:W-:Y:S02]  /*0230*/  VIADD R11, R4, 0x1 ;  /* 0x00000001040b7836 */ /* 0x000fe40000000000 */
[----:B------:R-:W-:Y:S01]  /*0240*/  VIADD R10, R10, 0x8 ;  /* 0x000000080a0a7836 */ /* 0x000fe20000000000 */
[----:B------:R-:W0:Y:S01]  /*0250*/  LDS R14, [R8+0x8] ;  /* 0x00000800080e7984 */ /* 0x000e220000000800 */
[----:B------:R-:W-:-:S03]  /*0260*/  VIADD R6, R6, 0xfffffff8 ;  /* 0xfffffff806067836 */ /* 0x000fc60000000000 */
[----:B------:R-:W2:Y:S04]  /*0270*/  LDS R16, [R8+0x4] ;  /* 0x0000040008107984 */ /* 0x000ea80000000800 */
[----:B------:R-:W3:Y:S04]  /*0280*/  LDS R18, [R8] ;  /* 0x0000000008127984 */ /* 0x000ee80000000800 */
[----:B------:R-:W4:Y:S01]  /*0290*/  LDS R20, [R8+-0x4] ;  /* 0xfffffc0008147984 */ /* 0x000f220000000800 */
[----:B-1----:R-:W-:-:S03]  /*02a0*/  ISETP.NE.AND P1, PT, R7, R12, PT ;  /* 0x0000000c0700720c */ /* 0x002fc60003f25270 */
[----:B------:R-:W1:Y:S01]  /*02b0*/  LDS R12, [R8+-0x8] ;  /* 0xfffff800080c7984 */ /* 0x000e620000000800 */
[----:B0-----:R-:W-:-:S03]  /*02c0*/  ISETP.NE.AND P2, PT, R7, R14, PT ;  /* 0x0000000e0700720c */ /* 0x001fc60003f45270 */
[----:B------:R-:W0:Y:S06]  /*02d0*/  LDS R14, [R8+-0xc] ;  /* 0xfffff400080e7984 */ /* 0x000e2c0000000800 */
[----:B------:R-:W-:Y:S01]  /*02e0*/  @P1 IMAD.MOV R11, RZ, RZ, R4 ;  /* 0x000000ffff0b1224 */ /* 0x000fe200078e0204 */
[----:B--2---:R-:W-:Y:S02]  /*02f0*/  ISETP.NE.AND P1, PT, R7, R16, PT ;  /* 0x000000100700720c */ /* 0x004fe40003f25270 */
[----:B------:R2:W5:Y:S02]  /*0300*/  LDS R16, [R8+-0x10] ;  /* 0xfffff00008107984 */ /* 0x0005640000000800 */
[----:B------:R-:W-:Y:S01]  /*0310*/  IADD3 R4, PT, PT, R11, 0x1, RZ ;  /* 0x000000010b047810 */ /* 0x000fe20007ffe0ff */
[----:B------:R-:W-:Y:S01]  /*0320*/  @P2 IMAD.MOV R4, RZ, RZ, R11 ;  /* 0x000000ffff042224 */ /* 0x000fe200078e020b */
[----:B---3--:R-:W-:-:S03]  /*0330*/  ISETP.NE.AND P2, PT, R7, R18, PT ;  /* 0x000000120700720c */ /* 0x008fc60003f45270 */
[----:B------:R-:W-:Y:S01]  /*0340*/  VIADD R11, R4, 0x1 ;  /* 0x00000001040b7836 */ /* 0x000fe20000000000 */
[----:B--2---:R-:W-:-:S03]  /*0350*/  IADD3 R8, PT, PT, R8, -0x20, RZ ;  /* 0xffffffe008087810 */ /* 0x004fc60007ffe0ff */
[----:B------:R-:W-:Y:S01]  /*0360*/  @P1 IMAD.MOV R11, RZ, RZ, R4 ;  /* 0x000000ffff0b1224 */ /* 0x000fe200078e0204 */
[----:B----4-:R-:W-:-:S04]  /*0370*/  ISETP.NE.AND P1, PT, R7, R20, PT ;  /* 0x000000140700720c */ /* 0x010fc80003f25270 */
[----:B------:R-:W-:Y:S01]  /*0380*/  IADD3 R4, PT, PT, R11, 0x1, RZ ;  /* 0x000000010b047810 */ /* 0x000fe20007ffe0ff */
[----:B------:R-:W-:-:S04]  /*0390*/  @P2 IMAD.MOV R4, RZ, RZ, R11 ;  /* 0x000000ffff042224 */ /* 0x000fc800078e020b */
[----:B------:R-:W-:-:S04]  /*03a0*/  VIADD R11, R4, 0x1 ;  /* 0x00000001040b7836 */ /* 0x000fc80000000000 */
[----:B------:R-:W-:Y:S01]  /*03b0*/  @P1 IMAD.MOV R11, RZ, RZ, R4 ;  /* 0x000000ffff0b1224 */ /* 0x000fe200078e0204 */
[C---:B-1----:R-:W-:Y:S02]  /*03c0*/  ISETP.NE.AND P2, PT, R7.reuse, R12, PT ;  /* 0x0000000c0700720c */ /* 0x042fe40003f45270 */
[----:B0-----:R-:W-:Y:S02]  /*03d0*/  ISETP.NE.AND P1, PT, R7, R14, PT ;  /* 0x0000000e0700720c */ /* 0x001fe40003f25270 */
[----:B------:R-:W-:-:S09]  /*03e0*/  IADD3 R4, PT, PT, R11, 0x1, RZ ;  /* 0x000000010b047810 */ /* 0x000fd20007ffe0ff */
[----:B------:R-:W-:Y:S01]  /*03f0*/  @P2 IMAD.MOV R4, RZ, RZ, R11 ;  /* 0x000000ffff042224 */ /* 0x000fe200078e020b */
[----:B-----5:R-:W-:-:S03]  /*0400*/  ISETP.NE.AND P2, PT, R7, R16, PT ;  /* 0x000000100700720c */ /* 0x020fc60003f45270 */
[C---:B------:R-:W-:Y:S01]  /*0410*/  VIADD R11, R4.reuse, 0x1 ;  /* 0x00000001040b7836 */ /* 0x040fe20000000000 */
[----:B------:R-:W-:Y:S02]  /*0420*/  @P1 IADD3 R11, PT, PT, R4, RZ, RZ ;  /* 0x000000ff040b1210 */ /* 0x000fe40007ffe0ff */
[----:B------:R-:W-:-:S03]  /*0430*/  ISETP.NE.AND P1, PT, R10, RZ, PT ;  /* 0x000000ff0a00720c */ /* 0x000fc60003f25270 */
[----:B------:R-:W-:-:S04]  /*0440*/  VIADD R4, R11, 0x1 ;  /* 0x000000010b047836 */ /* 0x000fc80000000000 */
[----:B------:R-:W-:-:S06]  /*0450*/  @P2 IMAD.MOV R4, RZ, RZ, R11 ;  /* 0x000000ffff042224 */ /* 0x000fcc00078e020b */
[----:B------:R-:W-:Y:S05]  /*0460*/  @P1 BRA `(.L_x_227) ;  /* 0xfffffffc006c1947 */ /* 0x000fea000383ffff */
.L_x_226:
[----:B------:R-:W-:Y:S05]  /*0470*/  BSYNC.RECONVERGENT B1 ;  /* 0x0000000000017941 */ /* 0x000fea0003800200 */
.L_x_225:
[----:B------:R-:W-:Y:S05]  /*0480*/  @!P0 BRA `(.L_x_224) ;  /* 0x0000000000bc8947 */ /* 0x000fea0003800000 */
[----:B------:R-:W-:Y:S01]  /*0490*/  ISETP.GE.U32.AND P1, PT, R9, 0x4, PT ;  /* 0x000000040900780c */ /* 0x000fe20003f26070 */
[----:B------:R-:W-:Y:S01]  /*04a0*/  BSSY.RECONVERGENT B1, `(.L_x_228) ;  /* 0x0000016000017945 */ /* 0x000fe20003800200 */
[----:B------:R-:W-:-:S04]  /*04b0*/  LOP3.LUT R11, R5, 0x3, RZ, 0xc0, !PT ;  /* 0x00000003050b7812 */ /* 0x000fc800078ec0ff */
[----:B------:R-:W-:-:S07]  /*04c0*/  ISETP.NE.AND P0, PT, R11, RZ, PT ;  /* 0x000000ff0b00720c */ /* 0x000fce0003f05270 */
[----:B------:R-:W-:Y:S06]  /*04d0*/  @!P1 BRA `(.L_x_229) ;  /* 0x0000000000489947 */ /* 0x000fec0003800000 */
[----:B------:R-:W-:Y:S01]  /*04e0*/  LEA R8, R6, UR4, 0x2 ;  /* 0x0000000406087c11 */ /* 0x000fe2000f8e10ff */
[----:B------:R-:W-:Y:S01]  /*04f0*/  VIADD R9, R4, 0x1 ;  /* 0x0000000104097836 */ /* 0x000fe20000000000 */
[----:B------:R-:W-:-:S03]  /*0500*/  IADD3 R6, PT, PT, R6, -0x4, RZ ;  /* 0xfffffffc06067810 */ /* 0x000fc60007ffe0ff */
[----:B------:R-:W1:Y:S04]  /*0510*/  LDS R10, [R8+-0x4] ;  /* 0xfffffc00080a7984 */ /* 0x000e680000000800 */
[----:B------:R-:W0:Y:S04]  /*0520*/  LDS R12, [R8+-0x8] ;  /* 0xfffff800080c7984 */ /* 0x000e280000000800 */
[----:B------:R-:W2:Y:S04]  /*0530*/  LDS R14, [R8+-0xc] ;  /* 0xfffff400080e7984 */ /* 0x000ea80000000800 */
[----:B------:R-:W3:Y:S01]  /*0540*/  LDS R16, [R8+-0x10] ;  /* 0xfffff00008107984 */ /* 0x000ee20000000800 */
[----:B-1----:R-:W-:-:S02]  /*0550*/  ISETP.NE.AND P2, PT, R7, R10, PT ;  /* 0x0000000a0700720c */ /* 0x002fc40003f45270 */
[----:B0-----:R-:W-:-:S11]  /*0560*/  ISETP.NE.AND P1, PT, R7, R12, PT ;  /* 0x0000000c0700720c */ /* 0x001fd60003f25270 */
[----:B------:R-:W-:Y:S01]  /*0570*/  @P2 IMAD.MOV R9, RZ, RZ, R4 ;  /* 0x000000ffff092224 */ /* 0x000fe200078e0204 */
[----:B--2---:R-:W-:-:S03]  /*0580*/  ISETP.NE.AND P2, PT, R7, R14, PT ;  /* 0x0000000e0700720c */ /* 0x004fc60003f45270 */
[C---:B------:R-:W-:Y:S01]  /*0590*/  VIADD R4, R9.reuse, 0x1 ;  /* 0x0000000109047836 */ /* 0x040fe20000000000 */
[----:B------:R-:W-:Y:S02]  /*05a0*/  @P1 IADD3 R4, PT, PT, R9, RZ, RZ ;  /* 0x000000ff09041210 */ /* 0x000fe40007ffe0ff */
[----:B---3--:R-:W-:-:S03]  /*05b0*/  ISETP.NE.AND P1, PT, R7, R16, PT ;  /* 0x000000100700720c */ /* 0x008fc60003f25270 */
[----:B------:R-:W-:-:S04]  /*05c0*/  VIADD R9, R4, 0x1 ;  /* 0x0000000104097836 */ /* 0x000fc80000000000 */
[----:B------:R-:W-:-:S04]  /*05d0*/  @P2 IMAD.MOV R9, RZ, RZ, R4 ;  /* 0x000000ffff092224 */ /* 0x000fc800078e0204 */
[----:B------:R-:W-:Y:S02]  /*05e0*/  VIADD R4, R9, 0x1 ;  /* 0x0000000109047836 */ /* 0x000fe40000000000 */
[----:B------:R-:W-:-:S07]  /*05f0*/  @P1 IMAD.MOV R4, RZ, RZ, R9 ;  /* 0x000000ffff041224 */ /* 0x000fce00078e0209 */
.L_x_229:
[----:B------:R-:W-:Y:S05]  /*0600*/  BSYNC.RECONVERGENT B1 ;  /* 0x0000000000017941 */ /* 0x000fea0003800200 */
.L_x_228:
[----:B------:R-:W-:Y:S05]  /*0610*/  @!P0 BRA `(.L_x_224) ;  /* 0x0000000000588947 */ /* 0x000fea0003800000 */
[----:B------:R-:W-:Y:S01]  /*0620*/  ISETP.NE.AND P1, PT, R11, 0x1, PT ;  /* 0x000000010b00780c */ /* 0x000fe20003f25270 */
[----:B------:R-:W-:Y:S01]  /*0630*/  BSSY.RECONVERGENT B1, `(.L_x_230) ;  /* 0x000000e000017945 */ /* 0x000fe20003800200 */
[----:B------:R-:W-:-:S04]  /*0640*/  LOP3.LUT R5, R5, 0x1, RZ, 0xc0, !PT ;  /* 0x0000000105057812 */ /* 0x000fc800078ec0ff */
[----:B------:R-:W-:-:S07]  /*0650*/  ISETP.NE.U32.AND P0, PT, R5, 0x1, PT ;  /* 0x000000010500780c */ /* 0x000fce0003f05070 */
[----:B------:R-:W-:Y:S06]  /*0660*/  @!P1 BRA `(.L_x_231) ;  /* 0x0000000000289947 */ /* 0x000fec0003800000 */
[----:B------:R-:W-:Y:S01]  /*0670*/  LEA R8, R6, UR4, 0x2 ;  /* 0x0000000406087c11 */ /* 0x000fe2000f8e10ff */
[----:B------:R-:W-:Y:S02]  /*0680*/  VIADD R5, R4, 0x1 ;  /* 0x0000000104057836 */ /* 0x000fe40000000000 */
[----:B------:R-:W-:Y:S02]  /*0690*/  VIADD R6, R6, 0xfffffffe ;  /* 0xfffffffe06067836 */ /* 0x000fe40000000000 */
[----:B------:R-:W1:Y:S04]  /*06a0*/  LDS R10, [R8+-0x4] ;  /* 0xfffffc00080a7984 */ /* 0x000e680000000800 */
[----:B------:R-:W0:Y:S01]  /*06b0*/  LDS R12, [R8+-0x8] ;  /* 0xfffff800080c7984 */ /* 0x000e220000000800 */
[----:B-1----:R-:W-:-:S02]  /*06c0*/  ISETP.NE.AND P1, PT, R7, R10, PT ;  /* 0x0000000a0700720c */ /* 0x002fc40003f25270 */
[----:B0-----:R-:W-:-:S11]  /*06d0*/  ISETP.NE.AND P2, PT, R7, R12, PT ;  /* 0x0000000c0700720c */ /* 0x001fd60003f45270 */
[----:B------:R-:W-:-:S05]  /*06e0*/  @P1 IMAD.MOV R5, RZ, RZ, R4 ;  /* 0x000000ffff051224 */ /* 0x000fca00078e0204 */
[----:B------:R-:W-:Y:S01]  /*06f0*/  IADD3 R4, PT, PT, R5, 0x1, RZ ;  /* 0x0000000105047810 */ /* 0x000fe20007ffe0ff */
[----:B------:R-:W-:-:S07]  /*0700*/  @P2 IMAD.MOV R4, RZ, RZ, R5 ;  /* 0x000000ffff042224 */ /* 0x000fce00078e0205 */
.L_x_231:
[----:B------:R-:W-:Y:S05]  /*0710*/  BSYNC.RECONVERGENT B1 ;  /* 0x0000000000017941 */ /* 0x000fea0003800200 */
.L_x_230:
[----:B------:R-:W-:Y:S01]  /*0720*/  @!P0 LEA R6, R6, UR4, 0x2 ;  /* 0x0000000406068c11 */ /* 0x000fe2000f8e10ff */
[----:B------:R-:W-:-:S05]  /*0730*/  @!P0 VIADD R5, R4, 0x1 ;  /* 0x0000000104058836 */ /* 0x000fca0000000000 */
[----:B------:R-:W1:Y:S02]  /*0740*/  @!P0 LDS R6, [R6+-0x4] ;  /* 0xfffffc0006068984 */ /* 0x000e640000000800 */
[----:B-1----:R-:W-:-:S13]  /*0750*/  ISETP.NE.AND P1, PT, R7, R6, !P0 ;  /* 0x000000060700720c */ /* 0x002fda0004725270 */
[----:B------:R-:W-:-:S05]  /*0760*/  @P1 IADD3 R5, PT, PT, R4, RZ, RZ ;  /* 0x000000ff04051210 */ /* 0x000fca0007ffe0ff */
[----:B------:R-:W-:-:S07]  /*0770*/  @!P0 IMAD.MOV.U32 R4, RZ, RZ, R5 ;  /* 0x000000ffff048224 */ /* 0x000fce00078e0005 */
.L_x_224:
[----:B------:R-:W-:Y:S05]  /*0780*/  BSYNC.RECONVERGENT B0 ;  /* 0x0000000000007941 */ /* 0x000fea0003800200 */
.L_x_223:
[----:B------:R-:W-:Y:S08]  /*0790*/  BAR.SYNC.DEFER_BLOCKING 0x0 ;  /* 0x0000000000007b1d */ /* 0x000ff00000010000 */
[----:B------:R-:W0:Y:S08]  /*07a0*/  LDC R5, c[0x0][0x3a8] ;  /* 0x0000ea00ff057b82 */ /* 0x000e300000000800 */
[----:B-1----:R-:W1:Y:S08]  /*07b0*/  LDC.64 R6, c[0x0][0x398] ;  /* 0x0000e600ff067b82 */ /* 0x002e700000000a00 */
[----:B------:R-:W2:Y:S01]  /*07c0*/  LDC.64 R8, c[0x0][0x380] ;  /* 0x0000e000ff087b82 */ /* 0x000ea20000000a00 */
[----:B------:R-:W0:Y:S07]  /*07d0*/  LDG.E R2, desc[UR6][R2.64] ;  /* 0x0000000602027981 */ /* 0x000e2e000c1e1900 */
[----:B------:R-:W3:Y:S01]  /*07e0*/  LDC.64 R10, c[0x0][0x3a0] ;  /* 0x0000e800ff0a7b82 */ /* 0x000ee20000000a00 */
[----:B--2---:R-:W-:-:S06]  /*07f0*/  IMAD.WIDE R8, R0, 0x4, R8 ;  /* 0x0000000400087825 */ /* 0x004fcc00078e0208 */
[----:B------:R-:W2:Y:S01]  /*0800*/  LDG.E R9, desc[UR6][R8.64] ;  /* 0x0000000608097981 */ /* 0x000ea2000c1e1900 */
[----:B0-----:R-:W-:-:S04]  /*0810*/  IMAD R5, R2, R5, UR8 ;  /* 0x0000000802057e24 */ /* 0x001fc8000f8e0205 */
[----:B-1----:R-:W-:-:S06]  /*0820*/  IMAD.WIDE R6, R5, 0x4, R6 ;  /* 0x0000000405067825 */ /* 0x002fcc00078e0206 */
[----:B------:R-:W4:Y:S02]  /*0830*/  LDG.E R7, desc[UR6][R6.64] ;  /* 0x0000000606077981 */ /* 0x000f24000c1e1900 */
[----:B----4-:R-:W-:-:S04]  /*0840*/  IMAD.IADD R5, R7, 0x1, R4 ;  /* 0x0000000107057824 */ /* 0x010fc800078e0204 */
[----:B---3--:R-:W-:-:S05]  /*0850*/  IMAD.WIDE R2, R5, 0x4, R10 ;  /* 0x0000000405027825 */ /* 0x008fca00078e020a */
[----:B--2---:R-:W-:Y:S01]  /*0860*/  STG.E desc[UR6][R2.64], R9 ;  /* 0x0000000902007986 */ /* 0x004fe2000c101906 */
[----:B------:R-:W-:Y:S05]  /*0870*/  EXIT ;  /* 0x000000000000794d */ /* 0x000fea0003800000 */
.L_x_232:
        /* <DEDUP_REMOVED lines=16> */
.L_x_257:


//--------------------- .text._Z13scanBlkKernelPiiS_ --------------------------
	.section	.text._Z13scanBlkKernelPiiS_,"ax",@progbits
	.align	128
        .global         _Z13scanBlkKernelPiiS_
        .type           _Z13scanBlkKernelPiiS_,@function
        .size           _Z13scanBlkKernelPiiS_,(.L_x_258 - _Z13scanBlkKernelPiiS_)
        .other          _Z13scanBlkKernelPiiS_,@"STO_CUDA_ENTRY STV_DEFAULT"
_Z13scanBlkKernelPiiS_:
.text._Z13scanBlkKernelPiiS_:
[----:B------:R-:W-:Y:S01]  /*0000*/  LDC R1, c[0x0][0x37c] ;  /* 0x0000df00ff017b82 */ /* 0x000fe20000000800 */
[----:B------:R-:W0:Y:S07]  /*0010*/  S2R R9, SR_TID.X ;  /* 0x0000000000097919 */ /* 0x000e2e0000002100 */
[----:B------:R-:W0:Y:S01]  /*0020*/  S2UR UR4, SR_CTAID.X ;  /* 0x00000000000479c3 */ /* 0x000e220000002500 */
[----:B------:R-:W1:Y:S01]  /*0030*/  LDCU UR5, c[0x0][0x388] ;  /* 0x00007100ff0577ac */ /* 0x000e620008000800 */
[----:B------:R-:W2:Y:S06]  /*0040*/  LDCU.64 UR6, c[0x0][0x358] ;  /* 0x00006b00ff0677ac */ /* 0x000eac0008000a00 */
[----:B------:R-:W0:Y:S02]  /*0050*/  LDC R6, c[0x0][0x360] ;  /* 0x0000d800ff067b82 */ /* 0x000e240000000800 */
[----:B0-----:R-:W-:-:S05]  /*0060*/  IMAD R7, R6, UR4, R9 ;  /* 0x0000000406077c24 */ /* 0x001fca000f8e0209 */
[----:B-1----:R-:W-:-:S13]  /*0070*/  ISETP.GE.AND P0, PT, R7, UR5, PT ;  /* 0x0000000507007c0c */ /* 0x002fda000bf06270 */
[----:B------:R-:W0:Y:S02]  /*0080*/  @!P0 LDC.64 R2, c[0x0][0x380] ;  /* 0x0000e000ff028b82 */ /* 0x000e240000000a00 */
[----:B0-----:R-:W-:-:S06]  /*0090*/  @!P0 IMAD.WIDE R2, R7, 0x4, R2 ;  /* 0x0000000407028825 */ /* 0x001fcc00078e0202 */
[----:B--2---:R-:W2:Y:S01]  /*00a0*/  @!P0 LDG.E R3, desc[UR6][R2.64] ;  /* 0x0000000602038981 */ /* 0x004ea2000c1e1900 */
[----:B------:R-:W0:Y:S01]  /*00b0*/  S2UR UR5, SR_CgaCtaId ;  /* 0x00000000000579c3 */ /* 0x000e220000008800 */
[----:B------:R-:W-:Y:S01]  /*00c0*/  UMOV UR4, 0x400 ;  /* 0x0000040000047882 */ /* 0x000fe20000000000 */
[----:B------:R-:W-:Y:S01]  /*00d0*/  ISETP.GE.U32.AND P1, PT, R6, 0x2, PT ;  /* 0x000000020600780c */ /* 0x000fe20003f26070 */
[----:B0-----:R-:W-:-:S06]  /*00e0*/  ULEA UR4, UR5, UR4, 0x18 ;  /* 0x0000000405047291 */ /* 0x001fcc000f8ec0ff */
[----:B------:R-:W-:-:S05]  /*00f0*/  LEA R0, R9, UR4, 0x2 ;  /* 0x0000000409007c11 */ /* 0x000fca000f8e10ff */
[----:B--2---:R0:W-:Y:S04]  /*0100*/  @!P0 STS [R0], R3 ;  /* 0x0000000300008388 */ /* 0x0041e80000000800 */
[----:B------:R0:W-:Y:S01]  /*0110*/  @P0 STS [R0], RZ ;  /* 0x000000ff00000388 */ /* 0x0001e20000000800 */
[----:B------:R-:W-:Y:S06]  /*0120*/  BAR.SYNC.DEFER_BLOCKING 0x0 ;  /* 0x0000000000007b1d */ /* 0x000fec0000010000 */
[----:B------:R-:W-:Y:S05]  /*0130*/  @!P1 BRA `(.L_x_233) ;  /* 0x0000000000349947 */ /* 0x000fea0003800000 */
[----:B------:R-:W-:-:S05]  /*0140*/  UMOV UR5, 0x1 ;  /* 0x0000000100057882 */ /* 0x000fca0000000000 */
.L_x_234:
[----:B------:R-:W-:-:S13]  /*0150*/  ISETP.GE.U32.AND P0, PT, R9, UR5, PT ;  /* 0x0000000509007c0c */ /* 0x000fda000bf06070 */
[----:B------:R-:W-:Y:S01]  /*0160*/  @P0 VIADD R2, R9, -UR5 ;  /* 0x8000000509020c36 */ /* 0x000fe20008000000 */
[----:B------:R-:W-:-:S04]  /*0170*/  USHF.L.U32 UR5, UR5, 0x1, URZ ;  /* 0x0000000105057899 */ /* 0x000fc800080006ff */
[----:B------:R-:W-:-:S05]  /*0180*/  @P0 LEA R2, R2, UR4, 0x2 ;  /* 0x0000000402020c11 */ /* 0x000fca000f8e10ff */
[----:B0-----:R-:W-:Y:S01]  /*0190*/  @P0 LDS R3, [R2] ;  /* 0x0000000002030984 */ /* 0x001fe20000000800 */
[----:B------:R-:W-:Y:S06]  /*01a0*/  BAR.SYNC.DEFER_BLOCKING 0x0 ;  /* 0x0000000000007b1d */ /* 0x000fec0000010000 */
[----:B------:R-:W0:Y:S02]  /*01b0*/  @P0 LDS R4, [R0] ;  /* 0x0000000000040984 */ /* 0x000e240000000800 */
[----:B0-----:R-:W-:-:S05]  /*01c0*/  @P0 IMAD.IADD R5, R3, 0x1, R4 ;  /* 0x0000000103050824 */ /* 0x001fca00078e0204 */
[----:B------:R1:W-:Y:S01]  /*01d0*/  @P0 STS [R0], R5 ;  /* 0x0000000500000388 */ /* 0x0003e20000000800 */
[----:B------:R-:W-:Y:S01]  /*01e0*/  BAR.SYNC.DEFER_BLOCKING 0x0 ;  /* 0x0000000000007b1d */ /* 0x000fe20000010000 */
[----:B------:R-:W-:-:S13]  /*01f0*/  ISETP.LE.U32.AND P0, PT, R6, UR5, PT ;  /* 0x0000000506007c0c */ /* 0x000fda000bf03070 */
[----:B-1----:R-:W-:Y:S05]  /*0200*/  @!P0 BRA `(.L_x_234) ;  /* 0xfffffffc00d08947 */ /* 0x002fea000383ffff */
.L_x_233:
[----:B------:R-:W1:Y:S01]  /*0210*/  LDCU UR4, c[0x0][0x388] ;  /* 0x00007100ff0477ac */ /* 0x000e620008000800 */
[----:B------:R-:W2:Y:S01]  /*0220*/  LDC.64 R4, c[0x0][0x390] ;  /* 0x0000e400ff047b82 */ /* 0x000ea20000000a00 */
[----:B-1----:R-:W-:-:S06]  /*0230*/  UIADD3 UR4, UPT, UPT, UR4, -0x1, URZ ;  /* 0xffffffff04047890 */ /* 0x002fcc000fffe0ff */
[----:B------:R-:W-:-:S13]  /*0240*/  ISETP.GE.AND P0, PT, R7, UR4, PT ;  /* 0x0000000407007c0c */ /* 0x000fda000bf06270 */
[----:B------:R-:W1:Y:S01]  /*0250*/  @!P0 LDS R9, [R0] ;  /* 0x0000000000098984 */ /* 0x000e620000000800 */
[----:B0-----:R-:W0:Y:S02]  /*0260*/  @!P0 LDC.64 R2, c[0x0][0x390] ;  /* 0x0000e400ff028b82 */ /* 0x001e240000000a00 */
[----:B0-----:R-:W-:-:S05]  /*0270*/  @!P0 IMAD.WIDE R2, R7, 0x4, R2 ;  /* 0x0000000407028825 */ /* 0x001fca00078e0202 */
[----:B-1----:R-:W-:Y:S04]  /*0280*/  @!P0 STG.E desc[UR6][R2.64+0x4], R9 ;  /* 0x0000040902008986 */ /* 0x002fe8000c101906 */
[----:B--2---:R-:W-:Y:S01]  /*0290*/  STG.E desc[UR6][R4.64], RZ ;  /* 0x000000ff04007986 */ /* 0x004fe2000c101906 */
[----:B------:R-:W-:Y:S05]  /*02a0*/  EXIT ;  /* 0x000000000000794d */ /* 0x000fea0003800000 */
.L_x_235:
        /* <DEDUP_REMOVED lines=13> */
.L_x_258:


//--------------------- .text._Z17computeHistKernelPiiS_ii --------------------------
	.section	.text._Z17computeHistKernelPiiS_ii,"ax",@progbits
	.align	128
        .global         _Z17computeHistKernelPiiS_ii
        .type           _Z17computeHistKernelPiiS_ii,@function
        .size           _Z17computeHistKernelPiiS_ii,(.L_x_259 - _Z17computeHistKernelPiiS_ii)
        .other          _Z17computeHistKernelPiiS_ii,@"STO_CUDA_ENTRY STV_DEFAULT"
_Z17computeHistKernelPiiS_ii:
.text._Z17computeHistKernelPiiS_ii:
[----:B------:R-:W-:Y:S01]  /*0000*/  LDC R1, c[0x0][0x37c] ;  /* 0x0000df00ff017b82 */ /* 0x000fe20000000800 */
[----:B------:R-:W0:Y:S01]  /*0010*/  S2R R0, SR_TID.X ;  /* 0x0000000000007919 */ /* 0x000e220000002100 */
[----:B------:R-:W0:Y:S06]  /*0020*/  LDCU UR7, c[0x0][0x398] ;  /* 0x00007300ff0777ac */ /* 0x000e2c0008000800 */
[----:B------:R-:W1:Y:S01]  /*0030*/  S2UR UR6, SR_CTAID.X ;  /* 0x00000000000679c3 */ /* 0x000e620000002500 */
[----:B------:R-:W-:Y:S01]  /*0040*/  BSSY.RECONVERGENT B0, `(.L_x_236) ;  /* 0x000000d000007945 */ /* 0x000fe20003800200 */
[----:B0-----:R-:W-:-:S13]  /*0050*/  ISETP.GE.AND P0, PT, R0, UR7, PT ;  /* 0x0000000700007c0c */ /* 0x001fda000bf06270 */
[----:B-1----:R-:W-:Y:S05]  /*0060*/  @P0 BRA `(.L_x_237) ;  /* 0x0000000000280947 */ /* 0x002fea0003800000 */
[----:B------:R-:W0:Y:S01]  /*0070*/  S2R R5, SR_CgaCtaId ;  /* 0x0000000000057919 */ /* 0x000e220000008800 */
[----:B------:R-:W1:Y:S01]  /*0080*/  LDC R6, c[0x0][0x360] ;  /* 0x0000d800ff067b82 */ /* 0x000e620000000800 */
[----:B------:R-:W-:Y:S01]  /*0090*/  MOV R2, 0x400 ;  /* 0x0000040000027802 */ /* 0x000fe20000000f00 */
[----:B------:R-:W-:-:S03]  /*00a0*/  IMAD.MOV.U32 R3, RZ, RZ, R0 ;  /* 0x000000ffff037224 */ /* 0x000fc600078e0000 */
[----:B0-----:R-:W-:-:S07]  /*00b0*/  LEA R2, R5, R2, 0x18 ;  /* 0x0000000205027211 */ /* 0x001fce00078ec0ff */
.L_x_238:
[----:B------:R-:W-:Y:S02]  /*00c0*/  IMAD R4, R3, 0x4, R2 ;  /* 0x0000000403047824 */ /* 0x000fe400078e0202 */
[----:B-1----:R-:W-:-:S03]  /*00d0*/  IMAD.IADD R3, R6, 0x1, R3 ;  /* 0x0000000106037824 */ /* 0x002fc600078e0203 */
[----:B------:R0:W-:Y:S02]  /*00e0*/  STS [R4], RZ ;  /* 0x000000ff04007388 */ /* 0x0001e40000000800 */
[----:B------:R-:W-:-:S13]  /*00f0*/  ISETP.GE.AND P0, PT, R3, UR7, PT ;  /* 0x0000000703007c0c */ /* 0x000fda000bf06270 */
[----:B0-----:R-:W-:Y:S05]  /*0100*/  @!P0 BRA `(.L_x_238) ;  /* 0xfffffffc00ec8947 */ /* 0x001fea000383ffff */
.L_x_237:
[----:B------:R-:W-:Y:S05]  /*0110*/  BSYNC.RECONVERGENT B0 ;  /* 0x0000000000007941 */ /* 0x000fea0003800200 */
.L_x_236:
[----:B------:R-:W0:Y:S01]  /*0120*/  LDC R9, c[0x0][0x360] ;  /* 0x0000d800ff097b82 */ /* 0x000e220000000800 */
[----:B------:R-:W1:Y:S01]  /*0130*/  LDCU UR4, c[0x0][0x388] ;  /* 0x00007100ff0477ac */ /* 0x000e620008000800 */
[----:B------:R-:W-:Y:S06]  /*0140*/  BSSY.RECONVERGENT B0, `(.L_x_239) ;  /* 0x000000f000007945 */ /* 0x000fec0003800200 */
[----:B------:R-:W-:Y:S01]  /*0150*/  BAR.SYNC.DEFER_BLOCKING 0x0 ;  /* 0x0000000000007b1d */ /* 0x000fe20000010000 */
[----:B------:R-:W-:-:S05]  /*0160*/  ISETP.GE.AND P1, PT, R0, UR7, PT ;  /* 0x0000000700007c0c */ /* 0x000fca000bf26270 */
[----:B------:R-:W2:Y:S01]  /*0170*/  LDCU.64 UR8, c[0x0][0x358] ;  /* 0x00006b00ff0877ac */ /* 0x000ea20008000a00 */
[----:B0-----:R-:W-:-:S05]  /*0180*/  IMAD R5, R9, UR6, R0 ;  /* 0x0000000609057c24 */ /* 0x001fca000f8e0200 */
[----:B-1----:R-:W-:-:S13]  /*0190*/  ISETP.GE.AND P0, PT, R5, UR4, PT ;  /* 0x0000000405007c0c */ /* 0x002fda000bf06270 */
[----:B--2---:R-:W-:Y:S05]  /*01a0*/  @P0 BRA `(.L_x_240) ;  /* 0x0000000000200947 */ /* 0x004fea0003800000 */
[----:B------:R-:W0:Y:S02]  /*01b0*/  LDC.64 R2, c[0x0][0x380] ;  /* 0x0000e000ff027b82 */ /* 0x000e240000000a00 */
[----:B0-----:R-:W-:-:S06]  /*01c0*/  IMAD.WIDE R2, R5, 0x4, R2 ;  /* 0x0000000405027825 */ /* 0x001fcc00078e0202 */
[----:B------:R-:W2:Y:S01]  /*01d0*/  LDG.E R2, desc[UR8][R2.64] ;  /* 0x0000000802027981 */ /* 0x000ea2000c1e1900 */
[----:B------:R-:W0:Y:S01]  /*01e0*/  S2UR UR5, SR_CgaCtaId ;  /* 0x00000000000579c3 */ /* 0x000e220000008800 */
[----:B------:R-:W-:Y:S02]  /*01f0*/  UMOV UR4, 0x400 ;  /* 0x0000040000047882 */ /* 0x000fe40000000000 */
[----:B0-----:R-:W-:-:S06]  /*0200*/  ULEA UR4, UR5, UR4, 0x18 ;  /* 0x0000000405047291 */ /* 0x001fcc000f8ec0ff */
[----:B--2---:R-:W-:-:S05]  /*0210*/  LEA R4, R2, UR4, 0x2 ;  /* 0x0000000402047c11 */ /* 0x004fca000f8e10ff */
[----:B------:R0:W-:Y:S02]  /*0220*/  ATOMS.POPC.INC.32 RZ, [R4+URZ] ;  /* 0x0000000004ff7f8c */ /* 0x0001e4000d8000ff */
.L_x_240:
[----:B------:R-:W-:Y:S05]  /*0230*/  BSYNC.RECONVERGENT B0 ;  /* 0x0000000000007941 */ /* 0x000fea0003800200 */
.L_x_239:
[----:B------:R-:W-:Y:S06]  /*0240*/  BAR.SYNC.DEFER_BLOCKING 0x0 ;  /* 0x0000000000007b1d */ /* 0x000fec0000010000 */
[----:B------:R-:W-:Y:S05]  /*0250*/  @P1 EXIT ;  /* 0x000000000000194d */ /* 0x000fea0003800000 */
[----:B------:R-:W1:Y:S01]  /*0260*/  S2UR UR5, SR_CgaCtaId ;  /* 0x00000000000579c3 */ /* 0x000e620000008800 */
[----:B------:R-:W-:-:S07]  /*0270*/  UMOV UR4, 0x400 ;  /* 0x0000040000047882 */ /* 0x000fce0000000000 */
[----:B------:R-:W2:Y:S08]  /*0280*/  LDC R11, c[0x0][0x39c] ;  /* 0x0000e700ff0b7b82 */ /* 0x000eb00000000800 */
[----:B0-----:R-:W0:Y:S01]  /*0290*/  LDC.64 R4, c[0x0][0x390] ;  /* 0x0000e400ff047b82 */ /* 0x001e220000000a00 */
[----:B-1----:R-:W-:-:S12]  /*02a0*/  ULEA UR4, UR5, UR4, 0x18 ;  /* 0x0000000405047291 */ /* 0x002fd8000f8ec0ff */
.L_x_241:
[C---:B------:R-:W-:Y:S01]  /*02b0*/  LEA R6, R0.reuse, UR4, 0x2 ;  /* 0x0000000400067c11 */ /* 0x040fe2000f8e10ff */
[----:B-12---:R-:W-:-:S04]  /*02c0*/  IMAD R3, R0, R11, UR6 ;  /* 0x0000000600037e24 */ /* 0x006fc8000f8e020b */
[----:B------:R-:W1:Y:S01]  /*02d0*/  LDS R7, [R6] ;  /* 0x0000000006077984 */ /* 0x000e620000000800 */
[----:B------:R-:W-:Y:S02]  /*02e0*/  IMAD.IADD R0, R9, 0x1, R0 ;  /* 0x0000000109007824 */ /* 0x000fe400078e0200 */
[----:B0-----:R-:W-:-:S03]  /*02f0*/  IMAD.WIDE.U32 R2, R3, 0x4, R4 ;  /* 0x0000000403027825 */ /* 0x001fc600078e0004 */
[----:B------:R-:W-:Y:S02]  /*0300*/  ISETP.GE.AND P0, PT, R0, UR7, PT ;  /* 0x0000000700007c0c */ /* 0x000fe4000bf06270 */
[----:B-1----:R1:W-:Y:S11]  /*0310*/  REDG.E.ADD.STRONG.GPU desc[UR8][R2.64], R7 ;  /* 0x000000070200798e */ /* 0x0023f6000c12e108 */
[----:B------:R-:W-:Y:S05]  /*0320*/  @!P0 BRA `(.L_x_241) ;  /* 0xfffffffc00e08947 */ /* 0x000fea000383ffff */
[----:B------:R-:W-:Y:S05]  /*0330*/  EXIT ;  /* 0x000000000000794d */ /* 0x000fea0003800000 */
.L_x_242:
        /* <DEDUP_REMOVED lines=12> */
.L_x_259:


//--------------------- .text._Z8sortBlk2PiiS_iii --------------------------
	.section	.text._Z8sortBlk2PiiS_iii,"ax",@progbits
	.align	128
        .global         _Z8sortBlk2PiiS_iii
        .type           _Z8sortBlk2PiiS_iii,@function
        .size           _Z8sortBlk2PiiS_iii,(.L_x_260 - _Z8sortBlk2PiiS_iii)
        .other          _Z8sortBlk2PiiS_iii,@"STO_CUDA_ENTRY STV_DEFAULT"
_Z8sortBlk2PiiS_iii:
.text._Z8sortBlk2PiiS_iii:
[----:B------:R-:W-:Y:S01]  /*0000*/  LDC R1, c[0x0][0x37c] ;  /* 0x0000df00ff017b82 */ /* 0x000fe20000000800 */
[----:B------:R-:W0:Y:S07]  /*0010*/  S2R R10, SR_TID.X ;  /* 0x00000000000a7919 */ /* 0x000e2e0000002100 */
[----:B------:R-:W0:Y:S01]  /*0020*/  S2UR UR4, SR_CTAID.X ;  /* 0x00000000000479c3 */ /* 0x000e220000002500 */
[----:B------:R-:W1:Y:S01]  /*0030*/  LDCU UR5, c[0x0][0x388] ;  /* 0x00007100ff0577ac */ /* 0x000e620008000800 */
[----:B------:R-:W2:Y:S06]  /*0040*/  LDCU.64 UR8, c[0x0][0x358] ;  /* 0x00006b00ff0877ac */ /* 0x000eac0008000a00 */
[----:B------:R-:W0:Y:S02]  /*0050*/  LDC R11, c[0x0][0x360] ;  /* 0x0000d800ff0b7b82 */ /* 0x000e240000000800 */
[----:B0-----:R-:W-:Y:S01]  /*0060*/  IMAD R5, R11, UR4, R10 ;  /* 0x000000040b057c24 */ /* 0x001fe2000f8e020a */
[----:B------:R-:W0:Y:S01]  /*0070*/  S2R R7, SR_CgaCtaId ;  /* 0x0000000000077919 */ /* 0x000e220000008800 */
[----:B------:R-:W-:Y:S01]  /*0080*/  MOV R0, 0x400 ;  /* 0x0000040000007802 */ /* 0x000fe20000000f00 */
[----:B------:R-:W3:Y:S02]  /*0090*/  LDCU UR4, c[0x0][0x3a0] ;  /* 0x00007400ff0477ac */ /* 0x000ee40008000800 */
[----:B-1----:R-:W-:-:S13]  /*00a0*/  ISETP.GE.AND P0, PT, R5, UR5, PT ;  /* 0x0000000505007c0c */ /* 0x002fda000bf06270 */
[----:B------:R-:W1:Y:S02]  /*00b0*/  @!P0 LDC.64 R2, c[0x0][0x380] ;  /* 0x0000e000ff028b82 */ /* 0x000e640000000a00 */
[----:B-1----:R-:W-:-:S06]  /*00c0*/  @!P0 IMAD.WIDE R2, R5, 0x4, R2 ;  /* 0x0000000405028825 */ /* 0x002fcc00078e0202 */
[----:B--2---:R-:W2:Y:S01]  /*00d0*/  @!P0 LDG.E R3, desc[UR8][R2.64] ;  /* 0x0000000802038981 */ /* 0x004ea2000c1e1900 */
[----:B0-----:R-:W-:Y:S01]  /*00e0*/  LEA R0, R7, R0, 0x18 ;  /* 0x0000000007007211 */ /* 0x001fe200078ec0ff */
[----:B---3--:R-:W-:-:S04]  /*00f0*/  UISETP.GE.AND UP0, UPT, UR4, 0x1, UPT ;  /* 0x000000010400788c */ /* 0x008fc8000bf06270 */
[----:B------:R-:W-:-:S05]  /*0100*/  IMAD R4, R10, 0x4, R0 ;  /* 0x000000040a047824 */ /* 0x000fca00078e0200 */
[----:B--2---:R0:W-:Y:S01]  /*0110*/  @!P0 STS [R4], R3 ;  /* 0x0000000304008388 */ /* 0x0041e20000000800 */
[----:B------:R-:W-:Y:S06]  /*0120*/  BAR.SYNC.DEFER_BLOCKING 0x0 ;  /* 0x0000000000007b1d */ /* 0x000fec0000010000 */
[----:B------:R-:W-:Y:S05]  /*0130*/  BRA.U !UP0, `(.L_x_243) ;  /* 0x0000000108947547 */ /* 0x000fea000b800000 */
[----:B------:R-:W1:Y:S01]  /*0140*/  LDCU UR5, c[0x0][0x398] ;  /* 0x00007300ff0577ac */ /* 0x000e620008000800 */
[C---:B------:R-:W-:Y:S02]  /*0150*/  VIADD R2, R11.reuse, 0xffffffff ;  /* 0xffffffff0b027836 */ /* 0x040fe40000000000 */
[----:B0-----:R-:W-:Y:S01]  /*0160*/  IMAD R3, R11, 0x4, R0 ;  /* 0x000000040b037824 */ /* 0x001fe200078e0200 */
[----:B------:R-:W0:Y:S01]  /*0170*/  LDCU UR6, c[0x0][0x398] ;  /* 0x00007300ff0677ac */ /* 0x000e220008000800 */
[----:B-1----:R-:W-:-:S12]  /*0180*/  UIADD3 UR4, UPT, UPT, UR4, UR5, URZ ;  /* 0x0000000504047290 */ /* 0x002fd8000fffe0ff */
.L_x_246:
[----:B01----:R-:W0:Y:S01]  /*0190*/  LDS R6, [R4] ;  /* 0x0000000004067984 */ /* 0x003e220000000800 */
[----:B------:R-:W-:Y:S02]  /*01a0*/  ISETP.GE.U32.AND P0, PT, R11, 0x2, PT ;  /* 0x000000020b00780c */ /* 0x000fe40003f06070 */
[----:B0-----:R-:W-:-:S04]  /*01b0*/  SHF.R.U32.HI R7, RZ, UR6, R6 ;  /* 0x00000006ff077c19 */ /* 0x001fc80008011606 */
[----:B------:R-:W-:-:S05]  /*01c0*/  LOP3.LUT R13, R7, 0x1, RZ, 0xc0, !PT ;  /* 0x00000001070d7812 */ /* 0x000fca00078ec0ff */
[----:B------:R0:W-:Y:S01]  /*01d0*/  STS [R4], R13 ;  /* 0x0000000d04007388 */ /* 0x0001e20000000800 */
[----:B------:R-:W-:Y:S06]  /*01e0*/  BAR.SYNC.DEFER_BLOCKING 0x0 ;  /* 0x0000000000007b1d */ /* 0x000fec0000010000 */
[----:B------:R-:W-:Y:S05]  /*01f0*/  @!P0 BRA `(.L_x_244) ;  /* 0x0000000000348947 */ /* 0x000fea0003800000 */
[----:B------:R-:W-:-:S05]  /*0200*/  UMOV UR5, 0x1 ;  /* 0x0000000100057882 */ /* 0x000fca0000000000 */
.L_x_245:
[----:B------:R-:W-:-:S13]  /*0210*/  ISETP.GE.U32.AND P0, PT, R10, UR5, PT ;  /* 0x000000050a007c0c */ /* 0x000fda000bf06070 */
[----:B------:R-:W-:Y:S01]  /*0220*/  @P0 VIADD R7, R10, -UR5 ;  /* 0x800000050a070c36 */ /* 0x000fe20008000000 */
[----:B------:R-:W-:-:S03]  /*0230*/  USHF.L.U32 UR5, UR5, 0x1, URZ ;  /* 0x0000000105057899 */ /* 0x000fc600080006ff */
[----:B------:R-:W-:-:S05]  /*0240*/  @P0 IMAD R7, R7, 0x4, R0 ;  /* 0x0000000407070824 */ /* 0x000fca00078e0200 */
[----:B------:R-:W-:Y:S01]  /*0250*/  @P0 LDS R8, [R7] ;  /* 0x0000000007080984 */ /* 0x000fe20000000800 */
[----:B------:R-:W-:Y:S06]  /*0260*/  BAR.SYNC.DEFER_BLOCKING 0x0 ;  /* 0x0000000000007b1d */ /* 0x000fec0000010000 */
[----:B------:R-:W1:Y:S02]  /*0270*/  @P0 LDS R9, [R4] ;  /* 0x0000000004090984 */ /* 0x000e640000000800 */
[----:B-1----:R-:W-:-:S05]  /*0280*/  @P0 IMAD.IADD R9, R8, 0x1, R9 ;  /* 0x0000000108090824 */ /* 0x002fca00078e0209 */
[----:B------:R1:W-:Y:S01]  /*0290*/  @P0 STS [R4], R9 ;  /* 0x0000000904000388 */ /* 0x0003e20000000800 */
[----:B------:R-:W-:Y:S01]  /*02a0*/  BAR.SYNC.DEFER_BLOCKING 0x0 ;  /* 0x0000000000007b1d */ /* 0x000fe20000010000 */
[----:B------:R-:W-:-:S13]  /*02b0*/  ISETP.LE.U32.AND P0, PT, R11, UR5, PT ;  /* 0x000000050b007c0c */ /* 0x000fda000bf03070 */
[----:B-1----:R-:W-:Y:S05]  /*02c0*/  @!P0 BRA `(.L_x_245) ;  /* 0xfffffffc00d08947 */ /* 0x002fea000383ffff */
.L_x_244:
[----:B------:R-:W-:Y:S01]  /*02d0*/  LDS R7, [R4] ;  /* 0x0000000004077984 */ /* 0x000fe20000000800 */
[----:B------:R-:W-:Y:S01]  /*02e0*/  ISETP.NE.AND P0, PT, R13, RZ, PT ;  /* 0x000000ff0d00720c */ /* 0x000fe20003f05270 */
[----:B------:R-:W-:Y:S02]  /*02f0*/  UIADD3 UR6, UPT, UPT, UR6, 0x1, URZ ;  /* 0x0000000106067890 */ /* 0x000fe4000fffe0ff */
[----:B------:R-:W1:Y:S02]  /*0300*/  LDS R9, [R3+-0x4] ;  /* 0xfffffc0003097984 */ /* 0x000e640000000800 */
[----:B------:R-:W-:Y:S01]  /*0310*/  UISETP.GE.AND UP0, UPT, UR6, UR4, UPT ;  /* 0x000000040600728c */ /* 0x000fe2000bf06270 */
[----:B-1----:R-:W-:-:S07]  /*0320*/  IADD3 R9, PT, PT, -R9, R2, R7 ;  /* 0x0000000209097210 */ /* 0x002fce0007ffe107 */
[----:B------:R-:W-:-:S04]  /*0330*/  @!P0 IMAD.IADD R9, R10, 0x1, -R7 ;  /* 0x000000010a098824 */ /* 0x000fc800078e0a07 */
[----:B------:R-:W-:Y:S01]  /*0340*/  IMAD R9, R9, 0x4, R0 ;  /* 0x0000000409097824 */ /* 0x000fe200078e0200 */
[----:B------:R-:W-:Y:S06]  /*0350*/  BAR.SYNC.DEFER_BLOCKING 0x0 ;  /* 0x0000000000007b1d */ /* 0x000fec0000010000 */
[----:B------:R1:W-:Y:S02]  /*0360*/  STS [R9], R6 ;  /* 0x0000000609007388 */ /* 0x0003e40000000800 */
[----:B------:R-:W-:Y:S06]  /*0370*/  BAR.SYNC.DEFER_BLOCKING 0x0 ;  /* 0x0000000000007b1d */ /* 0x000fec0000010000 */
[----:B------:R-:W-:Y:S05]  /*0380*/  BRA.U !UP0, `(.L_x_246) ;  /* 0xfffffffd08807547 */ /* 0x000fea000b83ffff */
.L_x_243:
[----:B------:R-:W2:Y:S01]  /*0390*/  LDCU UR4, c[0x0][0x388] ;  /* 0x00007100ff0477ac */ /* 0x000ea20008000800 */
[----:B------:R-:W-:Y:S01]  /*03a0*/  BAR.SYNC.DEFER_BLOCKING 0x0 ;  /* 0x0000000000007b1d */ /* 0x000fe20000010000 */
[----:B--2---:R-:W-:-:S13]  /*03b0*/  ISETP.GE.AND P0, PT, R5, UR4, PT ;  /* 0x0000000405007c0c */ /* 0x004fda000bf06270 */
[----:B------:R-:W2:Y:S01]  /*03c0*/  @!P0 LDS R7, [R4] ;  /* 0x0000000004078984 */ /* 0x000ea20000000800 */
[----:B0-----:R-:W0:Y:S02]  /*03d0*/  @!P0 LDC.64 R2, c[0x0][0x390] ;  /* 0x0000e400ff028b82 */ /* 0x001e240000000a00 */
[----:B0-----:R-:W-:-:S05]  /*03e0*/  @!P0 IMAD.WIDE R2, R5, 0x4, R2 ;  /* 0x0000000405028825 */ /* 0x001fca00078e0202 */
[----:B--2---:R-:W-:Y:S01]  /*03f0*/  @!P0 STG.E desc[UR8][R2.64], R7 ;  /* 0x0000000702008986 */ /* 0x004fe2000c101908 */
[----:B------:R-:W-:Y:S06]  /*0400*/  BAR.SYNC.DEFER_BLOCKING 0x0 ;  /* 0x0000000000007b1d */ /* 0x000fec0000010000 */
[----:B------:R-:W-:Y:S05]  /*0410*/  EXIT ;  /* 0x000000000000794d */ /* 0x000fea0003800000 */
.L_x_247:
        /* <DEDUP_REMOVED lines=14> */
.L_x_260:


//--------------------- .text._Z7sortBlkPiiS_ii   --------------------------
	.section	.text._Z7sortBlkPiiS_ii,"ax",@progbits
	.align	128
        .global         _Z7sortBlkPiiS_ii
        .type           _Z7sortBlkPiiS_ii,@function
        .size           _Z7sortBlkPiiS_ii,(.L_x_261 - _Z7sortBlkPiiS_ii)
        .other          _Z7sortBlkPiiS_ii,@"STO_CUDA_ENTRY STV_DEFAULT"
_Z7sortBlkPiiS_ii:
.text._Z7sortBlkPiiS_ii:
        /* <DEDUP_REMOVED lines=8> */
[----:B------:R-:W0:Y:S01]  /*0080*/  @!P0 LDC.64 R4, c[0x0][0x380] ;  /* 0x0000e000ff048b82 */ /* 0x000e220000000a00 */
[----:B------:R-:W1:Y:S07]  /*0090*/  S2R R7, SR_CgaCtaId ;  /* 0x0000000000077919 */ /* 0x000e6e0000008800 */
[----:B------:R-:W3:Y:S01]  /*00a0*/  @!P0 LDC.64 R8, c[0x0][0x398] ;  /* 0x0000e600ff088b82 */ /* 0x000ee20000000a00 */
[----:B0-----:R-:W-:-:S06]  /*00b0*/  @!P0 IMAD.WIDE R4, R0, 0x4, R4 ;  /* 0x0000000400048825 */ /* 0x001fcc00078e0204 */
[----:B--2---:R0:W2:Y:S01]  /*00c0*/  @!P0 LDG.E R5, desc[UR6][R4.64] ;  /* 0x0000000604058981 */ /* 0x0040a2000c1e1900 */
[----:B------:R-:W-:Y:S01]  /*00d0*/  MOV R6, 0x400 ;  /* 0x0000040000067802 */ /* 0x000fe20000000f00 */
[----:B---3--:R-:W-:Y:S01]  /*00e0*/  @!P0 VIADD R9, R9, 0xffffffff ;  /* 0xffffffff09098836 */ /* 0x008fe20000000000 */
[----:B------:R-:W-:Y:S02]  /*00f0*/  UMOV UR4, URZ ;  /* 0x000000ff00047c82 */ /* 0x000fe40008000000 */
[----:B-1----:R-:W-:-:S05]  /*0100*/  LEA R6, R7, R6, 0x18 ;  /* 0x0000000607067211 */ /* 0x002fca00078ec0ff */
[--C-:B------:R-:W-:Y:S02]  /*0110*/  IMAD R7, R2, 0x4, R6.reuse ;  /* 0x0000000402077824 */ /* 0x100fe400078e0206 */
[C---:B0-----:R-:W-:Y:S01]  /*0120*/  VIADD R4, R3.reuse, 0xffffffff ;  /* 0xffffffff03047836 */ /* 0x041fe20000000000 */
[----:B--2---:R-:W-:Y:S01]  /*0130*/  @!P0 SHF.R.S32.HI R8, RZ, R8, R5 ;  /* 0x00000008ff088219 */ /* 0x004fe20000011405 */
[----:B------:R-:W-:-:S03]  /*0140*/  IMAD R5, R3, 0x4, R6 ;  /* 0x0000000403057824 */ /* 0x000fc600078e0206 */
[----:B------:R-:W-:-:S05]  /*0150*/  @!P0 LOP3.LUT R8, R8, R9, RZ, 0xc0, !PT ;  /* 0x0000000908088212 */ /* 0x000fca00078ec0ff */
[----:B------:R0:W-:Y:S01]  /*0160*/  @!P0 STS [R7], R8 ;  /* 0x0000000807008388 */ /* 0x0001e20000000800 */
[----:B------:R-:W-:Y:S06]  /*0170*/  BAR.SYNC.DEFER_BLOCKING 0x0 ;  /* 0x0000000000007b1d */ /* 0x000fec0000010000 */
.L_x_250:
        /* <DEDUP_REMOVED lines=8> */
.L_x_249:
        /* <DEDUP_REMOVED lines=12> */
.L_x_248:
[----:B------:R-:W-:Y:S01]  /*02c0*/  LDS R9, [R7] ;  /* 0x0000000007097984 */ /* 0x000fe20000000800 */
[----:B------:R-:W-:Y:S01]  /*02d0*/  ISETP.NE.AND P0, PT, R14, RZ, PT ;  /* 0x000000ff0e00720c */ /* 0x000fe20003f05270 */
[----:B------:R-:W-:Y:S02]  /*02e0*/  UIADD3 UR4, UPT, UPT, UR4, 0x1, URZ ;  /* 0x0000000104047890 */ /* 0x000fe4000fffe0ff */
[----:B------:R-:W1:Y:S02]  /*02f0*/  LDS R11, [R5+-0x4] ;  /* 0xfffffc00050b7984 */ /* 0x000e640000000800 */
[----:B------:R-:W-:Y:S01]  /*0300*/  UISETP.NE.AND UP0, UPT, UR4, 0x20, UPT ;  /* 0x000000200400788c */ /* 0x000fe2000bf05270 */
[----:B-1----:R-:W-:-:S07]  /*0310*/  IADD3 R11, PT, PT, -R11, R4, R9 ;  /* 0x000000040b0b7210 */ /* 0x002fce0007ffe109 */
[----:B------:R-:W-:-:S04]  /*0320*/  @!P0 IMAD.IADD R11, R2, 0x1, -R9 ;  /* 0x00000001020b8824 */ /* 0x000fc800078e0a09 */
[----:B------:R-:W-:Y:S01]  /*0330*/  IMAD R11, R11, 0x4, R6 ;  /* 0x000000040b0b7824 */ /* 0x000fe200078e0206 */
[----:B------:R-:W-:Y:S06]  /*0340*/  BAR.SYNC.DEFER_BLOCKING 0x0 ;  /* 0x0000000000007b1d */ /* 0x000fec0000010000 */
[----:B------:R1:W-:Y:S02]  /*0350*/  STS [R11], R8 ;  /* 0x000000080b007388 */ /* 0x0003e40000000800 */
[----:B------:R-:W-:Y:S06]  /*0360*/  BAR.SYNC.DEFER_BLOCKING 0x0 ;  /* 0x0000000000007b1d */ /* 0x000fec0000010000 */
[----:B------:R-:W-:Y:S05]  /*0370*/  BRA.U UP0, `(.L_x_250) ;  /* 0xfffffffd00807547 */ /* 0x000fea000b83ffff */
[----:B------:R-:W2:Y:S01]  /*0380*/  LDCU UR4, c[0x0][0x388] ;  /* 0x00007100ff0477ac */ /* 0x000ea20008000800 */
[----:B------:R-:W-:Y:S01]  /*0390*/  BAR.SYNC.DEFER_BLOCKING 0x0 ;  /* 0x0000000000007b1d */ /* 0x000fe20000010000 */
[----:B--2---:R-:W-:-:S13]  /*03a0*/  ISETP.GE.AND P0, PT, R0, UR4, PT ;  /* 0x0000000400007c0c */ /* 0x004fda000bf06270 */
[----:B0-----:R-:W0:Y:S01]  /*03b0*/  @!P0 LDS R7, [R7] ;  /* 0x0000000007078984 */ /* 0x001e220000000800 */
[----:B------:R-:W2:Y:S02]  /*03c0*/  @!P0 LDC.64 R2, c[0x0][0x390] ;  /* 0x0000e400ff028b82 */ /* 0x000ea40000000a00 */
[----:B--2---:R-:W-:-:S05]  /*03d0*/  @!P0 IMAD.WIDE R2, R0, 0x4, R2 ;  /* 0x0000000400028825 */ /* 0x004fca00078e0202 */
[----:B0-----:R-:W-:Y:S01]  /*03e0*/  @!P0 STG.E desc[UR6][R2.64], R7 ;  /* 0x0000000702008986 */ /* 0x001fe2000c101906 */
[----:B------:R-:W-:Y:S06]  /*03f0*/  BAR.SYNC.DEFER_BLOCKING 0x0 ;  /* 0x0000000000007b1d */ /* 0x000fec0000010000 */
[----:B------:R-:W-:Y:S05]  /*0400*/  EXIT ;  /* 0x000000000000794d */ /* 0x000fea0003800000 */
.L_x_251:
        /* <DEDUP_REMOVED lines=15> */
.L_x_261:


//--------------------- .nv.shared._ZN3cub18CUB_300001_SM_10006detail10radix_sort29DeviceRadixSortOnesweepKernelINS1_5radix10policy_hubIjNS0_8NullTypeEyE10Policy1000ELNS0_9SortOrderE0EjS6_yiiNS1_21identity_decomposer_tEEEvPT5_SC_PT3_PKSD_PT1_PKSH_PT2_PKSL_T4_iiT6_ --------------------------
	.section	.nv.shared._ZN3cub18CUB_300001_SM_10006detail10radix_sort29DeviceRadixSortOnesweepKernelINS1_5radix10policy_hubIjNS0_8NullTypeEyE10Policy1000ELNS0_9SortOrderE0EjS6_yiiNS1_21identity_decomposer_tEEEvPT5_SC_PT3_PKSD_PT1_PKSH_PT2_PKSL_T4_iiT6_,"aw",@nobits
	.sectionflags	@""
	.align	16
.nv.shared._ZN3cub18CUB_300001_SM_10006detail10radix_sort29DeviceRadixSortOnesweepKernelINS1_5radix10policy_hubIjNS0_8NullTypeEyE10Policy1000ELNS0_9SortOrderE0EjS6_yiiNS1_21identity_decomposer_tEEEvPT5_SC_PT3_PKSD_PT1_PKSH_PT2_PKSL_T4_iiT6_:
	.zero		32256


//--------------------- .nv.shared.reserved.0     --------------------------
	.section	.nv.shared.reserved.0,"aw",@nobits
	.weak		__nv_reservedSMEM_offset_0_alias
	.size		__nv_reservedSMEM_offset_0_alias, 0, 64
	.other		__nv_reservedSMEM_offset_0_alias,@"STO_CUDA_RESERVED_SHARED STV_DEFAULT"
__nv_reservedSMEM_offset_0_alias:
	.zero		0
	.zero		64


//--------------------- .nv.global                --------------------------
	.section	.nv.global,"aw",@nobits
.nv.global:
	.type		_ZN34_INTERNAL_949e2397_4_k_cu_7edce4c26thrust24THRUST_300001_SM_1000_NS12placeholders2_8E,@object
	.size		_ZN34_INTERNAL_949e2397_4_k_cu_7edce4c26thrust24THRUST_300001_SM_1000_NS12placeholders2_8E,(_ZN34_INTERNAL_949e2397_4_k_cu_7edce4c24cuda3std3__436_GLOBAL__N__949e2397_4_k_cu_7edce4c26ignoreE - _ZN34_INTERNAL_949e2397_4_k_cu_7edce4c26thrust24THRUST_300001_SM_1000_NS12placeholders2_8E)
_ZN34_INTERNAL_949e2397_4_k_cu_7edce4c26thrust24THRUST_300001_SM_1000_NS12placeholders2_8E:
	.zero		1
	.type		_ZN34_INTERNAL_949e2397_4_k_cu_7edce4c24cuda3std3__436_GLOBAL__N__949e2397_4_k_cu_7edce4c26ignoreE,@object
	.size		_ZN34_INTERNAL_949e2397_4_k_cu_7edce4c24cuda3std3__436_GLOBAL__N__949e2397_4_k_cu_7edce4c26ignoreE,(_ZN34_INTERNAL_949e2397_4_k_cu_7edce4c24cuda3std6ranges3__45__cpo4dataE - _ZN34_INTERNAL_949e2397_4_k_cu_7edce4c24cuda3std3__436_GLOBAL__N__949e2397_4_k_cu_7edce4c26ignoreE)
_ZN34_INTERNAL_949e2397_4_k_cu_7edce4c24cuda3std3__436_GLOBAL__N__949e2397_4_k_cu_7edce4c26ignoreE:
	.zero		1
	.type		_ZN34_INTERNAL_949e2397_4_k_cu_7edce4c24cuda3std6ranges3__45__cpo4dataE,@object
	.size		_ZN34_INTERNAL_949e2397_4_k_cu_7edce4c24cuda3std6ranges3__45__cpo4dataE,(_ZN34_INTERNAL_949e2397_4_k_cu_7edce4c26thrust24THRUST_300001_SM_1000_NS6system3cpp3parE - _ZN34_INTERNAL_949e2397_4_k_cu_7edce4c24cuda3std6ranges3__45__cpo4dataE)
_ZN34_INTERNAL_949e2397_4_k_cu_7edce4c24cuda3std6ranges3__45__cpo4dataE:
	.zero		1
	.type		_ZN34_INTERNAL_949e2397_4_k_cu_7edce4c26thrust24THRUST_300001_SM_1000_NS6system3cpp3parE,@object
	.size		_ZN34_INTERNAL_949e2397_4_k_cu_7edce4c26thrust24THRUST_300001_SM_1000_NS6system3cpp3parE,(_ZN34_INTERNAL_949e2397_4_k_cu_7edce4c24cuda3std3__45__cpo5beginE - _ZN34_INTERNAL_949e2397_4_k_cu_7edce4c26thrust24THRUST_300001_SM_1000_NS6system3cpp3parE)
_ZN34_INTERNAL_949e2397_4_k_cu_7edce4c26thrust24THRUST_300001_SM_1000_NS6system3cpp3parE:
	.zero		1
	.type		_ZN34_INTERNAL_949e2397_4_k_cu_7edce4c24cuda3std3__45__cpo5beginE,@object
	.size		_ZN34_INTERNAL_949e2397_4_k_cu_7edce4c24cuda3std3__45__cpo5beginE,(_ZN34_INTERNAL_949e2397_4_k_cu_7edce4c24cuda3std6ranges3__45__cpo5beginE - _ZN34_INTERNAL_949e2397_4_k_cu_7edce4c24cuda3std3__45__cpo5beginE)
_ZN34_INTERNAL_949e2397_4_k_cu_7edce4c24cuda3std3__45__cpo5beginE:
	.zero		1
	.type		_ZN34_INTERNAL_949e2397_4_k_cu_7edce4c24cuda3std6ranges3__45__cpo5beginE,@object
	.size		_ZN34_INTERNAL_949e2397_4_k_cu_7edce4c24cuda3std6ranges3__45__cpo5beginE,(_ZN34_INTERNAL_949e2397_4_k_cu_7edce4c26thrust24THRUST_300001_SM_1000_NS6deviceE - _ZN34_INTERNAL_949e2397_4_k_cu_7edce4c24cuda3std6ranges3__45__cpo5beginE)
_ZN34_INTERNAL_949e2397_4_k_cu_7edce4c24cuda3std6ranges3__45__cpo5beginE:
	.zero		1
	.type		_ZN34_INTERNAL_949e2397_4_k_cu_7edce4c26thrust24THRUST_300001_SM_1000_NS6deviceE,@object
	.size		_ZN34_INTERNAL_949e2397_4_k_cu_7edce4c26thrust24THRUST_300001_SM_1000_NS6deviceE,(_ZN34_INTERNAL_949e2397_4_k_cu_7edce4c24cuda3std3__47nulloptE - _ZN34_INTERNAL_949e2397_4_k_cu_7edce4c26thrust24THRUST_300001_SM_1000_NS6deviceE)
_ZN34_INTERNAL_949e2397_4_k_cu_7edce4c26thrust24THRUST_300001_SM_1000_NS6deviceE:
	.zero		1
	.type		_ZN34_INTERNAL_949e2397_4_k_cu_7edce4c24cuda3std3__47nulloptE,@object
	.size		_ZN34_INTERNAL_949e2397_4_k_cu_7edce4c24cuda3std3__47nulloptE,(_ZN34_INTERNAL_949e2397_4_k_cu_7edce4c24cuda3std6ranges3__45__cpo8distanceE - _ZN34_INTERNAL_949e2397_4_k_cu_7edce4c24cuda3std3__47nulloptE)
_ZN34_INTERNAL_949e2397_4_k_cu_7edce4c24cuda3std3__47nulloptE:
	.zero		1
	.type		_ZN34_INTERNAL_949e2397_4_k_cu_7edce4c24cuda3std6ranges3__45__cpo8distanceE,@object
	.size		_ZN34_INTERNAL_949e2397_4_k_cu_7edce4c24cuda3std6ranges3__45__cpo8distanceE,(_ZN34_INTERNAL_949e2397_4_k_cu_7edce4c26thrust24THRUST_300001_SM_1000_NS12placeholders2_4E - _ZN34_INTERNAL_949e2397_4_k_cu_7edce4c24cuda3std6ranges3__45__cpo8distanceE)
_ZN34_INTERNAL_949e2397_4_k_cu_7edce4c24cuda3std6ranges3__45__cpo8distanceE:
	.zero		1
	.type		_ZN34_INTERNAL_949e2397_4_k_cu_7edce4c26thrust24THRUST_300001_SM_1000_NS12placeholders2_4E,@object
	.size		_ZN34_INTERNAL_949e2397_4_k_cu_7edce4c26thrust24THRUST_300001_SM_1000_NS12placeholders2_4E,(_ZN34_INTERNAL_949e2397_4_k_cu_7edce4c24cuda3std3__45__cpo6rbeginE - _ZN34_INTERNAL_949e2397_4_k_cu_7edce4c26thrust24THRUST_300001_SM_1000_NS12placeholders2_4E)
_ZN34_INTERNAL_949e2397_4_k_cu_7edce4c26thrust24THRUST_300001_SM_1000_NS12placeholders2_4E:
	.zero		1
	.type		_ZN34_INTERNAL_949e2397_4_k_cu_7edce4c24cuda3std3__45__cpo6rbeginE,@object
	.size		_ZN34_INTERNAL_949e2397_4_k_cu_7edce4c24cuda3std3__45__cpo6rbeginE,(_ZN34_INTERNAL_949e2397_4_k_cu_7edce4c24cuda3std6ranges3__45__cpo7advanceE - _ZN34_INTERNAL_949e2397_4_k_cu_7edce4c24cuda3std3__45__cpo6rbeginE)
_ZN34_INTERNAL_949e2397_4_k_cu_7edce4c24cuda3std3__45__cpo6rbeginE:
	.zero		1
	.type		_ZN34_INTERNAL_949e2397_4_k_cu_7edce4c24cuda3std6ranges3__45__cpo7advanceE,@object
	.size		_ZN34_INTERNAL_949e2397_4_k_cu_7edce4c24cuda3std6ranges3__45__cpo7advanceE,(_ZN34_INTERNAL_949e2397_4_k_cu_7edce4c26thrust24THRUST_300001_SM_1000_NS12placeholders3_10E - _ZN34_INTERNAL_949e2397_4_k_cu_7edce4c24cuda3std6ranges3__45__cpo7advanceE)
_ZN34_INTERNAL_949e2397_4_k_cu_7edce4c24cuda3std6ranges3__45__cpo7advanceE:
	.zero		1
	.type		_ZN34_INTERNAL_949e2397_4_k_cu_7edce4c26thrust24THRUST_300001_SM_1000_NS12placeholders3_10E,@object
	.size		_ZN34_INTERNAL_949e2397_4_k_cu_7edce4c26thrust24THRUST_300001_SM_1000_NS12placeholders3_10E,(_ZN34_INTERNAL_949e2397_4_k_cu_7edce4c24cuda3std3__48in_placeE - _ZN34_INTERNAL_949e2397_4_k_cu_7edce4c26thrust24THRUST_300001_SM_1000_NS12placeholders3_10E)
_ZN34_INTERNAL_949e2397_4_k_cu_7edce4c26thrust24THRUST_300001_SM_1000_NS12placeholders3_10E:
	.zero		1
	.type		_ZN34_INTERNAL_949e2397_4_k_cu_7edce4c24cuda3std3__48in_placeE,@object
	.size		_ZN34_INTERNAL_949e2397_4_k_cu_7edce4c24cuda3std3__48in_placeE,(_ZN34_INTERNAL_949e2397_4_k_cu_7edce4c24cuda3std6ranges3__45__cpo4sizeE - _ZN34_INTERNAL_949e2397_4_k_cu_7edce4c24cuda3std3__48in_placeE)
_ZN34_INTERNAL_949e2397_4_k_cu_7edce4c24cuda3std3__48in_placeE:
	.zero		1
	.type		_ZN34_INTERNAL_949e2397_4_k_cu_7edce4c24cuda3std6ranges3__45__cpo4sizeE,@object
	.size		_ZN34_INTERNAL_949e2397_4_k_cu_7edce4c24cuda3std6ranges3__45__cpo4sizeE,(_ZN34_INTERNAL_949e2397_4_k_cu_7edce4c26thrust24THRUST_300001_SM_1000_NS12placeholders2_2E - _ZN34_INTERNAL_949e2397_4_k_cu_7edce4c24cuda3std6ranges3__45__cpo4sizeE)
_ZN34_INTERNAL_949e2397_4_k_cu_7edce4c24cuda3std6ranges3__45__cpo4sizeE:
	.zero		1
	.type		_ZN34_INTERNAL_949e2397_4_k_cu_7edce4c26thrust24THRUST_300001_SM_1000_NS12placeholders2_2E,@object
	.size		_ZN34_INTERNAL_949e2397_4_k_cu_7edce4c26thrust24THRUST_300001_SM_1000_NS12placeholders2_2E,(_ZN34_INTERNAL_949e2397_4_k_cu_7edce4c24cuda3std3__45__cpo6cbeginE - _ZN34_INTERNAL_949e2397_4_k_cu_7edce4c26thrust24THRUST_300001_SM_1000_NS12placeholders2_2E)
_ZN34_INTERNAL_949e2397_4_k_cu_7edce4c26thrust24THRUST_300001_SM_1000_NS12placeholders2_2E:
	.zero		1
	.type		_ZN34_INTERNAL_949e2397_4_k_cu_7edce4c24cuda3std3__45__cpo6cbeginE,@object
	.size		_ZN34_INTERNAL_949e2397_4_k_cu_7edce4c24cuda3std3__45__cpo6cbeginE,(_ZN34_INTERNAL_949e2397_4_k_cu_7edce4c24cuda3std6ranges3__45__cpo6cbeginE - _ZN34_INTERNAL_949e2397_4_k_cu_7edce4c24cuda3std3__45__cpo6cbeginE)
_ZN34_INTERNAL_949e2397_4_k_cu_7edce4c24cuda3std3__45__cpo6cbeginE:
	.zero		1
	.type		_ZN34_INTERNAL_949e2397_4_k_cu_7edce4c24cuda3std6ranges3__45__cpo6cbeginE,@object
	.size		_ZN34_INTERNAL_949e2397_4_k_cu_7edce4c24cuda3std6ranges3__45__cpo6cbeginE,(_ZN34_INTERNAL_949e2397_4_k_cu_7edce4c26thrust24THRUST_300001_SM_1000_NS12placeholders2_6E - _ZN34_INTERNAL_949e2397_4_k_cu_7edce4c24cuda3std6ranges3__45__cpo6cbeginE)
_ZN34_INTERNAL_949e2397_4_k_cu_7edce4c24cuda3std6ranges3__45__cpo6cbeginE:
	.zero		1
	.type		_ZN34_INTERNAL_949e2397_4_k_cu_7edce4c26thrust24THRUST_300001_SM_1000_NS12placeholders2_6E,@object
	.size		_ZN34_INTERNAL_949e2397_4_k_cu_7edce4c26thrust24THRUST_300001_SM_1000_NS12placeholders2_6E,(_ZN34_INTERNAL_949e2397_4_k_cu_7edce4c24cuda3std3__45__cpo7crbeginE - _ZN34_INTERNAL_949e2397_4_k_cu_7edce4c26thrust24THRUST_300001_SM_1000_NS12placeholders2_6E)
_ZN34_INTERNAL_949e2397_4_k_cu_7edce4c26thrust24THRUST_300001_SM_1000_NS12placeholders2_6E:
	.zero		1
	.type		_ZN34_INTERNAL_949e2397_4_k_cu_7edce4c24cuda3std3__45__cpo7crbeginE,@object
	.size		_ZN34_INTERNAL_949e2397_4_k_cu_7edce4c24cuda3std3__45__cpo7crbeginE,(_ZN34_INTERNAL_949e2397_4_k_cu_7edce4c24cuda3std6ranges3__45__cpo4nextE - _ZN34_INTERNAL_949e2397_4_k_cu_7edce4c24cuda3std3__45__cpo7crbeginE)
_ZN34_INTERNAL_949e2397_4_k_cu_7edce4c24cuda3std3__45__cpo7crbeginE:
	.zero		1
	.type		_ZN34_INTERNAL_949e2397_4_k_cu_7edce4c24cuda3std6ranges3__45__cpo4nextE,@object
	.size		_ZN34_INTERNAL_949e2397_4_k_cu_7edce4c24cuda3std6ranges3__45__cpo4nextE,(_ZN34_INTERNAL_949e2397_4_k_cu_7edce4c24cuda3std6ranges3__45__cpo4swapE - _ZN34_INTERNAL_949e2397_4_k_cu_7edce4c24cuda3std6ranges3__45__cpo4nextE)
_ZN34_INTERNAL_949e2397_4_k_cu_7edce4c24cuda3std6ranges3__45__cpo4nextE:
	.zero		1
	.type		_ZN34_INTERNAL_949e2397_4_k_cu_7edce4c24cuda3std6ranges3__45__cpo4swapE,@object
	.size		_ZN34_INTERNAL_949e2397_4_k_cu_7edce4c24cuda3std6ranges3__45__cpo4swapE,(_ZN34_INTERNAL_949e2397_4_k_cu_7edce4c26thrust24THRUST_300001_SM_1000_NS8cuda_cub10par_nosyncE - _ZN34_INTERNAL_949e2397_4_k_cu_7edce4c24cuda3std6ranges3__45__cpo4swapE)
_ZN34_INTERNAL_949e2397_4_k_cu_7edce4c24cuda3std6ranges3__45__cpo4swapE:
	.zero		1
	.type		_ZN34_INTERNAL_949e2397_4_k_cu_7edce4c26thrust24THRUST_300001_SM_1000_NS8cuda_cub10par_nosyncE,@object
	.size		_ZN34_INTERNAL_949e2397_4_k_cu_7edce4c26thrust24THRUST_300001_SM_1000_NS8cuda_cub10par_nosyncE,(_ZN34_INTERNAL_949e2397_4_k_cu_7edce4c26thrust24THRUST_300001_SM_1000_NS3seqE - _ZN34_INTERNAL_949e2397_4_k_cu_7edce4c26thrust24THRUST_300001_SM_1000_NS8cuda_cub10par_nosyncE)
_ZN34_INTERNAL_949e2397_4_k_cu_7edce4c26thrust24THRUST_300001_SM_1000_NS8cuda_cub10par_nosyncE:
	.zero		1
	.type		_ZN34_INTERNAL_949e2397_4_k_cu_7edce4c26thrust24THRUST_300001_SM_1000_NS3seqE,@object
	.size		_ZN34_INTERNAL_949e2397_4_k_cu_7edce4c26thrust24THRUST_300001_SM_1000_NS3seqE,(_ZN34_INTERNAL_949e2397_4_k_cu_7edce4c24cuda3std3__420unreachable_sentinelE - _ZN34_INTERNAL_949e2397_4_k_cu_7edce4c26thrust24THRUST_300001_SM_1000_NS3seqE)
_ZN34_INTERNAL_949e2397_4_k_cu_7edce4c26thrust24THRUST_300001_SM_1000_NS3seqE:
	.zero		1
	.type		_ZN34_INTERNAL_949e2397_4_k_cu_7edce4c24cuda3std3__420unreachable_sentinelE,@object
	.size		_ZN34_INTERNAL_949e2397_4_k_cu_7edce4c24cuda3std3__420unreachable_sentinelE,(_ZN34_INTERNAL_949e2397_4_k_cu_7edce4c24cuda3std6ranges3__45__cpo5ssizeE - _ZN34_INTERNAL_949e2397_4_k_cu_7edce4c24cuda3std3__420unreachable_sentinelE)
_ZN34_INTERNAL_949e2397_4_k_cu_7edce4c24cuda3std3__420unreachable_sentinelE:
	.zero		1
	.type		_ZN34_INTERNAL_949e2397_4_k_cu_7edce4c24cuda3std6ranges3__45__cpo5ssizeE,@object
	.size		_ZN34_INTERNAL_949e2397_4_k_cu_7edce4c24cuda3std6ranges3__45__cpo5ssizeE,(_ZN34_INTERNAL_949e2397_4_k_cu_7edce4c26thrust24THRUST_300001_SM_1000_NS12placeholders2_3E - _ZN34_INTERNAL_949e2397_4_k_cu_7edce4c24cuda3std6ranges3__45__cpo5ssizeE)
_ZN34_INTERNAL_949e2397_4_k_cu_7edce4c24cuda3std6ranges3__45__cpo5ssizeE:
	.zero		1
	.type		_ZN34_INTERNAL_949e2397_4_k_cu_7edce4c26thrust24THRUST_300001_SM_1000_NS12placeholders2_3E,@object
	.size		_ZN34_INTERNAL_949e2397_4_k_cu_7edce4c26thrust24THRUST_300001_SM_1000_NS12placeholders2_3E,(_ZN34_INTERNAL_949e2397_4_k_cu_7edce4c24cuda3std3__45__cpo4cendE - _ZN34_INTERNAL_949e2397_4_k_cu_7edce4c26thrust24THRUST_300001_SM_1000_NS12placeholders2_3E)
_ZN34_INTERNAL_949e2397_4_k_cu_7edce4c26thrust24THRUST_300001_SM_1000_NS12placeholders2_3E:
	.zero		1
	.type		_ZN34_INTERNAL_949e2397_4_k_cu_7edce4c24cuda3std3__45__cpo4cendE,@object
	.size		_ZN34_INTERNAL_949e2397_4_k_cu_7edce4c24cuda3std3__45__cpo4cendE,(_ZN34_INTERNAL_949e2397_4_k_cu_7edce4c24cuda3std6ranges3__45__cpo4cendE - _ZN34_INTERNAL_949e2397_4_k_cu_7edce4c24cuda3std3__45__cpo4cendE)
_ZN34_INTERNAL_949e2397_4_k_cu_7edce4c24cuda3std3__45__cpo4cendE:
	.zero		1
	.type		_ZN34_INTERNAL_949e2397_4_k_cu_7edce4c24cuda3std6ranges3__45__cpo4cendE,@object
	.size		_ZN34_INTERNAL_949e2397_4_k_cu_7edce4c24cuda3std6ranges3__45__cpo4cendE,(_ZN34_INTERNAL_949e2397_4_k_cu_7edce4c26thrust24THRUST_300001_SM_1000_NS12placeholders2_7E - _ZN34_INTERNAL_949e2397_4_k_cu_7edce4c24cuda3std6ranges3__45__cpo4cendE)
_ZN34_INTERNAL_949e2397_4_k_cu_7edce4c24cuda3std6ranges3__45__cpo4cendE:
	.zero		1
	.type		_ZN34_INTERNAL_949e2397_4_k_cu_7edce4c26thrust24THRUST_300001_SM_1000_NS12placeholders2_7E,@object
	.size		_ZN34_INTERNAL_949e2397_4_k_cu_7edce4c26thrust24THRUST_300001_SM_1000_NS12placeholders2_7E,(_ZN34_INTERNAL_949e2397_4_k_cu_7edce4c24cuda3std3__45__cpo5crendE - _ZN34_INTERNAL_949e2397_4_k_cu_7edce4c26thrust24THRUST_300001_SM_1000_NS12placeholders2_7E)
_ZN34_INTERNAL_949e2397_4_k_cu_7edce4c26thrust24THRUST_300001_SM_1000_NS12placeholders2_7E:
	.zero		1
	.type		_ZN34_INTERNAL_949e2397_4_k_cu_7edce4c24cuda3std3__45__cpo5crendE,@object
	.size		_ZN34_INTERNAL_949e2397_4_k_cu_7edce4c24cuda3std3__45__cpo5crendE,(_ZN34_INTERNAL_949e2397_4_k_cu_7edce4c24cuda3std6ranges3__45__cpo4prevE - _ZN34_INTERNAL_949e2397_4_k_cu_7edce4c24cuda3std3__45__cpo5crendE)
_ZN34_INTERNAL_949e2397_4_k_cu_7edce4c24cuda3std3__45__cpo5crendE:
	.zero		1
	.type		_ZN34_INTERNAL_949e2397_4_k_cu_7edce4c24cuda3std6ranges3__45__cpo4prevE,@object
	.size		_ZN34_INTERNAL_949e2397_4_k_cu_7edce4c24cuda3std6ranges3__45__cpo4prevE,(_ZN34_INTERNAL_949e2397_4_k_cu_7edce4c24cuda3std6ranges3__45__cpo9iter_moveE - _ZN34_INTERNAL_949e2397_4_k_cu_7edce4c24cuda3std6ranges3__45__cpo4prevE)
_ZN34_INTERNAL_949e2397_4_k_cu_7edce4c24cuda3std6ranges3__45__cpo4prevE:
	.zero		1
	.type		_ZN34_INTERNAL_949e2397_4_k_cu_7edce4c24cuda3std6ranges3__45__cpo9iter_moveE,@object
	.size		_ZN34_INTERNAL_949e2397_4_k_cu_7edce4c24cuda3std6ranges3__45__cpo9iter_moveE,(_ZN34_INTERNAL_949e2397_4_k_cu_7edce4c26thrust24THRUST_300001_SM_1000_NS6system6detail10sequential3seqE - _ZN34_INTERNAL_949e2397_4_k_cu_7edce4c24cuda3std6ranges3__45__cpo9iter_moveE)
_ZN34_INTERNAL_949e2397_4_k_cu_7edce4c24cuda3std6ranges3__45__cpo9iter_moveE:
	.zero		1
	.type		_ZN34_INTERNAL_949e2397_4_k_cu_7edce4c26thrust24THRUST_300001_SM_1000_NS6system6detail10sequential3seqE,@object
	.size		_ZN34_INTERNAL_949e2397_4_k_cu_7edce4c26thrust24THRUST_300001_SM_1000_NS6system6detail10sequential3seqE,(_ZN34_INTERNAL_949e2397_4_k_cu_7edce4c26thrust24THRUST_300001_SM_1000_NS12placeholders2_9E - _ZN34_INTERNAL_949e2397_4_k_cu_7edce4c26thrust24THRUST_300001_SM_1000_NS6system6detail10sequential3seqE)
_ZN34_INTERNAL_949e2397_4_k_cu_7edce4c26thrust24THRUST_300001_SM_1000_NS6system6detail10sequential3seqE:
	.zero		1
	.type		_ZN34_INTERNAL_949e2397_4_k_cu_7edce4c26thrust24THRUST_300001_SM_1000_NS12placeholders2_9E,@object
	.size		_ZN34_INTERNAL_949e2397_4_k_cu_7edce4c26thrust24THRUST_300001_SM_1000_NS12placeholders2_9E,(_ZN34_INTERNAL_949e2397_4_k_cu_7edce4c24cuda3std3__419piecewise_constructE - _ZN34_INTERNAL_949e2397_4_k_cu_7edce4c26thrust24THRUST_300001_SM_1000_NS12placeholders2_9E)
_ZN34_INTERNAL_949e2397_4_k_cu_7edce4c26thrust24THRUST_300001_SM_1000_NS12placeholders2_9E:
	.zero		1
	.type		_ZN34_INTERNAL_949e2397_4_k_cu_7edce4c24cuda3std3__419piecewise_constructE,@object
	.size		_ZN34_INTERNAL_949e2397_4_k_cu_7edce4c24cuda3std3__419piecewise_constructE,(_ZN34_INTERNAL_949e2397_4_k_cu_7edce4c24cuda3std6ranges3__45__cpo5cdataE - _ZN34_INTERNAL_949e2397_4_k_cu_7edce4c24cuda3std3__419piecewise_constructE)
_ZN34_INTERNAL_949e2397_4_k_cu_7edce4c24cuda3std3__419piecewise_constructE:
	.zero		1
	.type		_ZN34_INTERNAL_949e2397_4_k_cu_7edce4c24cuda3std6ranges3__45__cpo5cdataE,@object
	.size		_ZN34_INTERNAL_949e2397_4_k_cu_7edce4c24cuda3std6ranges3__45__cpo5cdataE,(_ZN34_INTERNAL_949e2397_4_k_cu_7edce4c26thrust24THRUST_300001_SM_1000_NS12placeholders2_1E - _ZN34_INTERNAL_949e2397_4_k_cu_7edce4c24cuda3std6ranges3__45__cpo5cdataE)
_ZN34_INTERNAL_949e2397_4_k_cu_7edce4c24cuda3std6ranges3__45__cpo5cdataE:
	.zero		1
	.type		_ZN34_INTERNAL_949e2397_4_k_cu_7edce4c26thrust24THRUST_300001_SM_1000_NS12placeholders2_1E,@object
	.size		_ZN34_INTERNAL_949e2397_4_k_cu_7edce4c26thrust24THRUST_300001_SM_1000_NS12placeholders2_1E,(_ZN34_INTERNAL_949e2397_4_k_cu_7edce4c24cuda3std3__45__cpo3endE - _ZN34_INTERNAL_949e2397_4_k_cu_7edce4c26thrust24THRUST_300001_SM_1000_NS12placeholders2_1E)
_ZN34_INTERNAL_949e2397_4_k_cu_7edce4c26thrust24THRUST_300001_SM_1000_NS12placeholders2_1E:
	.zero		1
	.type		_ZN34_INTERNAL_949e2397_4_k_cu_7edce4c24cuda3std3__45__cpo3endE,@object
	.size		_ZN34_INTERNAL_949e2397_4_k_cu_7edce4c24cuda3std3__45__cpo3endE,(_ZN34_INTERNAL_949e2397_4_k_cu_7edce4c24cuda3std6ranges3__45__cpo3endE - _ZN34_INTERNAL_949e2397_4_k_cu_7edce4c24cuda3std3__45__cpo3endE)
_ZN34_INTERNAL_949e2397_4_k_cu_7edce4c24cuda3std3__45__cpo3endE:
	.zero		1
	.type		_ZN34_INTERNAL_949e2397_4_k_cu_7edce4c24cuda3std6ranges3__45__cpo3endE,@object
	.size		_ZN34_INTERNAL_949e2397_4_k_cu_7edce4c24cuda3std6ranges3__45__cpo3endE,(_ZN34_INTERNAL_949e2397_4_k_cu_7edce4c26thrust24THRUST_300001_SM_1000_NS12placeholders2_5E - _ZN34_INTERNAL_949e2397_4_k_cu_7edce4c24cuda3std6ranges3__45__cpo3endE)
_ZN34_INTERNAL_949e2397_4_k_cu_7edce4c24cuda3std6ranges3__45__cpo3endE:
	.zero		1
	.type		_ZN34_INTERNAL_949e2397_4_k_cu_7edce4c26thrust24THRUST_300001_SM_1000_NS12placeholders2_5E,@object
	.size		_ZN34_INTERNAL_949e2397_4_k_cu_7edce4c26thrust24THRUST_300001_SM_1000_NS12placeholders2_5E,(_ZN34_INTERNAL_949e2397_4_k_cu_7edce4c24cuda3std3__45__cpo4rendE - _ZN34_INTERNAL_949e2397_4_k_cu_7edce4c26thrust24THRUST_300001_SM_1000_NS12placeholders2_5E)
_ZN34_INTERNAL_949e2397_4_k_cu_7edce4c26thrust24THRUST_300001_SM_1000_NS12placeholders2_5E:
	.zero		1
	.type		_ZN34_INTERNAL_949e2397_4_k_cu_7edce4c24cuda3std3__45__cpo4rendE,@object
	.size		_ZN34_INTERNAL_949e2397_4_k_cu_7edce4c24cuda3std3__45__cpo4rendE,(_ZN34_INTERNAL_949e2397_4_k_cu_7edce4c24cuda3std6ranges3__45__cpo9iter_swapE - _ZN34_INTERNAL_949e2397_4_k_cu_7edce4c24cuda3std3__45__cpo4rendE)
_ZN34_INTERNAL_949e2397_4_k_cu_7edce4c24cuda3std3__45__cpo4rendE:
	.zero		1
	.type		_ZN34_INTERNAL_949e2397_4_k_cu_7edce4c24cuda3std6ranges3__45__cpo9iter_swapE,@object
	.size		_ZN34_INTERNAL_949e2397_4_k_cu_7edce4c24cuda3std6ranges3__45__cpo9iter_swapE,(_ZN34_INTERNAL_949e2397_4_k_cu_7edce4c24cuda3std3__48unexpectE - _ZN34_INTERNAL_949e2397_4_k_cu_7edce4c24cuda3std6ranges3__45__cpo9iter_swapE)
_ZN34_INTERNAL_949e2397_4_k_cu_7edce4c24cuda3std6ranges3__45__cpo9iter_swapE:
	.zero		1
	.type		_ZN34_INTERNAL_949e2397_4_k_cu_7edce4c24cuda3std3__48unexpectE,@object
	.size		_ZN34_INTERNAL_949e2397_4_k_cu_7edce4c24cuda3std3__48unexpectE,(_ZN34_INTERNAL_949e2397_4_k_cu_7edce4c26thrust24THRUST_300001_SM_1000_NS8cuda_cub3parE - _ZN34_INTERNAL_949e2397_4_k_cu_7edce4c24cuda3std3__48unexpectE)
_ZN34_INTERNAL_949e2397_4_k_cu_7edce4c24cuda3std3__48unexpectE:
	.zero		1
	.type		_ZN34_INTERNAL_949e2397_4_k_cu_7edce4c26thrust24THRUST_300001_SM_1000_NS8cuda_cub3parE,@object
	.size		_ZN34_INTERNAL_949e2397_4_k_cu_7edce4c26thrust24THRUST_300001_SM_1000_NS8cuda_cub3parE,(.L_29 - _ZN34_INTERNAL_949e2397_4_k_cu_7edce4c26thrust24THRUST_300001_SM_1000_NS8cuda_cub3parE)
_ZN34_INTERNAL_949e2397_4_k_cu_7edce4c26thrust24THRUST_300001_SM_1000_NS8cuda_cub3parE:
	.zero		1
.L_29:


//--------------------- .nv.shared._ZN3cub18CUB_300001_SM_10006detail10radix_sort33DeviceRadixSortExclusiveSumKernelINS1_5radix10policy_hubIjNS0_8NullTypeEyE10Policy1000EyEEvPT0_ --------------------------
	.section	.nv.shared._ZN3cub18CUB_300001_SM_10006detail10radix_sort33DeviceRadixSortExclusiveSumKernelINS1_5radix10policy_hubIjNS0_8NullTypeEyE10Policy1000EyEEvPT0_,"aw",@nobits
	.sectionflags	@""
	.align	16
.nv.shared._ZN3cub18CUB_300001_SM_10006detail10radix_sort33DeviceRadixSortExclusiveSumKernelINS1_5radix10policy_hubIjNS0_8NullTypeEyE10Policy1000EyEEvPT0_:
	.zero		3360


//--------------------- .nv.shared._ZN3cub18CUB_300001_SM_10006detail10radix_sort30DeviceRadixSortHistogramKernelINS1_5radix10policy_hubIjNS0_8NullTypeEyE10Policy1000ELNS0_9SortOrderE0EjyNS1_21identity_decomposer_tEEEvPT2_PKT1_SB_iiT3_ --------------------------
	.section	.nv.shared._ZN3cub18CUB_300001_SM_10006detail10radix_sort30DeviceRadixSortHistogramKernelINS1_5radix10policy_hubIjNS0_8NullTypeEyE10Policy1000ELNS0_9SortOrderE0EjyNS1_21identity_decomposer_tEEEvPT2_PKT1_SB_iiT3_,"aw",@nobits
	.sectionflags	@""
	.align	16
.nv.shared._ZN3cub18CUB_300001_SM_10006detail10radix_sort30DeviceRadixSortHistogramKernelINS1_5radix10policy_hubIjNS0_8NullTypeEyE10Policy1000ELNS0_9SortOrderE0EjyNS1_21identity_decomposer_tEEEvPT2_PKT1_SB_iiT3_:
	.zero		5120


//--------------------- .nv.shared._ZN3cub18CUB_300001_SM_10006detail10radix_sort31DeviceRadixSortSingleTileKernelINS1_5radix10policy_hubIjNS0_8NullTypeEyE10Policy1000ELNS0_9SortOrderE0EjS6_yNS1_21identity_decomposer_tEEEvPKT1_PSB_PKT2_PSF_T3_iiT4_ --------------------------
	.section	.nv.shared._ZN3cub18CUB_300001_SM_10006detail10radix_sort31DeviceRadixSortSingleTileKernelINS1_5radix10policy_hubIjNS0_8NullTypeEyE10Policy1000ELNS0_9SortOrderE0EjS6_yNS1_21identity_decomposer_tEEEvPKT1_PSB_PKT2_PSF_T3_iiT4_,"aw",@nobits
	.sectionflags	@""
	.align	16
.nv.shared._ZN3cub18CUB_300001_SM_10006detail10radix_sort31DeviceRadixSortSingleTileKernelINS1_5radix10policy_hubIjNS0_8NullTypeEyE10Policy1000ELNS0_9SortOrderE0EjS6_yNS1_21identity_decomposer_tEEEvPKT1_PSB_PKT2_PSF_T3_iiT4_:
	.zero		34880


//--------------------- .nv.shared._ZN3cub18CUB_300001_SM_10006detail11EmptyKernelIvEEvv --------------------------
	.section	.nv.shared._ZN3cub18CUB_300001_SM_10006detail11EmptyKernelIvEEvv,"aw",@nobits
	.sectionflags	@""
	.align	16
	.zero		1024


//--------------------- .nv.shared._Z13scatterKernelPiiS_S_S_i --------------------------
	.section	.nv.shared._Z13scatterKernelPiiS_S_S_i,"aw",@nobits
	.sectionflags	@""
	.align	16
	.zero		1024


//--------------------- .nv.shared._Z13scanBlkKernelPiiS_ --------------------------
	.section	.nv.shared._Z13scanBlkKernelPiiS_,"aw",@nobits
	.sectionflags	@""
	.align	16
	.zero		1024


//--------------------- .nv.shared._Z17computeHistKernelPiiS_ii --------------------------
	.section	.nv.shared._Z17computeHistKernelPiiS_ii,"aw",@nobits
	.sectionflags	@""
	.align	16
	.zero		1024


//--------------------- .nv.shared._Z8sortBlk2PiiS_iii --------------------------
	.section	.nv.shared._Z8sortBlk2PiiS_iii,"aw",@nobits
	.sectionflags	@""
	.align	16
	.zero		1024


//--------------------- .nv.shared._Z7sortBlkPiiS_ii --------------------------
	.section	.nv.shared._Z7sortBlkPiiS_ii,"aw",@nobits
	.sectionflags	@""
	.align	16
	.zero		1024


//--------------------- .nv.constant0._ZN3cub18CUB_300001_SM_10006detail10radix_sort29DeviceRadixSortOnesweepKernelINS1_5radix10policy_hubIjNS0_8NullTypeEyE10Policy1000ELNS0_9SortOrderE0EjS6_yiiNS1_21identity_decomposer_tEEEvPT5_SC_PT3_PKSD_PT1_PKSH_PT2_PKSL_T4_iiT6_ --------------------------
	.section	.nv.constant0._ZN3cub18CUB_300001_SM_10006detail10radix_sort29DeviceRadixSortOnesweepKernelINS1_5radix10policy_hubIjNS0_8NullTypeEyE10Policy1000ELNS0_9SortOrderE0EjS6_yiiNS1_21identity_decomposer_tEEEvPT5_SC_PT3_PKSD_PT1_PKSH_PT2_PKSL_T4_iiT6_,"a",@progbits
	.sectionflags	@""
	.align	4
.nv.constant0._ZN3cub18CUB_300001_SM_10006detail10radix_sort29DeviceRadixSortOnesweepKernelINS1_5radix10policy_hubIjNS0_8NullTypeEyE10Policy1000ELNS0_9SortOrderE0EjS6_yiiNS1_21identity_decomposer_tEEEvPT5_SC_PT3_PKSD_PT1_PKSH_PT2_PKSL_T4_iiT6_:
	.zero		973


//--------------------- .nv.constant0._ZN3cub18CUB_300001_SM_10006detail10radix_sort33DeviceRadixSortExclusiveSumKernelINS1_5radix10policy_hubIjNS0_8NullTypeEyE10Policy1000EyEEvPT0_ --------------------------
	.section	.nv.constant0._ZN3cub18CUB_300001_SM_10006detail10radix_sort33DeviceRadixSortExclusiveSumKernelINS1_5radix10policy_hubIjNS0_8NullTypeEyE10Policy1000EyEEvPT0_,"a",@progbits
	.sectionflags	@""
	.align	4
.nv.constant0._ZN3cub18CUB_300001_SM_10006detail10radix_sort33DeviceRadixSortExclusiveSumKernelINS1_5radix10policy_hubIjNS0_8NullTypeEyE10Policy1000EyEEvPT0_:
	.zero		904


//--------------------- .nv.constant0._ZN3cub18CUB_300001_SM_10006detail10radix_sort30DeviceRadixSortHistogramKernelINS1_5radix10policy_hubIjNS0_8NullTypeEyE10Policy1000ELNS0_9SortOrderE0EjyNS1_21identity_decomposer_tEEEvPT2_PKT1_SB_iiT3_ --------------------------
	.section	.nv.constant0._ZN3cub18CUB_300001_SM_10006detail10radix_sort30DeviceRadixSortHistogramKernelINS1_5radix10policy_hubIjNS0_8NullTypeEyE10Policy1000ELNS0_9SortOrderE0EjyNS1_21identity_decomposer_tEEEvPT2_PKT1_SB_iiT3_,"a",@progbits
	.sectionflags	@""
	.align	4
.nv.constant0._ZN3cub18CUB_300001_SM_10006detail10radix_sort30DeviceRadixSortHistogramKernelINS1_5radix10policy_hubIjNS0_8NullTypeEyE10Policy1000ELNS0_9SortOrderE0EjyNS1_21identity_decomposer_tEEEvPT2_PKT1_SB_iiT3_:
	.zero		929


//--------------------- .nv.constant0._ZN3cub18CUB_300001_SM_10006detail10radix_sort31DeviceRadixSortSingleTileKernelINS1_5radix10policy_hubIjNS0_8NullTypeEyE10Policy1000ELNS0_9SortOrderE0EjS6_yNS1_21identity_decomposer_tEEEvPKT1_PSB_PKT2_PSF_T3_iiT4_ --------------------------
	.section	.nv.constant0._ZN3cub18CUB_300001_SM_10006detail10radix_sort31DeviceRadixSortSingleTileKernelINS1_5radix10policy_hubIjNS0_8NullTypeEyE10Policy1000ELNS0_9SortOrderE0EjS6_yNS1_21identity_decomposer_tEEEvPKT1_PSB_PKT2_PSF_T3_iiT4_,"a",@progbits
	.sectionflags	@""
	.align	4
.nv.constant0._ZN3cub18CUB_300001_SM_10006detail10radix_sort31DeviceRadixSortSingleTileKernelINS1_5radix10policy_hubIjNS0_8NullTypeEyE10Policy1000ELNS0_9SortOrderE0EjS6_yNS1_21identity_decomposer_tEEEvPKT1_PSB_PKT2_PSF_T3_iiT4_:
	.zero		945


//--------------------- .nv.constant0._ZN3cub18CUB_300001_SM_10006detail11EmptyKernelIvEEvv --------------------------
	.section	.nv.constant0._ZN3cub18CUB_300001_SM_10006detail11EmptyKernelIvEEvv,"a",@progbits
	.sectionflags	@""
	.align	4
.nv.constant0._ZN3cub18CUB_300001_SM_10006detail11EmptyKernelIvEEvv:
	.zero		896


//--------------------- .nv.constant0._Z13scatterKernelPiiS_S_S_i --------------------------
	.section	.nv.constant0._Z13scatterKernelPiiS_S_S_i,"a",@progbits
	.sectionflags	@""
	.align	4
.nv.constant0._Z13scatterKernelPiiS_S_S_i:
	.zero		940


//--------------------- .nv.constant0._Z13scanBlkKernelPiiS_ --------------------------
	.section	.nv.constant0._Z13scanBlkKernelPiiS_,"a",@progbits
	.sectionflags	@""
	.align	4
.nv.constant0._Z13scanBlkKernelPiiS_:
	.zero		920


//--------------------- .nv.constant0._Z17computeHistKernelPiiS_ii --------------------------
	.section	.nv.constant0._Z17computeHistKernelPiiS_ii,"a",@progbits
	.sectionflags	@""
	.align	4
.nv.constant0._Z17computeHistKernelPiiS_ii:
	.zero		928


//--------------------- .nv.constant0._Z8sortBlk2PiiS_iii --------------------------
	.section	.nv.constant0._Z8sortBlk2PiiS_iii,"a",@progbits
	.sectionflags	@""
	.align	4
.nv.constant0._Z8sortBlk2PiiS_iii:
	.zero		932


//--------------------- .nv.constant0._Z7sortBlkPiiS_ii --------------------------
	.section	.nv.constant0._Z7sortBlkPiiS_ii,"a",@progbits
	.sectionflags	@""
	.align	4
.nv.constant0._Z7sortBlkPiiS_ii:
	.zero		928


//--------------------- SYMBOLS --------------------------

	.type		.nv.reservedSmem.offset0,@object
	.size		.nv.reservedSmem.offset0,0x4
	.type		.nv.reservedSmem.cap,@object
	.size		.nv.reservedSmem.cap,0x4
